//
// Generated by NVIDIA NVVM Compiler
//
// Compiler Build ID: CL-36424714
// Cuda compilation tools, release 13.0, V13.0.88
// Based on NVVM 20.0.0
//

.version 9.0
.target sm_100
.address_size 64

	// .globl	macd_batch_f32

.visible .entry macd_batch_f32(
	.param .u64 .ptr .align 1 macd_batch_f32_param_0,
	.param .u64 .ptr .align 1 macd_batch_f32_param_1,
	.param .u64 .ptr .align 1 macd_batch_f32_param_2,
	.param .u64 .ptr .align 1 macd_batch_f32_param_3,
	.param .u32 macd_batch_f32_param_4,
	.param .u32 macd_batch_f32_param_5,
	.param .u32 macd_batch_f32_param_6,
	.param .u64 .ptr .align 1 macd_batch_f32_param_7,
	.param .u64 .ptr .align 1 macd_batch_f32_param_8,
	.param .u64 .ptr .align 1 macd_batch_f32_param_9
)
{
	.reg .pred 	%p<175>;
	.reg .b16 	%rs<38>;
	.reg .b32 	%r<195>;
	.reg .b32 	%f<752>;
	.reg .b64 	%rd<174>;

	ld.param.u64 	%rd20, [macd_batch_f32_param_0];
	ld.param.u32 	%r92, [macd_batch_f32_param_4];
	ld.param.u32 	%r93, [macd_batch_f32_param_5];
	ld.param.u32 	%r94, [macd_batch_f32_param_6];
	ld.param.u64 	%rd21, [macd_batch_f32_param_7];
	ld.param.u64 	%rd22, [macd_batch_f32_param_8];
	ld.param.u64 	%rd23, [macd_batch_f32_param_9];
	cvta.to.global.u64 	%rd1, %rd23;
	cvta.to.global.u64 	%rd2, %rd22;
	cvta.to.global.u64 	%rd3, %rd21;
	cvta.to.global.u64 	%rd4, %rd20;
	mov.u32 	%r95, %ctaid.x;
	mov.u32 	%r1, %ntid.x;
	mov.u32 	%r96, %tid.x;
	mad.lo.s32 	%r170, %r95, %r1, %r96;
	setp.ge.s32 	%p7, %r170, %r94;
	@%p7 bra 	$L__BB0_123;
	setp.lt.s32 	%p8, %r92, 1;
	max.s32 	%r3, %r93, 0;
	sub.s32 	%r4, %r92, %r3;
	@%p8 bra 	$L__BB0_123;
	sub.s32 	%r5, %r3, %r92;
	mov.u32 	%r97, %nctaid.x;
	mul.lo.s32 	%r6, %r1, %r97;
$L__BB0_3:
	ld.param.u64 	%rd173, [macd_batch_f32_param_3];
	ld.param.u64 	%rd172, [macd_batch_f32_param_2];
	ld.param.u64 	%rd171, [macd_batch_f32_param_1];
	setp.ge.s32 	%p9, %r93, %r92;
	cvta.to.global.u64 	%rd24, %rd171;
	mul.wide.s32 	%rd25, %r170, 4;
	add.s64 	%rd26, %rd24, %rd25;
	ld.global.nc.u32 	%r8, [%rd26];
	cvta.to.global.u64 	%rd27, %rd172;
	add.s64 	%rd28, %rd27, %rd25;
	ld.global.nc.u32 	%r98, [%rd28];
	cvta.to.global.u64 	%rd29, %rd173;
	add.s64 	%rd30, %rd29, %rd25;
	ld.global.nc.u32 	%r99, [%rd30];
	min.s32 	%r100, %r8, %r98;
	min.s32 	%r101, %r99, %r100;
	setp.lt.s32 	%p10, %r101, 1;
	or.pred  	%p11, %p10, %p9;
	@%p11 bra 	$L__BB0_122;
	mul.lo.s32 	%r11, %r170, %r92;
	add.s32 	%r12, %r98, %r3;
	add.s32 	%r13, %r12, -1;
	add.s32 	%r14, %r99, -2;
	add.s32 	%r15, %r14, %r12;
	min.u32 	%r16, %r13, %r92;
	min.u32 	%r17, %r15, %r92;
	setp.lt.s32 	%p12, %r16, 1;
	@%p12 bra 	$L__BB0_16;
	and.b32  	%r18, %r16, 7;
	setp.lt.u32 	%p13, %r16, 8;
	mov.b32 	%r171, 0;
	@%p13 bra 	$L__BB0_8;
	and.b32  	%r171, %r16, 2147483640;
	neg.s32 	%r175, %r171;
	mov.u32 	%r174, %r11;
$L__BB0_7:
	.pragma "nounroll";
	mul.wide.s32 	%rd31, %r174, 4;
	add.s64 	%rd32, %rd3, %rd31;
	mov.b32 	%r103, 2143289344;
	st.global.u32 	[%rd32], %r103;
	st.global.u32 	[%rd32+4], %r103;
	st.global.u32 	[%rd32+8], %r103;
	st.global.u32 	[%rd32+12], %r103;
	st.global.u32 	[%rd32+16], %r103;
	st.global.u32 	[%rd32+20], %r103;
	st.global.u32 	[%rd32+24], %r103;
	st.global.u32 	[%rd32+28], %r103;
	add.s32 	%r175, %r175, 8;
	add.s32 	%r174, %r174, 8;
	setp.eq.s32 	%p14, %r175, 0;
	@%p14 bra 	$L__BB0_8;
	bra.uni 	$L__BB0_7;
$L__BB0_8:
	setp.eq.s32 	%p15, %r18, 0;
	@%p15 bra 	$L__BB0_16;
	and.b32  	%r22, %r16, 3;
	setp.lt.u32 	%p16, %r18, 4;
	@%p16 bra 	$L__BB0_11;
	add.s32 	%r104, %r171, %r11;
	mul.wide.s32 	%rd33, %r104, 4;
	add.s64 	%rd34, %rd3, %rd33;
	mov.b32 	%r105, 2143289344;
	st.global.u32 	[%rd34], %r105;
	st.global.u32 	[%rd34+4], %r105;
	st.global.u32 	[%rd34+8], %r105;
	st.global.u32 	[%rd34+12], %r105;
	add.s32 	%r171, %r171, 4;
$L__BB0_11:
	setp.eq.s32 	%p17, %r22, 0;
	@%p17 bra 	$L__BB0_16;
	setp.eq.s32 	%p18, %r22, 1;
	@%p18 bra 	$L__BB0_14;
	add.s32 	%r106, %r171, %r11;
	mul.wide.s32 	%rd35, %r106, 4;
	add.s64 	%rd36, %rd3, %rd35;
	mov.b32 	%r107, 2143289344;
	st.global.u32 	[%rd36], %r107;
	st.global.u32 	[%rd36+4], %r107;
	add.s32 	%r171, %r171, 2;
$L__BB0_14:
	and.b32  	%r108, %r16, 1;
	setp.eq.b32 	%p19, %r108, 1;
	not.pred 	%p20, %p19;
	@%p20 bra 	$L__BB0_16;
	add.s32 	%r109, %r171, %r11;
	mul.wide.s32 	%rd37, %r109, 4;
	add.s64 	%rd38, %rd3, %rd37;
	mov.b32 	%r110, 2143289344;
	st.global.u32 	[%rd38], %r110;
$L__BB0_16:
	setp.lt.s32 	%p21, %r17, 1;
	@%p21 bra 	$L__BB0_28;
	and.b32  	%r27, %r17, 7;
	setp.lt.u32 	%p22, %r17, 8;
	mov.b32 	%r177, 0;
	@%p22 bra 	$L__BB0_20;
	and.b32  	%r177, %r17, 2147483640;
	mov.b32 	%r176, 0;
$L__BB0_19:
	.pragma "nounroll";
	add.s32 	%r113, %r176, %r11;
	mul.wide.s32 	%rd39, %r113, 4;
	add.s64 	%rd40, %rd2, %rd39;
	mov.b32 	%r114, 2143289344;
	st.global.u32 	[%rd40], %r114;
	add.s64 	%rd41, %rd1, %rd39;
	st.global.u32 	[%rd41], %r114;
	st.global.u32 	[%rd40+4], %r114;
	st.global.u32 	[%rd41+4], %r114;
	st.global.u32 	[%rd40+8], %r114;
	st.global.u32 	[%rd41+8], %r114;
	st.global.u32 	[%rd40+12], %r114;
	st.global.u32 	[%rd41+12], %r114;
	st.global.u32 	[%rd40+16], %r114;
	st.global.u32 	[%rd41+16], %r114;
	st.global.u32 	[%rd40+20], %r114;
	st.global.u32 	[%rd41+20], %r114;
	st.global.u32 	[%rd40+24], %r114;
	st.global.u32 	[%rd41+24], %r114;
	st.global.u32 	[%rd40+28], %r114;
	st.global.u32 	[%rd41+28], %r114;
	add.s32 	%r176, %r176, 8;
	setp.ne.s32 	%p23, %r176, %r177;
	@%p23 bra 	$L__BB0_19;
$L__BB0_20:
	setp.eq.s32 	%p24, %r27, 0;
	@%p24 bra 	$L__BB0_28;
	and.b32  	%r36, %r17, 3;
	setp.lt.u32 	%p25, %r27, 4;
	@%p25 bra 	$L__BB0_23;
	add.s32 	%r115, %r177, %r11;
	mul.wide.s32 	%rd42, %r115, 4;
	add.s64 	%rd43, %rd2, %rd42;
	mov.b32 	%r116, 2143289344;
	st.global.u32 	[%rd43], %r116;
	add.s64 	%rd44, %rd1, %rd42;
	st.global.u32 	[%rd44], %r116;
	st.global.u32 	[%rd43+4], %r116;
	st.global.u32 	[%rd44+4], %r116;
	st.global.u32 	[%rd43+8], %r116;
	st.global.u32 	[%rd44+8], %r116;
	st.global.u32 	[%rd43+12], %r116;
	st.global.u32 	[%rd44+12], %r116;
	add.s32 	%r177, %r177, 4;
$L__BB0_23:
	setp.eq.s32 	%p26, %r36, 0;
	@%p26 bra 	$L__BB0_28;
	setp.eq.s32 	%p27, %r36, 1;
	@%p27 bra 	$L__BB0_26;
	add.s32 	%r117, %r177, %r11;
	mul.wide.s32 	%rd45, %r117, 4;
	add.s64 	%rd46, %rd2, %rd45;
	mov.b32 	%r118, 2143289344;
	st.global.u32 	[%rd46], %r118;
	add.s64 	%rd47, %rd1, %rd45;
	st.global.u32 	[%rd47], %r118;
	st.global.u32 	[%rd46+4], %r118;
	st.global.u32 	[%rd47+4], %r118;
	add.s32 	%r177, %r177, 2;
$L__BB0_26:
	and.b32  	%r119, %r17, 1;
	setp.eq.b32 	%p28, %r119, 1;
	not.pred 	%p29, %p28;
	@%p29 bra 	$L__BB0_28;
	add.s32 	%r120, %r177, %r11;
	mul.wide.s32 	%rd48, %r120, 4;
	add.s64 	%rd49, %rd2, %rd48;
	mov.b32 	%r121, 2143289344;
	st.global.u32 	[%rd49], %r121;
	add.s64 	%rd50, %rd1, %rd48;
	st.global.u32 	[%rd50], %r121;
$L__BB0_28:
	setp.lt.s32 	%p30, %r92, %r12;
	@%p30 bra 	$L__BB0_122;
	min.s32 	%r41, %r8, %r4;
	setp.lt.s32 	%p31, %r41, 1;
	mov.f32 	%f699, 0f00000000;
	@%p31 bra 	$L__BB0_43;
	and.b32  	%r42, %r41, 15;
	setp.lt.u32 	%p32, %r41, 16;
	mov.f32 	%f691, 0f00000000;
	mov.b32 	%r182, 0;
	mov.f32 	%f699, %f691;
	@%p32 bra 	$L__BB0_33;
	and.b32  	%r182, %r41, 2147483632;
	mov.f32 	%f691, 0f00000000;
	mov.b32 	%r180, 0;
$L__BB0_32:
	.pragma "nounroll";
	add.s32 	%r124, %r180, %r3;
	mul.wide.u32 	%rd51, %r124, 4;
	add.s64 	%rd52, %rd4, %rd51;
	ld.global.nc.f32 	%f155, [%rd52];
	sub.f32 	%f156, %f155, %f691;
	add.f32 	%f157, %f699, %f156;
	sub.f32 	%f158, %f157, %f699;
	sub.f32 	%f159, %f158, %f156;
	ld.global.nc.f32 	%f160, [%rd52+4];
	sub.f32 	%f161, %f160, %f159;
	add.f32 	%f162, %f157, %f161;
	sub.f32 	%f163, %f162, %f157;
	sub.f32 	%f164, %f163, %f161;
	ld.global.nc.f32 	%f165, [%rd52+8];
	sub.f32 	%f166, %f165, %f164;
	add.f32 	%f167, %f162, %f166;
	sub.f32 	%f168, %f167, %f162;
	sub.f32 	%f169, %f168, %f166;
	ld.global.nc.f32 	%f170, [%rd52+12];
	sub.f32 	%f171, %f170, %f169;
	add.f32 	%f172, %f167, %f171;
	sub.f32 	%f173, %f172, %f167;
	sub.f32 	%f174, %f173, %f171;
	ld.global.nc.f32 	%f175, [%rd52+16];
	sub.f32 	%f176, %f175, %f174;
	add.f32 	%f177, %f172, %f176;
	sub.f32 	%f178, %f177, %f172;
	sub.f32 	%f179, %f178, %f176;
	ld.global.nc.f32 	%f180, [%rd52+20];
	sub.f32 	%f181, %f180, %f179;
	add.f32 	%f182, %f177, %f181;
	sub.f32 	%f183, %f182, %f177;
	sub.f32 	%f184, %f183, %f181;
	ld.global.nc.f32 	%f185, [%rd52+24];
	sub.f32 	%f186, %f185, %f184;
	add.f32 	%f187, %f182, %f186;
	sub.f32 	%f188, %f187, %f182;
	sub.f32 	%f189, %f188, %f186;
	ld.global.nc.f32 	%f190, [%rd52+28];
	sub.f32 	%f191, %f190, %f189;
	add.f32 	%f192, %f187, %f191;
	sub.f32 	%f193, %f192, %f187;
	sub.f32 	%f194, %f193, %f191;
	ld.global.nc.f32 	%f195, [%rd52+32];
	sub.f32 	%f196, %f195, %f194;
	add.f32 	%f197, %f192, %f196;
	sub.f32 	%f198, %f197, %f192;
	sub.f32 	%f199, %f198, %f196;
	ld.global.nc.f32 	%f200, [%rd52+36];
	sub.f32 	%f201, %f200, %f199;
	add.f32 	%f202, %f197, %f201;
	sub.f32 	%f203, %f202, %f197;
	sub.f32 	%f204, %f203, %f201;
	ld.global.nc.f32 	%f205, [%rd52+40];
	sub.f32 	%f206, %f205, %f204;
	add.f32 	%f207, %f202, %f206;
	sub.f32 	%f208, %f207, %f202;
	sub.f32 	%f209, %f208, %f206;
	ld.global.nc.f32 	%f210, [%rd52+44];
	sub.f32 	%f211, %f210, %f209;
	add.f32 	%f212, %f207, %f211;
	sub.f32 	%f213, %f212, %f207;
	sub.f32 	%f214, %f213, %f211;
	ld.global.nc.f32 	%f215, [%rd52+48];
	sub.f32 	%f216, %f215, %f214;
	add.f32 	%f217, %f212, %f216;
	sub.f32 	%f218, %f217, %f212;
	sub.f32 	%f219, %f218, %f216;
	ld.global.nc.f32 	%f220, [%rd52+52];
	sub.f32 	%f221, %f220, %f219;
	add.f32 	%f222, %f217, %f221;
	sub.f32 	%f223, %f222, %f217;
	sub.f32 	%f224, %f223, %f221;
	ld.global.nc.f32 	%f225, [%rd52+56];
	sub.f32 	%f226, %f225, %f224;
	add.f32 	%f227, %f222, %f226;
	sub.f32 	%f228, %f227, %f222;
	sub.f32 	%f229, %f228, %f226;
	ld.global.nc.f32 	%f230, [%rd52+60];
	sub.f32 	%f231, %f230, %f229;
	add.f32 	%f699, %f227, %f231;
	sub.f32 	%f232, %f699, %f227;
	sub.f32 	%f691, %f232, %f231;
	add.s32 	%r180, %r180, 16;
	setp.ne.s32 	%p33, %r180, %r182;
	@%p33 bra 	$L__BB0_32;
$L__BB0_33:
	setp.eq.s32 	%p34, %r42, 0;
	@%p34 bra 	$L__BB0_43;
	and.b32  	%r47, %r41, 7;
	setp.lt.u32 	%p35, %r42, 8;
	@%p35 bra 	$L__BB0_36;
	add.s32 	%r125, %r182, %r3;
	mul.wide.u32 	%rd53, %r125, 4;
	add.s64 	%rd54, %rd4, %rd53;
	ld.global.nc.f32 	%f234, [%rd54];
	sub.f32 	%f235, %f234, %f691;
	add.f32 	%f236, %f699, %f235;
	sub.f32 	%f237, %f236, %f699;
	sub.f32 	%f238, %f237, %f235;
	cvt.u64.u32 	%rd55, %r182;
	cvt.u64.u32 	%rd56, %r3;
	add.s64 	%rd57, %rd55, %rd56;
	shl.b64 	%rd58, %rd57, 2;
	add.s64 	%rd59, %rd4, %rd58;
	ld.global.nc.f32 	%f239, [%rd59+4];
	sub.f32 	%f240, %f239, %f238;
	add.f32 	%f241, %f236, %f240;
	sub.f32 	%f242, %f241, %f236;
	sub.f32 	%f243, %f242, %f240;
	ld.global.nc.f32 	%f244, [%rd59+8];
	sub.f32 	%f245, %f244, %f243;
	add.f32 	%f246, %f241, %f245;
	sub.f32 	%f247, %f246, %f241;
	sub.f32 	%f248, %f247, %f245;
	ld.global.nc.f32 	%f249, [%rd59+12];
	sub.f32 	%f250, %f249, %f248;
	add.f32 	%f251, %f246, %f250;
	sub.f32 	%f252, %f251, %f246;
	sub.f32 	%f253, %f252, %f250;
	ld.global.nc.f32 	%f254, [%rd59+16];
	sub.f32 	%f255, %f254, %f253;
	add.f32 	%f256, %f251, %f255;
	sub.f32 	%f257, %f256, %f251;
	sub.f32 	%f258, %f257, %f255;
	ld.global.nc.f32 	%f259, [%rd59+20];
	sub.f32 	%f260, %f259, %f258;
	add.f32 	%f261, %f256, %f260;
	sub.f32 	%f262, %f261, %f256;
	sub.f32 	%f263, %f262, %f260;
	ld.global.nc.f32 	%f264, [%rd59+24];
	sub.f32 	%f265, %f264, %f263;
	add.f32 	%f266, %f261, %f265;
	sub.f32 	%f267, %f266, %f261;
	sub.f32 	%f268, %f267, %f265;
	ld.global.nc.f32 	%f269, [%rd59+28];
	sub.f32 	%f270, %f269, %f268;
	add.f32 	%f699, %f266, %f270;
	sub.f32 	%f271, %f699, %f266;
	sub.f32 	%f691, %f271, %f270;
	add.s32 	%r182, %r182, 8;
$L__BB0_36:
	setp.eq.s32 	%p36, %r47, 0;
	@%p36 bra 	$L__BB0_43;
	and.b32  	%r50, %r41, 3;
	setp.lt.u32 	%p37, %r47, 4;
	@%p37 bra 	$L__BB0_39;
	add.s32 	%r126, %r182, %r3;
	mul.wide.u32 	%rd60, %r126, 4;
	add.s64 	%rd61, %rd4, %rd60;
	ld.global.nc.f32 	%f273, [%rd61];
	sub.f32 	%f274, %f273, %f691;
	add.f32 	%f275, %f699, %f274;
	sub.f32 	%f276, %f275, %f699;
	sub.f32 	%f277, %f276, %f274;
	cvt.u64.u32 	%rd62, %r182;
	cvt.u64.u32 	%rd63, %r3;
	add.s64 	%rd64, %rd62, %rd63;
	shl.b64 	%rd65, %rd64, 2;
	add.s64 	%rd66, %rd4, %rd65;
	ld.global.nc.f32 	%f278, [%rd66+4];
	sub.f32 	%f279, %f278, %f277;
	add.f32 	%f280, %f275, %f279;
	sub.f32 	%f281, %f280, %f275;
	sub.f32 	%f282, %f281, %f279;
	ld.global.nc.f32 	%f283, [%rd66+8];
	sub.f32 	%f284, %f283, %f282;
	add.f32 	%f285, %f280, %f284;
	sub.f32 	%f286, %f285, %f280;
	sub.f32 	%f287, %f286, %f284;
	ld.global.nc.f32 	%f288, [%rd66+12];
	sub.f32 	%f289, %f288, %f287;
	add.f32 	%f699, %f285, %f289;
	sub.f32 	%f290, %f699, %f285;
	sub.f32 	%f691, %f290, %f289;
	add.s32 	%r182, %r182, 4;
$L__BB0_39:
	setp.eq.s32 	%p38, %r50, 0;
	@%p38 bra 	$L__BB0_43;
	add.s32 	%r127, %r182, %r3;
	mul.wide.u32 	%rd67, %r127, 4;
	add.s64 	%rd68, %rd4, %rd67;
	ld.global.nc.f32 	%f291, [%rd68];
	sub.f32 	%f292, %f291, %f691;
	add.f32 	%f18, %f699, %f292;
	sub.f32 	%f293, %f18, %f699;
	sub.f32 	%f19, %f293, %f292;
	setp.eq.s32 	%p39, %r50, 1;
	mov.f32 	%f699, %f18;
	@%p39 bra 	$L__BB0_43;
	cvt.u64.u32 	%rd69, %r182;
	cvt.u64.u32 	%rd70, %r3;
	add.s64 	%rd71, %rd69, %rd70;
	shl.b64 	%rd72, %rd71, 2;
	add.s64 	%rd5, %rd4, %rd72;
	ld.global.nc.f32 	%f294, [%rd5+4];
	sub.f32 	%f295, %f294, %f19;
	add.f32 	%f699, %f18, %f295;
	sub.f32 	%f296, %f699, %f18;
	sub.f32 	%f21, %f296, %f295;
	setp.eq.s32 	%p40, %r50, 2;
	@%p40 bra 	$L__BB0_43;
	ld.global.nc.f32 	%f297, [%rd5+8];
	sub.f32 	%f298, %f297, %f21;
	add.f32 	%f699, %f699, %f298;
$L__BB0_43:
	cvt.rn.f32.u32 	%f24, %r8;
	div.rn.f32 	%f719, %f699, %f24;
	min.s32 	%r53, %r98, %r4;
	setp.lt.s32 	%p41, %r53, 1;
	mov.f32 	%f711, 0f00000000;
	@%p41 bra 	$L__BB0_57;
	and.b32  	%r54, %r53, 15;
	setp.lt.u32 	%p42, %r53, 16;
	mov.f32 	%f703, 0f00000000;
	mov.b32 	%r186, 0;
	mov.f32 	%f711, %f703;
	@%p42 bra 	$L__BB0_47;
	and.b32  	%r186, %r53, 2147483632;
	mov.f32 	%f703, 0f00000000;
	mov.b32 	%r184, 0;
$L__BB0_46:
	.pragma "nounroll";
	add.s32 	%r130, %r184, %r3;
	mul.wide.u32 	%rd73, %r130, 4;
	add.s64 	%rd74, %rd4, %rd73;
	ld.global.nc.f32 	%f303, [%rd74];
	sub.f32 	%f304, %f303, %f703;
	add.f32 	%f305, %f711, %f304;
	sub.f32 	%f306, %f305, %f711;
	sub.f32 	%f307, %f306, %f304;
	ld.global.nc.f32 	%f308, [%rd74+4];
	sub.f32 	%f309, %f308, %f307;
	add.f32 	%f310, %f305, %f309;
	sub.f32 	%f311, %f310, %f305;
	sub.f32 	%f312, %f311, %f309;
	ld.global.nc.f32 	%f313, [%rd74+8];
	sub.f32 	%f314, %f313, %f312;
	add.f32 	%f315, %f310, %f314;
	sub.f32 	%f316, %f315, %f310;
	sub.f32 	%f317, %f316, %f314;
	ld.global.nc.f32 	%f318, [%rd74+12];
	sub.f32 	%f319, %f318, %f317;
	add.f32 	%f320, %f315, %f319;
	sub.f32 	%f321, %f320, %f315;
	sub.f32 	%f322, %f321, %f319;
	ld.global.nc.f32 	%f323, [%rd74+16];
	sub.f32 	%f324, %f323, %f322;
	add.f32 	%f325, %f320, %f324;
	sub.f32 	%f326, %f325, %f320;
	sub.f32 	%f327, %f326, %f324;
	ld.global.nc.f32 	%f328, [%rd74+20];
	sub.f32 	%f329, %f328, %f327;
	add.f32 	%f330, %f325, %f329;
	sub.f32 	%f331, %f330, %f325;
	sub.f32 	%f332, %f331, %f329;
	ld.global.nc.f32 	%f333, [%rd74+24];
	sub.f32 	%f334, %f333, %f332;
	add.f32 	%f335, %f330, %f334;
	sub.f32 	%f336, %f335, %f330;
	sub.f32 	%f337, %f336, %f334;
	ld.global.nc.f32 	%f338, [%rd74+28];
	sub.f32 	%f339, %f338, %f337;
	add.f32 	%f340, %f335, %f339;
	sub.f32 	%f341, %f340, %f335;
	sub.f32 	%f342, %f341, %f339;
	ld.global.nc.f32 	%f343, [%rd74+32];
	sub.f32 	%f344, %f343, %f342;
	add.f32 	%f345, %f340, %f344;
	sub.f32 	%f346, %f345, %f340;
	sub.f32 	%f347, %f346, %f344;
	ld.global.nc.f32 	%f348, [%rd74+36];
	sub.f32 	%f349, %f348, %f347;
	add.f32 	%f350, %f345, %f349;
	sub.f32 	%f351, %f350, %f345;
	sub.f32 	%f352, %f351, %f349;
	ld.global.nc.f32 	%f353, [%rd74+40];
	sub.f32 	%f354, %f353, %f352;
	add.f32 	%f355, %f350, %f354;
	sub.f32 	%f356, %f355, %f350;
	sub.f32 	%f357, %f356, %f354;
	ld.global.nc.f32 	%f358, [%rd74+44];
	sub.f32 	%f359, %f358, %f357;
	add.f32 	%f360, %f355, %f359;
	sub.f32 	%f361, %f360, %f355;
	sub.f32 	%f362, %f361, %f359;
	ld.global.nc.f32 	%f363, [%rd74+48];
	sub.f32 	%f364, %f363, %f362;
	add.f32 	%f365, %f360, %f364;
	sub.f32 	%f366, %f365, %f360;
	sub.f32 	%f367, %f366, %f364;
	ld.global.nc.f32 	%f368, [%rd74+52];
	sub.f32 	%f369, %f368, %f367;
	add.f32 	%f370, %f365, %f369;
	sub.f32 	%f371, %f370, %f365;
	sub.f32 	%f372, %f371, %f369;
	ld.global.nc.f32 	%f373, [%rd74+56];
	sub.f32 	%f374, %f373, %f372;
	add.f32 	%f375, %f370, %f374;
	sub.f32 	%f376, %f375, %f370;
	sub.f32 	%f377, %f376, %f374;
	ld.global.nc.f32 	%f378, [%rd74+60];
	sub.f32 	%f379, %f378, %f377;
	add.f32 	%f711, %f375, %f379;
	sub.f32 	%f380, %f711, %f375;
	sub.f32 	%f703, %f380, %f379;
	add.s32 	%r184, %r184, 16;
	setp.ne.s32 	%p43, %r184, %r186;
	@%p43 bra 	$L__BB0_46;
$L__BB0_47:
	setp.eq.s32 	%p44, %r54, 0;
	@%p44 bra 	$L__BB0_57;
	and.b32  	%r59, %r53, 7;
	setp.lt.u32 	%p45, %r54, 8;
	@%p45 bra 	$L__BB0_50;
	add.s32 	%r131, %r186, %r3;
	mul.wide.u32 	%rd75, %r131, 4;
	add.s64 	%rd76, %rd4, %rd75;
	ld.global.nc.f32 	%f382, [%rd76];
	sub.f32 	%f383, %f382, %f703;
	add.f32 	%f384, %f711, %f383;
	sub.f32 	%f385, %f384, %f711;
	sub.f32 	%f386, %f385, %f383;
	cvt.u64.u32 	%rd77, %r186;
	cvt.u64.u32 	%rd78, %r3;
	add.s64 	%rd79, %rd77, %rd78;
	shl.b64 	%rd80, %rd79, 2;
	add.s64 	%rd81, %rd4, %rd80;
	ld.global.nc.f32 	%f387, [%rd81+4];
	sub.f32 	%f388, %f387, %f386;
	add.f32 	%f389, %f384, %f388;
	sub.f32 	%f390, %f389, %f384;
	sub.f32 	%f391, %f390, %f388;
	ld.global.nc.f32 	%f392, [%rd81+8];
	sub.f32 	%f393, %f392, %f391;
	add.f32 	%f394, %f389, %f393;
	sub.f32 	%f395, %f394, %f389;
	sub.f32 	%f396, %f395, %f393;
	ld.global.nc.f32 	%f397, [%rd81+12];
	sub.f32 	%f398, %f397, %f396;
	add.f32 	%f399, %f394, %f398;
	sub.f32 	%f400, %f399, %f394;
	sub.f32 	%f401, %f400, %f398;
	ld.global.nc.f32 	%f402, [%rd81+16];
	sub.f32 	%f403, %f402, %f401;
	add.f32 	%f404, %f399, %f403;
	sub.f32 	%f405, %f404, %f399;
	sub.f32 	%f406, %f405, %f403;
	ld.global.nc.f32 	%f407, [%rd81+20];
	sub.f32 	%f408, %f407, %f406;
	add.f32 	%f409, %f404, %f408;
	sub.f32 	%f410, %f409, %f404;
	sub.f32 	%f411, %f410, %f408;
	ld.global.nc.f32 	%f412, [%rd81+24];
	sub.f32 	%f413, %f412, %f411;
	add.f32 	%f414, %f409, %f413;
	sub.f32 	%f415, %f414, %f409;
	sub.f32 	%f416, %f415, %f413;
	ld.global.nc.f32 	%f417, [%rd81+28];
	sub.f32 	%f418, %f417, %f416;
	add.f32 	%f711, %f414, %f418;
	sub.f32 	%f419, %f711, %f414;
	sub.f32 	%f703, %f419, %f418;
	add.s32 	%r186, %r186, 8;
$L__BB0_50:
	setp.eq.s32 	%p46, %r59, 0;
	@%p46 bra 	$L__BB0_57;
	and.b32  	%r62, %r53, 3;
	setp.lt.u32 	%p47, %r59, 4;
	@%p47 bra 	$L__BB0_53;
	add.s32 	%r132, %r186, %r3;
	mul.wide.u32 	%rd82, %r132, 4;
	add.s64 	%rd83, %rd4, %rd82;
	ld.global.nc.f32 	%f421, [%rd83];
	sub.f32 	%f422, %f421, %f703;
	add.f32 	%f423, %f711, %f422;
	sub.f32 	%f424, %f423, %f711;
	sub.f32 	%f425, %f424, %f422;
	cvt.u64.u32 	%rd84, %r186;
	cvt.u64.u32 	%rd85, %r3;
	add.s64 	%rd86, %rd84, %rd85;
	shl.b64 	%rd87, %rd86, 2;
	add.s64 	%rd88, %rd4, %rd87;
	ld.global.nc.f32 	%f426, [%rd88+4];
	sub.f32 	%f427, %f426, %f425;
	add.f32 	%f428, %f423, %f427;
	sub.f32 	%f429, %f428, %f423;
	sub.f32 	%f430, %f429, %f427;
	ld.global.nc.f32 	%f431, [%rd88+8];
	sub.f32 	%f432, %f431, %f430;
	add.f32 	%f433, %f428, %f432;
	sub.f32 	%f434, %f433, %f428;
	sub.f32 	%f435, %f434, %f432;
	ld.global.nc.f32 	%f436, [%rd88+12];
	sub.f32 	%f437, %f436, %f435;
	add.f32 	%f711, %f433, %f437;
	sub.f32 	%f438, %f711, %f433;
	sub.f32 	%f703, %f438, %f437;
	add.s32 	%r186, %r186, 4;
$L__BB0_53:
	setp.eq.s32 	%p48, %r62, 0;
	@%p48 bra 	$L__BB0_57;
	add.s32 	%r133, %r186, %r3;
	mul.wide.u32 	%rd89, %r133, 4;
	add.s64 	%rd90, %rd4, %rd89;
	ld.global.nc.f32 	%f439, [%rd90];
	sub.f32 	%f440, %f439, %f703;
	add.f32 	%f43, %f711, %f440;
	sub.f32 	%f441, %f43, %f711;
	sub.f32 	%f44, %f441, %f440;
	setp.eq.s32 	%p49, %r62, 1;
	mov.f32 	%f711, %f43;
	@%p49 bra 	$L__BB0_57;
	cvt.u64.u32 	%rd91, %r186;
	cvt.u64.u32 	%rd92, %r3;
	add.s64 	%rd93, %rd91, %rd92;
	shl.b64 	%rd94, %rd93, 2;
	add.s64 	%rd6, %rd4, %rd94;
	ld.global.nc.f32 	%f442, [%rd6+4];
	sub.f32 	%f443, %f442, %f44;
	add.f32 	%f711, %f43, %f443;
	sub.f32 	%f444, %f711, %f43;
	sub.f32 	%f46, %f444, %f443;
	setp.eq.s32 	%p50, %r62, 2;
	@%p50 bra 	$L__BB0_57;
	ld.global.nc.f32 	%f445, [%rd6+8];
	sub.f32 	%f446, %f445, %f46;
	add.f32 	%f711, %f711, %f446;
$L__BB0_57:
	cvt.rn.f32.u32 	%f447, %r98;
	div.rn.f32 	%f731, %f711, %f447;
	add.f32 	%f448, %f24, 0f3F800000;
	mov.f32 	%f449, 0f40000000;
	div.rn.f32 	%f50, %f449, %f448;
	add.f32 	%f450, %f447, 0f3F800000;
	div.rn.f32 	%f51, %f449, %f450;
	cvt.rn.f32.u32 	%f52, %r99;
	add.f32 	%f451, %f52, 0f3F800000;
	div.rn.f32 	%f53, %f449, %f451;
	add.s32 	%r134, %r92, -1;
	min.s32 	%r65, %r13, %r134;
	add.s32 	%r190, %r8, %r3;
	setp.lt.s32 	%p51, %r65, %r190;
	@%p51 bra 	$L__BB0_71;
	sub.s32 	%r135, %r65, %r190;
	add.s32 	%r67, %r135, 1;
	and.b32  	%r68, %r67, 15;
	setp.lt.u32 	%p52, %r135, 15;
	@%p52 bra 	$L__BB0_61;
	and.b32  	%r69, %r67, -16;
	mov.b32 	%r189, 0;
$L__BB0_60:
	.pragma "nounroll";
	mul.wide.u32 	%rd95, %r190, 4;
	add.s64 	%rd96, %rd4, %rd95;
	ld.global.nc.f32 	%f453, [%rd96];
	abs.f32 	%f454, %f453;
	setp.equ.f32 	%p53, %f454, 0f7F800000;
	sub.f32 	%f455, %f453, %f719;
	fma.rn.f32 	%f456, %f455, %f50, %f719;
	selp.f32 	%f457, %f719, %f456, %p53;
	add.s32 	%r137, %r190, 1;
	mul.wide.u32 	%rd97, %r137, 4;
	add.s64 	%rd98, %rd4, %rd97;
	ld.global.nc.f32 	%f458, [%rd98];
	abs.f32 	%f459, %f458;
	setp.equ.f32 	%p54, %f459, 0f7F800000;
	sub.f32 	%f460, %f458, %f457;
	fma.rn.f32 	%f461, %f460, %f50, %f457;
	selp.f32 	%f462, %f457, %f461, %p54;
	add.s32 	%r138, %r190, 2;
	mul.wide.u32 	%rd99, %r138, 4;
	add.s64 	%rd100, %rd4, %rd99;
	ld.global.nc.f32 	%f463, [%rd100];
	abs.f32 	%f464, %f463;
	setp.equ.f32 	%p55, %f464, 0f7F800000;
	sub.f32 	%f465, %f463, %f462;
	fma.rn.f32 	%f466, %f465, %f50, %f462;
	selp.f32 	%f467, %f462, %f466, %p55;
	add.s32 	%r139, %r190, 3;
	mul.wide.u32 	%rd101, %r139, 4;
	add.s64 	%rd102, %rd4, %rd101;
	ld.global.nc.f32 	%f468, [%rd102];
	abs.f32 	%f469, %f468;
	setp.equ.f32 	%p56, %f469, 0f7F800000;
	sub.f32 	%f470, %f468, %f467;
	fma.rn.f32 	%f471, %f470, %f50, %f467;
	selp.f32 	%f472, %f467, %f471, %p56;
	add.s32 	%r140, %r190, 4;
	mul.wide.u32 	%rd103, %r140, 4;
	add.s64 	%rd104, %rd4, %rd103;
	ld.global.nc.f32 	%f473, [%rd104];
	abs.f32 	%f474, %f473;
	setp.equ.f32 	%p57, %f474, 0f7F800000;
	sub.f32 	%f475, %f473, %f472;
	fma.rn.f32 	%f476, %f475, %f50, %f472;
	selp.f32 	%f477, %f472, %f476, %p57;
	add.s32 	%r141, %r190, 5;
	mul.wide.u32 	%rd105, %r141, 4;
	add.s64 	%rd106, %rd4, %rd105;
	ld.global.nc.f32 	%f478, [%rd106];
	abs.f32 	%f479, %f478;
	setp.equ.f32 	%p58, %f479, 0f7F800000;
	sub.f32 	%f480, %f478, %f477;
	fma.rn.f32 	%f481, %f480, %f50, %f477;
	selp.f32 	%f482, %f477, %f481, %p58;
	add.s32 	%r142, %r190, 6;
	mul.wide.u32 	%rd107, %r142, 4;
	add.s64 	%rd108, %rd4, %rd107;
	ld.global.nc.f32 	%f483, [%rd108];
	abs.f32 	%f484, %f483;
	setp.equ.f32 	%p59, %f484, 0f7F800000;
	sub.f32 	%f485, %f483, %f482;
	fma.rn.f32 	%f486, %f485, %f50, %f482;
	selp.f32 	%f487, %f482, %f486, %p59;
	add.s32 	%r143, %r190, 7;
	mul.wide.u32 	%rd109, %r143, 4;
	add.s64 	%rd110, %rd4, %rd109;
	ld.global.nc.f32 	%f488, [%rd110];
	abs.f32 	%f489, %f488;
	setp.equ.f32 	%p60, %f489, 0f7F800000;
	sub.f32 	%f490, %f488, %f487;
	fma.rn.f32 	%f491, %f490, %f50, %f487;
	selp.f32 	%f492, %f487, %f491, %p60;
	add.s32 	%r144, %r190, 8;
	mul.wide.u32 	%rd111, %r144, 4;
	add.s64 	%rd112, %rd4, %rd111;
	ld.global.nc.f32 	%f493, [%rd112];
	abs.f32 	%f494, %f493;
	setp.equ.f32 	%p61, %f494, 0f7F800000;
	sub.f32 	%f495, %f493, %f492;
	fma.rn.f32 	%f496, %f495, %f50, %f492;
	selp.f32 	%f497, %f492, %f496, %p61;
	add.s32 	%r145, %r190, 9;
	mul.wide.u32 	%rd113, %r145, 4;
	add.s64 	%rd114, %rd4, %rd113;
	ld.global.nc.f32 	%f498, [%rd114];
	abs.f32 	%f499, %f498;
	setp.equ.f32 	%p62, %f499, 0f7F800000;
	sub.f32 	%f500, %f498, %f497;
	fma.rn.f32 	%f501, %f500, %f50, %f497;
	selp.f32 	%f502, %f497, %f501, %p62;
	add.s32 	%r146, %r190, 10;
	mul.wide.u32 	%rd115, %r146, 4;
	add.s64 	%rd116, %rd4, %rd115;
	ld.global.nc.f32 	%f503, [%rd116];
	abs.f32 	%f504, %f503;
	setp.equ.f32 	%p63, %f504, 0f7F800000;
	sub.f32 	%f505, %f503, %f502;
	fma.rn.f32 	%f506, %f505, %f50, %f502;
	selp.f32 	%f507, %f502, %f506, %p63;
	add.s32 	%r147, %r190, 11;
	mul.wide.u32 	%rd117, %r147, 4;
	add.s64 	%rd118, %rd4, %rd117;
	ld.global.nc.f32 	%f508, [%rd118];
	abs.f32 	%f509, %f508;
	setp.equ.f32 	%p64, %f509, 0f7F800000;
	sub.f32 	%f510, %f508, %f507;
	fma.rn.f32 	%f511, %f510, %f50, %f507;
	selp.f32 	%f512, %f507, %f511, %p64;
	add.s32 	%r148, %r190, 12;
	mul.wide.u32 	%rd119, %r148, 4;
	add.s64 	%rd120, %rd4, %rd119;
	ld.global.nc.f32 	%f513, [%rd120];
	abs.f32 	%f514, %f513;
	setp.equ.f32 	%p65, %f514, 0f7F800000;
	sub.f32 	%f515, %f513, %f512;
	fma.rn.f32 	%f516, %f515, %f50, %f512;
	selp.f32 	%f517, %f512, %f516, %p65;
	add.s32 	%r149, %r190, 13;
	mul.wide.u32 	%rd121, %r149, 4;
	add.s64 	%rd122, %rd4, %rd121;
	ld.global.nc.f32 	%f518, [%rd122];
	abs.f32 	%f519, %f518;
	setp.equ.f32 	%p66, %f519, 0f7F800000;
	sub.f32 	%f520, %f518, %f517;
	fma.rn.f32 	%f521, %f520, %f50, %f517;
	selp.f32 	%f522, %f517, %f521, %p66;
	add.s32 	%r150, %r190, 14;
	mul.wide.u32 	%rd123, %r150, 4;
	add.s64 	%rd124, %rd4, %rd123;
	ld.global.nc.f32 	%f523, [%rd124];
	abs.f32 	%f524, %f523;
	setp.equ.f32 	%p67, %f524, 0f7F800000;
	sub.f32 	%f525, %f523, %f522;
	fma.rn.f32 	%f526, %f525, %f50, %f522;
	selp.f32 	%f527, %f522, %f526, %p67;
	add.s32 	%r151, %r190, 15;
	mul.wide.u32 	%rd125, %r151, 4;
	add.s64 	%rd126, %rd4, %rd125;
	ld.global.nc.f32 	%f528, [%rd126];
	abs.f32 	%f529, %f528;
	setp.equ.f32 	%p68, %f529, 0f7F800000;
	sub.f32 	%f530, %f528, %f527;
	fma.rn.f32 	%f531, %f530, %f50, %f527;
	selp.f32 	%f719, %f527, %f531, %p68;
	add.s32 	%r190, %r190, 16;
	add.s32 	%r189, %r189, 16;
	setp.ne.s32 	%p69, %r189, %r69;
	@%p69 bra 	$L__BB0_60;
$L__BB0_61:
	setp.eq.s32 	%p70, %r68, 0;
	@%p70 bra 	$L__BB0_71;
	and.b32  	%r75, %r67, 7;
	setp.lt.u32 	%p71, %r68, 8;
	@%p71 bra 	$L__BB0_64;
	mul.wide.u32 	%rd127, %r190, 4;
	add.s64 	%rd128, %rd4, %rd127;
	ld.global.nc.f32 	%f533, [%rd128];
	abs.f32 	%f534, %f533;
	setp.equ.f32 	%p72, %f534, 0f7F800000;
	sub.f32 	%f535, %f533, %f719;
	fma.rn.f32 	%f536, %f535, %f50, %f719;
	selp.f32 	%f537, %f719, %f536, %p72;
	add.s32 	%r152, %r190, 1;
	mul.wide.u32 	%rd129, %r152, 4;
	add.s64 	%rd130, %rd4, %rd129;
	ld.global.nc.f32 	%f538, [%rd130];
	abs.f32 	%f539, %f538;
	setp.equ.f32 	%p73, %f539, 0f7F800000;
	sub.f32 	%f540, %f538, %f537;
	fma.rn.f32 	%f541, %f540, %f50, %f537;
	selp.f32 	%f542, %f537, %f541, %p73;
	add.s32 	%r153, %r190, 2;
	mul.wide.u32 	%rd131, %r153, 4;
	add.s64 	%rd132, %rd4, %rd131;
	ld.global.nc.f32 	%f543, [%rd132];
	abs.f32 	%f544, %f543;
	setp.equ.f32 	%p74, %f544, 0f7F800000;
	sub.f32 	%f545, %f543, %f542;
	fma.rn.f32 	%f546, %f545, %f50, %f542;
	selp.f32 	%f547, %f542, %f546, %p74;
	add.s32 	%r154, %r190, 3;
	mul.wide.u32 	%rd133, %r154, 4;
	add.s64 	%rd134, %rd4, %rd133;
	ld.global.nc.f32 	%f548, [%rd134];
	abs.f32 	%f549, %f548;
	setp.equ.f32 	%p75, %f549, 0f7F800000;
	sub.f32 	%f550, %f548, %f547;
	fma.rn.f32 	%f551, %f550, %f50, %f547;
	selp.f32 	%f552, %f547, %f551, %p75;
	add.s32 	%r155, %r190, 4;
	mul.wide.u32 	%rd135, %r155, 4;
	add.s64 	%rd136, %rd4, %rd135;
	ld.global.nc.f32 	%f553, [%rd136];
	abs.f32 	%f554, %f553;
	setp.equ.f32 	%p76, %f554, 0f7F800000;
	sub.f32 	%f555, %f553, %f552;
	fma.rn.f32 	%f556, %f555, %f50, %f552;
	selp.f32 	%f557, %f552, %f556, %p76;
	add.s32 	%r156, %r190, 5;
	mul.wide.u32 	%rd137, %r156, 4;
	add.s64 	%rd138, %rd4, %rd137;
	ld.global.nc.f32 	%f558, [%rd138];
	abs.f32 	%f559, %f558;
	setp.equ.f32 	%p77, %f559, 0f7F800000;
	sub.f32 	%f560, %f558, %f557;
	fma.rn.f32 	%f561, %f560, %f50, %f557;
	selp.f32 	%f562, %f557, %f561, %p77;
	add.s32 	%r157, %r190, 6;
	mul.wide.u32 	%rd139, %r157, 4;
	add.s64 	%rd140, %rd4, %rd139;
	ld.global.nc.f32 	%f563, [%rd140];
	abs.f32 	%f564, %f563;
	setp.equ.f32 	%p78, %f564, 0f7F800000;
	sub.f32 	%f565, %f563, %f562;
	fma.rn.f32 	%f566, %f565, %f50, %f562;
	selp.f32 	%f567, %f562, %f566, %p78;
	add.s32 	%r158, %r190, 7;
	mul.wide.u32 	%rd141, %r158, 4;
	add.s64 	%rd142, %rd4, %rd141;
	ld.global.nc.f32 	%f568, [%rd142];
	abs.f32 	%f569, %f568;
	setp.equ.f32 	%p79, %f569, 0f7F800000;
	sub.f32 	%f570, %f568, %f567;
	fma.rn.f32 	%f571, %f570, %f50, %f567;
	selp.f32 	%f719, %f567, %f571, %p79;
	add.s32 	%r190, %r190, 8;
$L__BB0_64:
	setp.eq.s32 	%p80, %r75, 0;
	@%p80 bra 	$L__BB0_71;
	and.b32  	%r78, %r67, 3;
	setp.lt.u32 	%p81, %r75, 4;
	@%p81 bra 	$L__BB0_67;
	mul.wide.u32 	%rd143, %r190, 4;
	add.s64 	%rd144, %rd4, %rd143;
	ld.global.nc.f32 	%f573, [%rd144];
	abs.f32 	%f574, %f573;
	setp.equ.f32 	%p82, %f574, 0f7F800000;
	sub.f32 	%f575, %f573, %f719;
	fma.rn.f32 	%f576, %f575, %f50, %f719;
	selp.f32 	%f577, %f719, %f576, %p82;
	add.s32 	%r159, %r190, 1;
	mul.wide.u32 	%rd145, %r159, 4;
	add.s64 	%rd146, %rd4, %rd145;
	ld.global.nc.f32 	%f578, [%rd146];
	abs.f32 	%f579, %f578;
	setp.equ.f32 	%p83, %f579, 0f7F800000;
	sub.f32 	%f580, %f578, %f577;
	fma.rn.f32 	%f581, %f580, %f50, %f577;
	selp.f32 	%f582, %f577, %f581, %p83;
	add.s32 	%r160, %r190, 2;
	mul.wide.u32 	%rd147, %r160, 4;
	add.s64 	%rd148, %rd4, %rd147;
	ld.global.nc.f32 	%f583, [%rd148];
	abs.f32 	%f584, %f583;
	setp.equ.f32 	%p84, %f584, 0f7F800000;
	sub.f32 	%f585, %f583, %f582;
	fma.rn.f32 	%f586, %f585, %f50, %f582;
	selp.f32 	%f587, %f582, %f586, %p84;
	add.s32 	%r161, %r190, 3;
	mul.wide.u32 	%rd149, %r161, 4;
	add.s64 	%rd150, %rd4, %rd149;
	ld.global.nc.f32 	%f588, [%rd150];
	abs.f32 	%f589, %f588;
	setp.equ.f32 	%p85, %f589, 0f7F800000;
	sub.f32 	%f590, %f588, %f587;
	fma.rn.f32 	%f591, %f590, %f50, %f587;
	selp.f32 	%f719, %f587, %f591, %p85;
	add.s32 	%r190, %r190, 4;
$L__BB0_67:
	setp.eq.s32 	%p86, %r78, 0;
	@%p86 bra 	$L__BB0_71;
	mul.wide.u32 	%rd151, %r190, 4;
	add.s64 	%rd152, %rd4, %rd151;
	ld.global.nc.f32 	%f592, [%rd152];
	abs.f32 	%f593, %f592;
	setp.equ.f32 	%p87, %f593, 0f7F800000;
	sub.f32 	%f594, %f592, %f719;
	fma.rn.f32 	%f595, %f594, %f50, %f719;
	selp.f32 	%f719, %f719, %f595, %p87;
	setp.eq.s32 	%p88, %r78, 1;
	@%p88 bra 	$L__BB0_71;
	add.s32 	%r162, %r190, 1;
	mul.wide.u32 	%rd153, %r162, 4;
	add.s64 	%rd154, %rd4, %rd153;
	ld.global.nc.f32 	%f596, [%rd154];
	abs.f32 	%f597, %f596;
	setp.equ.f32 	%p89, %f597, 0f7F800000;
	sub.f32 	%f598, %f596, %f719;
	fma.rn.f32 	%f599, %f598, %f50, %f719;
	selp.f32 	%f719, %f719, %f599, %p89;
	setp.eq.s32 	%p90, %r78, 2;
	@%p90 bra 	$L__BB0_71;
	add.s32 	%r163, %r190, 2;
	mul.wide.u32 	%rd155, %r163, 4;
	add.s64 	%rd156, %rd4, %rd155;
	ld.global.nc.f32 	%f600, [%rd156];
	abs.f32 	%f601, %f600;
	setp.equ.f32 	%p91, %f601, 0f7F800000;
	sub.f32 	%f602, %f600, %f719;
	fma.rn.f32 	%f603, %f602, %f50, %f719;
	selp.f32 	%f719, %f719, %f603, %p91;
$L__BB0_71:
	sub.f32 	%f605, %f719, %f731;
	cvt.s64.s32 	%rd157, %r11;
	cvt.s64.s32 	%rd158, %r12;
	add.s64 	%rd159, %rd158, %rd157;
	shl.b64 	%rd160, %rd159, 2;
	add.s64 	%rd161, %rd3, %rd160;
	st.global.f32 	[%rd161+-4], %f605;
	setp.gt.u32 	%p92, %r99, 1;
	selp.f32 	%f749, %f605, 0f00000000, %p92;
	setp.ne.s32 	%p93, %r99, 1;
	setp.ge.s32 	%p94, %r15, %r92;
	or.pred  	%p1, %p93, %p94;
	mov.f32 	%f751, 0f00000000;
	mov.b16 	%rs32, 0;
	@%p1 bra 	$L__BB0_73;
	add.s32 	%r164, %r15, %r11;
	mul.wide.s32 	%rd162, %r164, 4;
	add.s64 	%rd163, %rd3, %rd162;
	ld.global.f32 	%f751, [%rd163];
	add.s64 	%rd164, %rd2, %rd162;
	st.global.f32 	[%rd164], %f751;
	sub.f32 	%f606, %f751, %f751;
	add.s64 	%rd165, %rd1, %rd162;
	st.global.f32 	[%rd165], %f606;
	mov.b16 	%rs32, 1;
$L__BB0_73:
	setp.le.s32 	%p95, %r92, %r12;
	@%p95 bra 	$L__BB0_122;
	add.s32 	%r165, %r15, %r11;
	mul.wide.s32 	%rd166, %r165, 4;
	add.s64 	%rd7, %rd2, %rd166;
	add.s64 	%rd8, %rd1, %rd166;
	sub.s32 	%r166, %r92, %r12;
	and.b32  	%r81, %r166, 3;
	setp.eq.s32 	%p96, %r81, 0;
	mov.f32 	%f750, 0f00000000;
	mov.u32 	%r193, %r12;
	@%p96 bra 	$L__BB0_96;
	mul.wide.u32 	%rd167, %r12, 4;
	add.s64 	%rd9, %rd4, %rd167;
	ld.global.nc.f32 	%f608, [%rd9];
	abs.f32 	%f609, %f608;
	setp.equ.f32 	%p97, %f609, 0f7F800000;
	sub.f32 	%f610, %f608, %f719;
	fma.rn.f32 	%f611, %f610, %f50, %f719;
	sub.f32 	%f612, %f608, %f731;
	fma.rn.f32 	%f613, %f612, %f51, %f731;
	selp.f32 	%f719, %f719, %f611, %p97;
	selp.f32 	%f731, %f731, %f613, %p97;
	sub.f32 	%f73, %f719, %f731;
	add.s32 	%r167, %r12, %r11;
	mul.wide.s32 	%rd168, %r167, 4;
	add.s64 	%rd10, %rd3, %rd168;
	st.global.f32 	[%rd10], %f73;
	add.s64 	%rd11, %rd2, %rd168;
	add.s64 	%rd12, %rd1, %rd168;
	mov.f32 	%f750, 0f00000000;
	@%p1 bra 	$L__BB0_78;
	sub.f32 	%f615, %f73, %f751;
	fma.rn.f32 	%f751, %f615, %f53, %f751;
	setp.lt.s32 	%p99, %r12, %r15;
	mov.b16 	%rs32, 1;
	mov.pred 	%p170, 0;
	@%p99 bra 	$L__BB0_81;
	st.global.f32 	[%rd11], %f751;
	sub.f32 	%f617, %f73, %f751;
	st.global.f32 	[%rd12], %f617;
	bra.uni 	$L__BB0_81;
$L__BB0_78:
	setp.lt.u32 	%p102, %r99, 2;
	setp.gt.s32 	%p103, %r12, %r15;
	mov.b16 	%rs32, 0;
	mov.pred 	%p170, -1;
	or.pred  	%p104, %p102, %p103;
	@%p104 bra 	$L__BB0_81;
	add.f32 	%f75, %f749, %f73;
	sub.f32 	%f619, %f75, %f749;
	sub.f32 	%f750, %f619, %f73;
	setp.ne.s32 	%p106, %r14, 0;
	mov.f32 	%f749, %f75;
	@%p106 bra 	$L__BB0_81;
	div.rn.f32 	%f751, %f75, %f52;
	st.global.f32 	[%rd7], %f751;
	sub.f32 	%f620, %f73, %f751;
	st.global.f32 	[%rd8], %f620;
	mov.b16 	%rs32, 1;
	mov.pred 	%p170, 0;
	mov.f32 	%f749, %f75;
$L__BB0_81:
	add.s32 	%r193, %r12, 1;
	setp.eq.s32 	%p108, %r81, 1;
	@%p108 bra 	$L__BB0_96;
	ld.global.nc.f32 	%f621, [%rd9+4];
	abs.f32 	%f622, %f621;
	setp.equ.f32 	%p109, %f622, 0f7F800000;
	sub.f32 	%f623, %f621, %f719;
	fma.rn.f32 	%f624, %f623, %f50, %f719;
	sub.f32 	%f625, %f621, %f731;
	fma.rn.f32 	%f626, %f625, %f51, %f731;
	selp.f32 	%f719, %f719, %f624, %p109;
	selp.f32 	%f731, %f731, %f626, %p109;
	sub.f32 	%f83, %f719, %f731;
	st.global.f32 	[%rd10+4], %f83;
	@%p170 bra 	$L__BB0_85;
	sub.f32 	%f627, %f83, %f751;
	fma.rn.f32 	%f751, %f627, %f53, %f751;
	setp.lt.s32 	%p111, %r193, %r15;
	mov.b16 	%rs32, 1;
	mov.pred 	%p171, 0;
	@%p111 bra 	$L__BB0_88;
	st.global.f32 	[%rd11+4], %f751;
	sub.f32 	%f628, %f83, %f751;
	st.global.f32 	[%rd12+4], %f628;
	bra.uni 	$L__BB0_88;
$L__BB0_85:
	setp.lt.u32 	%p114, %r99, 2;
	setp.ge.s32 	%p115, %r12, %r15;
	mov.b16 	%rs32, 0;
	mov.pred 	%p171, -1;
	or.pred  	%p116, %p114, %p115;
	@%p116 bra 	$L__BB0_88;
	sub.f32 	%f629, %f83, %f750;
	add.f32 	%f85, %f749, %f629;
	sub.f32 	%f630, %f85, %f749;
	sub.f32 	%f750, %f630, %f629;
	setp.ne.s32 	%p118, %r14, 1;
	mov.f32 	%f749, %f85;
	@%p118 bra 	$L__BB0_88;
	div.rn.f32 	%f751, %f85, %f52;
	st.global.f32 	[%rd7], %f751;
	sub.f32 	%f631, %f83, %f751;
	st.global.f32 	[%rd8], %f631;
	mov.b16 	%rs32, 1;
	mov.pred 	%p171, 0;
	mov.f32 	%f749, %f85;
$L__BB0_88:
	add.s32 	%r193, %r12, 2;
	setp.eq.s32 	%p120, %r81, 2;
	@%p120 bra 	$L__BB0_96;
	ld.global.nc.f32 	%f632, [%rd9+8];
	abs.f32 	%f633, %f632;
	setp.equ.f32 	%p121, %f633, 0f7F800000;
	sub.f32 	%f634, %f632, %f719;
	fma.rn.f32 	%f635, %f634, %f50, %f719;
	sub.f32 	%f636, %f632, %f731;
	fma.rn.f32 	%f637, %f636, %f51, %f731;
	selp.f32 	%f719, %f719, %f635, %p121;
	selp.f32 	%f731, %f731, %f637, %p121;
	sub.f32 	%f93, %f719, %f731;
	st.global.f32 	[%rd10+8], %f93;
	@%p171 bra 	$L__BB0_92;
	sub.f32 	%f638, %f93, %f751;
	fma.rn.f32 	%f751, %f638, %f53, %f751;
	setp.lt.s32 	%p122, %r193, %r15;
	mov.b16 	%rs32, 1;
	@%p122 bra 	$L__BB0_95;
	st.global.f32 	[%rd11+8], %f751;
	sub.f32 	%f639, %f93, %f751;
	st.global.f32 	[%rd12+8], %f639;
	bra.uni 	$L__BB0_95;
$L__BB0_92:
	setp.lt.u32 	%p123, %r99, 2;
	setp.gt.s32 	%p124, %r193, %r15;
	mov.b16 	%rs32, 0;
	or.pred  	%p125, %p123, %p124;
	@%p125 bra 	$L__BB0_95;
	sub.f32 	%f640, %f93, %f750;
	add.f32 	%f95, %f749, %f640;
	sub.f32 	%f641, %f95, %f749;
	sub.f32 	%f750, %f641, %f640;
	setp.ne.s32 	%p126, %r14, 2;
	mov.f32 	%f749, %f95;
	@%p126 bra 	$L__BB0_95;
	div.rn.f32 	%f751, %f95, %f52;
	st.global.f32 	[%rd7], %f751;
	sub.f32 	%f642, %f93, %f751;
	st.global.f32 	[%rd8], %f642;
	mov.b16 	%rs32, 1;
	mov.f32 	%f749, %f95;
$L__BB0_95:
	add.s32 	%r193, %r12, 3;
$L__BB0_96:
	add.s32 	%r168, %r5, %r98;
	setp.gt.u32 	%p127, %r168, -4;
	@%p127 bra 	$L__BB0_122;
$L__BB0_97:
	mul.wide.u32 	%rd169, %r193, 4;
	add.s64 	%rd13, %rd4, %rd169;
	ld.global.nc.f32 	%f643, [%rd13];
	abs.f32 	%f644, %f643;
	setp.equ.f32 	%p128, %f644, 0f7F800000;
	sub.f32 	%f645, %f643, %f719;
	fma.rn.f32 	%f646, %f645, %f50, %f719;
	sub.f32 	%f647, %f643, %f731;
	fma.rn.f32 	%f648, %f647, %f51, %f731;
	selp.f32 	%f111, %f719, %f646, %p128;
	selp.f32 	%f112, %f731, %f648, %p128;
	sub.f32 	%f113, %f111, %f112;
	add.s32 	%r169, %r193, %r11;
	mul.wide.s32 	%rd170, %r169, 4;
	add.s64 	%rd14, %rd3, %rd170;
	st.global.f32 	[%rd14], %f113;
	and.b16  	%rs25, %rs32, 255;
	setp.ne.s16 	%p129, %rs25, 0;
	add.s64 	%rd15, %rd2, %rd170;
	add.s64 	%rd16, %rd1, %rd170;
	@%p129 bra 	$L__BB0_101;
	setp.lt.u32 	%p134, %r99, 2;
	setp.gt.s32 	%p135, %r193, %r15;
	mov.pred 	%p172, -1;
	or.pred  	%p136, %p134, %p135;
	@%p136 bra 	$L__BB0_103;
	sub.f32 	%f651, %f113, %f750;
	add.f32 	%f114, %f749, %f651;
	sub.f32 	%f652, %f114, %f749;
	sub.f32 	%f750, %f652, %f651;
	setp.ne.s32 	%p138, %r193, %r15;
	mov.f32 	%f749, %f114;
	@%p138 bra 	$L__BB0_103;
	div.rn.f32 	%f751, %f114, %f52;
	st.global.f32 	[%rd7], %f751;
	sub.f32 	%f653, %f113, %f751;
	st.global.f32 	[%rd8], %f653;
	mov.pred 	%p172, 0;
	mov.f32 	%f749, %f114;
	bra.uni 	$L__BB0_103;
$L__BB0_101:
	sub.f32 	%f649, %f113, %f751;
	fma.rn.f32 	%f751, %f649, %f53, %f751;
	setp.lt.s32 	%p131, %r193, %r15;
	mov.pred 	%p172, 0;
	@%p131 bra 	$L__BB0_103;
	st.global.f32 	[%rd15], %f751;
	sub.f32 	%f650, %f113, %f751;
	st.global.f32 	[%rd16], %f650;
$L__BB0_103:
	add.s32 	%r87, %r193, 1;
	ld.global.nc.f32 	%f654, [%rd13+4];
	abs.f32 	%f655, %f654;
	setp.equ.f32 	%p140, %f655, 0f7F800000;
	sub.f32 	%f656, %f654, %f111;
	fma.rn.f32 	%f657, %f656, %f50, %f111;
	sub.f32 	%f658, %f654, %f112;
	fma.rn.f32 	%f659, %f658, %f51, %f112;
	selp.f32 	%f121, %f111, %f657, %p140;
	selp.f32 	%f122, %f112, %f659, %p140;
	sub.f32 	%f123, %f121, %f122;
	st.global.f32 	[%rd14+4], %f123;
	@%p172 bra 	$L__BB0_106;
	sub.f32 	%f660, %f123, %f751;
	fma.rn.f32 	%f751, %f660, %f53, %f751;
	setp.lt.s32 	%p142, %r87, %r15;
	mov.pred 	%p173, 0;
	@%p142 bra 	$L__BB0_109;
	st.global.f32 	[%rd15+4], %f751;
	sub.f32 	%f661, %f123, %f751;
	st.global.f32 	[%rd16+4], %f661;
	bra.uni 	$L__BB0_109;
$L__BB0_106:
	setp.lt.u32 	%p145, %r99, 2;
	setp.ge.s32 	%p146, %r193, %r15;
	mov.pred 	%p173, -1;
	or.pred  	%p147, %p145, %p146;
	@%p147 bra 	$L__BB0_109;
	sub.f32 	%f662, %f123, %f750;
	add.f32 	%f125, %f749, %f662;
	sub.f32 	%f663, %f125, %f749;
	sub.f32 	%f750, %f663, %f662;
	setp.ne.s32 	%p149, %r87, %r15;
	mov.f32 	%f749, %f125;
	@%p149 bra 	$L__BB0_109;
	div.rn.f32 	%f751, %f125, %f52;
	st.global.f32 	[%rd7], %f751;
	sub.f32 	%f664, %f123, %f751;
	st.global.f32 	[%rd8], %f664;
	mov.pred 	%p173, 0;
	mov.f32 	%f749, %f125;
$L__BB0_109:
	add.s32 	%r88, %r193, 2;
	ld.global.nc.f32 	%f665, [%rd13+8];
	abs.f32 	%f666, %f665;
	setp.equ.f32 	%p151, %f666, 0f7F800000;
	sub.f32 	%f667, %f665, %f121;
	fma.rn.f32 	%f668, %f667, %f50, %f121;
	sub.f32 	%f669, %f665, %f122;
	fma.rn.f32 	%f670, %f669, %f51, %f122;
	selp.f32 	%f131, %f121, %f668, %p151;
	selp.f32 	%f132, %f122, %f670, %p151;
	sub.f32 	%f133, %f131, %f132;
	st.global.f32 	[%rd14+8], %f133;
	@%p173 bra 	$L__BB0_112;
	sub.f32 	%f671, %f133, %f751;
	fma.rn.f32 	%f751, %f671, %f53, %f751;
	setp.lt.s32 	%p153, %r88, %r15;
	mov.pred 	%p174, 0;
	@%p153 bra 	$L__BB0_115;
	st.global.f32 	[%rd15+8], %f751;
	sub.f32 	%f672, %f133, %f751;
	st.global.f32 	[%rd16+8], %f672;
	bra.uni 	$L__BB0_115;
$L__BB0_112:
	setp.lt.u32 	%p156, %r99, 2;
	setp.gt.s32 	%p157, %r88, %r15;
	mov.pred 	%p174, -1;
	or.pred  	%p158, %p156, %p157;
	@%p158 bra 	$L__BB0_115;
	sub.f32 	%f673, %f133, %f750;
	add.f32 	%f135, %f749, %f673;
	sub.f32 	%f674, %f135, %f749;
	sub.f32 	%f750, %f674, %f673;
	setp.ne.s32 	%p160, %r88, %r15;
	mov.f32 	%f749, %f135;
	@%p160 bra 	$L__BB0_115;
	div.rn.f32 	%f751, %f135, %f52;
	st.global.f32 	[%rd7], %f751;
	sub.f32 	%f675, %f133, %f751;
	st.global.f32 	[%rd8], %f675;
	mov.pred 	%p174, 0;
	mov.f32 	%f749, %f135;
$L__BB0_115:
	add.s32 	%r89, %r193, 3;
	ld.global.nc.f32 	%f676, [%rd13+12];
	abs.f32 	%f677, %f676;
	setp.equ.f32 	%p162, %f677, 0f7F800000;
	sub.f32 	%f678, %f676, %f131;
	fma.rn.f32 	%f679, %f678, %f50, %f131;
	sub.f32 	%f680, %f676, %f132;
	fma.rn.f32 	%f681, %f680, %f51, %f132;
	selp.f32 	%f719, %f131, %f679, %p162;
	selp.f32 	%f731, %f132, %f681, %p162;
	sub.f32 	%f143, %f719, %f731;
	st.global.f32 	[%rd14+12], %f143;
	@%p174 bra 	$L__BB0_118;
	sub.f32 	%f682, %f143, %f751;
	fma.rn.f32 	%f751, %f682, %f53, %f751;
	setp.lt.s32 	%p163, %r89, %r15;
	mov.b16 	%rs32, 1;
	@%p163 bra 	$L__BB0_121;
	st.global.f32 	[%rd15+12], %f751;
	sub.f32 	%f683, %f143, %f751;
	st.global.f32 	[%rd16+12], %f683;
	bra.uni 	$L__BB0_121;
$L__BB0_118:
	setp.lt.u32 	%p164, %r99, 2;
	setp.gt.s32 	%p165, %r89, %r15;
	mov.b16 	%rs32, 0;
	or.pred  	%p166, %p164, %p165;
	@%p166 bra 	$L__BB0_121;
	sub.f32 	%f684, %f143, %f750;
	add.f32 	%f145, %f749, %f684;
	sub.f32 	%f685, %f145, %f749;
	sub.f32 	%f750, %f685, %f684;
	setp.ne.s32 	%p167, %r89, %r15;
	mov.f32 	%f749, %f145;
	@%p167 bra 	$L__BB0_121;
	div.rn.f32 	%f751, %f145, %f52;
	st.global.f32 	[%rd7], %f751;
	sub.f32 	%f686, %f143, %f751;
	st.global.f32 	[%rd8], %f686;
	mov.b16 	%rs32, 1;
	mov.f32 	%f749, %f145;
$L__BB0_121:
	add.s32 	%r193, %r193, 4;
	setp.lt.s32 	%p168, %r193, %r92;
	@%p168 bra 	$L__BB0_97;
$L__BB0_122:
	add.s32 	%r170, %r170, %r6;
	setp.lt.s32 	%p169, %r170, %r94;
	@%p169 bra 	$L__BB0_3;
$L__BB0_123:
	ret;

}
	// .globl	macd_many_series_one_param_f32
.visible .entry macd_many_series_one_param_f32(
	.param .u64 .ptr .align 1 macd_many_series_one_param_f32_param_0,
	.param .u32 macd_many_series_one_param_f32_param_1,
	.param .u32 macd_many_series_one_param_f32_param_2,
	.param .u32 macd_many_series_one_param_f32_param_3,
	.param .u32 macd_many_series_one_param_f32_param_4,
	.param .u32 macd_many_series_one_param_f32_param_5,
	.param .u64 .ptr .align 1 macd_many_series_one_param_f32_param_6,
	.param .u64 .ptr .align 1 macd_many_series_one_param_f32_param_7,
	.param .u64 .ptr .align 1 macd_many_series_one_param_f32_param_8,
	.param .u64 .ptr .align 1 macd_many_series_one_param_f32_param_9
)
{
	.reg .pred 	%p<274>;
	.reg .b16 	%rs<70>;
	.reg .b32 	%r<354>;
	.reg .b32 	%f<1409>;
	.reg .b64 	%rd<452>;

	ld.param.u64 	%rd53, [macd_many_series_one_param_f32_param_0];
	ld.param.u32 	%r179, [macd_many_series_one_param_f32_param_1];
	ld.param.u32 	%r180, [macd_many_series_one_param_f32_param_2];
	ld.param.u32 	%r181, [macd_many_series_one_param_f32_param_3];
	ld.param.u32 	%r182, [macd_many_series_one_param_f32_param_4];
	ld.param.u32 	%r183, [macd_many_series_one_param_f32_param_5];
	ld.param.u64 	%rd54, [macd_many_series_one_param_f32_param_6];
	ld.param.u64 	%rd55, [macd_many_series_one_param_f32_param_7];
	ld.param.u64 	%rd56, [macd_many_series_one_param_f32_param_8];
	ld.param.u64 	%rd57, [macd_many_series_one_param_f32_param_9];
	cvta.to.global.u64 	%rd1, %rd57;
	cvta.to.global.u64 	%rd2, %rd56;
	cvta.to.global.u64 	%rd3, %rd55;
	cvta.to.global.u64 	%rd4, %rd53;
	cvta.to.global.u64 	%rd5, %rd54;
	min.s32 	%r184, %r179, %r180;
	min.s32 	%r185, %r184, %r181;
	min.s32 	%r186, %r185, %r182;
	min.s32 	%r187, %r186, %r183;
	setp.lt.s32 	%p8, %r187, 1;
	@%p8 bra 	$L__BB1_224;
	mov.u32 	%r188, %ctaid.x;
	mov.u32 	%r1, %ntid.x;
	mov.u32 	%r189, %tid.x;
	mad.lo.s32 	%r305, %r188, %r1, %r189;
	setp.ge.s32 	%p9, %r305, %r179;
	@%p9 bra 	$L__BB1_224;
	add.s32 	%r3, %r183, -2;
	cvt.rn.f32.u32 	%f1, %r181;
	cvt.rn.f32.u32 	%f2, %r182;
	add.f32 	%f257, %f1, 0f3F800000;
	mov.f32 	%f258, 0f40000000;
	div.rn.f32 	%f3, %f258, %f257;
	add.f32 	%f259, %f2, 0f3F800000;
	div.rn.f32 	%f4, %f258, %f259;
	cvt.rn.f32.u32 	%f5, %r183;
	add.f32 	%f260, %f5, 0f3F800000;
	div.rn.f32 	%f6, %f258, %f260;
	add.s32 	%r4, %r180, -1;
	setp.gt.u32 	%p10, %r183, 1;
	mov.u32 	%r190, %nctaid.x;
	mul.lo.s32 	%r5, %r1, %r190;
	@%p10 bra 	$L__BB1_8;
	sub.s32 	%r6, %r182, %r180;
	mul.wide.u32 	%rd78, %r179, 4;
$L__BB1_4:
	mul.wide.s32 	%rd58, %r305, 4;
	add.s64 	%rd59, %rd5, %rd58;
	ld.global.nc.u32 	%r191, [%rd59];
	max.s32 	%r98, %r191, 0;
	setp.le.s32 	%p11, %r180, %r98;
	@%p11 bra 	$L__BB1_223;
	add.s32 	%r99, %r98, %r182;
	add.s32 	%r100, %r99, -1;
	add.s32 	%r101, %r3, %r99;
	min.s32 	%r102, %r101, %r180;
	setp.lt.s32 	%p12, %r99, 2;
	@%p12 bra 	$L__BB1_138;
	min.s32 	%r193, %r100, %r180;
	max.s32 	%r103, %r193, 1;
	and.b32  	%r104, %r103, 7;
	setp.lt.s32 	%p13, %r193, 8;
	mov.b32 	%r331, 0;
	@%p13 bra 	$L__BB1_130;
	and.b32  	%r331, %r103, 2147483640;
	mov.b32 	%r334, 0;
	bra.uni 	$L__BB1_129;
$L__BB1_8:
	sub.s32 	%r7, %r182, %r180;
	mul.wide.u32 	%rd6, %r179, 4;
	mul.wide.u32 	%rd259, %r179, 8;
	add.s64 	%rd7, %rd3, %rd259;
	mul.wide.u32 	%rd260, %r179, 12;
	add.s64 	%rd8, %rd3, %rd260;
	mul.wide.u32 	%rd261, %r179, 16;
	add.s64 	%rd9, %rd3, %rd261;
	mul.wide.u32 	%rd262, %r179, 20;
	add.s64 	%rd10, %rd3, %rd262;
	mul.wide.u32 	%rd263, %r179, 28;
	add.s64 	%rd11, %rd3, %rd263;
$L__BB1_9:
	mul.wide.s32 	%rd264, %r305, 4;
	add.s64 	%rd265, %rd5, %rd264;
	ld.global.nc.u32 	%r249, [%rd265];
	max.s32 	%r9, %r249, 0;
	setp.le.s32 	%p123, %r180, %r9;
	@%p123 bra 	$L__BB1_48;
	add.s32 	%r10, %r9, %r182;
	add.s32 	%r11, %r10, -1;
	add.s32 	%r12, %r3, %r10;
	min.s32 	%r13, %r12, %r180;
	setp.gt.s32 	%p124, %r10, 1;
	@%p124 bra 	$L__BB1_118;
$L__BB1_11:
	setp.gt.s32 	%p133, %r13, 0;
	@%p133 bra 	$L__BB1_107;
$L__BB1_12:
	setp.lt.s32 	%p142, %r180, %r10;
	@%p142 bra 	$L__BB1_48;
	sub.s32 	%r21, %r180, %r9;
	min.s32 	%r22, %r181, %r21;
	setp.gt.s32 	%p143, %r22, 0;
	mov.f32 	%f1301, 0f00000000;
	@%p143 bra 	$L__BB1_94;
$L__BB1_14:
	div.rn.f32 	%f1306, %f1301, %f1;
	min.s32 	%r25, %r182, %r21;
	setp.gt.s32 	%p153, %r25, 0;
	mov.f32 	%f1304, 0f00000000;
	@%p153 bra 	$L__BB1_81;
$L__BB1_15:
	div.rn.f32 	%f1335, %f1304, %f2;
	add.s32 	%r28, %r10, -1;
	min.s32 	%r29, %r28, %r4;
	add.s32 	%r315, %r9, %r181;
	setp.lt.s32 	%p163, %r29, %r315;
	@%p163 bra 	$L__BB1_16;
	bra.uni 	$L__BB1_68;
$L__BB1_16:
	setp.eq.s32 	%p204, %r183, 1;
	sub.f32 	%f1322, %f1306, %f1335;
	mad.lo.s32 	%r35, %r28, %r179, %r305;
	mul.wide.s32 	%rd419, %r35, 4;
	add.s64 	%rd12, %rd3, %rd419;
	st.global.f32 	[%rd12], %f1322;
	setp.lt.s32 	%p205, %r12, %r180;
	and.pred  	%p1, %p204, %p205;
	mov.f32 	%f1324, 0f00000000;
	mov.b16 	%rs59, 0;
	not.pred 	%p206, %p1;
	@%p206 bra 	$L__BB1_18;
	mad.lo.s32 	%r299, %r12, %r179, %r305;
	mul.wide.s32 	%rd420, %r299, 4;
	add.s64 	%rd421, %rd3, %rd420;
	ld.global.f32 	%f1324, [%rd421];
	add.s64 	%rd422, %rd2, %rd420;
	st.global.f32 	[%rd422], %f1324;
	sub.f32 	%f1217, %f1324, %f1324;
	add.s64 	%rd423, %rd1, %rd420;
	st.global.f32 	[%rd423], %f1217;
	mov.b16 	%rs59, 1;
$L__BB1_18:
	setp.gt.s32 	%p207, %r180, %r10;
	@%p207 bra 	$L__BB1_19;
	bra.uni 	$L__BB1_48;
$L__BB1_19:
	mad.lo.s32 	%r300, %r12, %r179, %r305;
	mul.wide.s32 	%rd424, %r300, 4;
	add.s64 	%rd19, %rd2, %rd424;
	add.s64 	%rd20, %rd1, %rd424;
	sub.s32 	%r301, %r180, %r10;
	and.b32  	%r45, %r301, 3;
	setp.eq.s32 	%p208, %r45, 0;
	mov.f32 	%f1326, 0f00000000;
	mov.u32 	%r314, %r10;
	@%p208 bra 	$L__BB1_67;
	add.s32 	%r46, %r35, %r179;
	mul.wide.s32 	%rd425, %r46, 4;
	add.s64 	%rd21, %rd4, %rd425;
	ld.global.nc.f32 	%f1219, [%rd21];
	abs.f32 	%f1220, %f1219;
	setp.equ.f32 	%p209, %f1220, 0f7F800000;
	sub.f32 	%f1221, %f1219, %f1306;
	fma.rn.f32 	%f1222, %f1221, %f3, %f1306;
	sub.f32 	%f1223, %f1219, %f1335;
	fma.rn.f32 	%f1224, %f1223, %f4, %f1335;
	selp.f32 	%f1306, %f1306, %f1222, %p209;
	selp.f32 	%f1335, %f1335, %f1224, %p209;
	sub.f32 	%f72, %f1306, %f1335;
	add.s64 	%rd22, %rd12, %rd6;
	st.global.f32 	[%rd22], %f72;
	mov.f32 	%f1326, 0f00000000;
	@%p206 bra 	$L__BB1_49;
	sub.f32 	%f1229, %f72, %f1324;
	fma.rn.f32 	%f1324, %f1229, %f6, %f1324;
	setp.lt.s32 	%p217, %r10, %r12;
	mov.b16 	%rs59, 1;
	mov.pred 	%p272, 0;
	@%p217 bra 	$L__BB1_52;
	mul.wide.s32 	%rd426, %r46, 4;
	add.s64 	%rd427, %rd2, %rd426;
	st.global.f32 	[%rd427], %f1324;
	sub.f32 	%f1231, %f72, %f1324;
	add.s64 	%rd428, %rd1, %rd426;
	st.global.f32 	[%rd428], %f1231;
	bra.uni 	$L__BB1_52;
$L__BB1_23:
	mad.lo.s32 	%r37, %r314, %r179, %r305;
	mul.wide.s32 	%rd437, %r37, 4;
	add.s64 	%rd13, %rd4, %rd437;
	ld.global.nc.f32 	%f1254, [%rd13];
	abs.f32 	%f1255, %f1254;
	setp.equ.f32 	%p235, %f1255, 0f7F800000;
	sub.f32 	%f1256, %f1254, %f1306;
	fma.rn.f32 	%f1257, %f1256, %f3, %f1306;
	sub.f32 	%f1258, %f1254, %f1335;
	fma.rn.f32 	%f1259, %f1258, %f4, %f1335;
	selp.f32 	%f30, %f1306, %f1257, %p235;
	selp.f32 	%f31, %f1335, %f1259, %p235;
	sub.f32 	%f32, %f30, %f31;
	add.s64 	%rd14, %rd3, %rd437;
	st.global.f32 	[%rd14], %f32;
	and.b16  	%rs50, %rs59, 255;
	setp.eq.s16 	%p236, %rs50, 0;
	@%p236 bra 	$L__BB1_26;
	sub.f32 	%f1260, %f32, %f1324;
	fma.rn.f32 	%f1324, %f1260, %f6, %f1324;
	setp.lt.s32 	%p238, %r314, %r12;
	mov.pred 	%p269, 0;
	@%p238 bra 	$L__BB1_29;
	mul.wide.s32 	%rd438, %r37, 4;
	add.s64 	%rd439, %rd2, %rd438;
	st.global.f32 	[%rd439], %f1324;
	sub.f32 	%f1261, %f32, %f1324;
	add.s64 	%rd440, %rd1, %rd438;
	st.global.f32 	[%rd440], %f1261;
	bra.uni 	$L__BB1_29;
$L__BB1_26:
	setp.gt.s32 	%p241, %r314, %r12;
	mov.pred 	%p269, -1;
	@%p241 bra 	$L__BB1_29;
	sub.f32 	%f1262, %f32, %f1326;
	add.f32 	%f34, %f1322, %f1262;
	sub.f32 	%f1263, %f34, %f1322;
	sub.f32 	%f1326, %f1263, %f1262;
	setp.ne.s32 	%p243, %r314, %r12;
	mov.f32 	%f1322, %f34;
	@%p243 bra 	$L__BB1_29;
	div.rn.f32 	%f1324, %f34, %f5;
	st.global.f32 	[%rd19], %f1324;
	sub.f32 	%f1264, %f32, %f1324;
	st.global.f32 	[%rd20], %f1264;
	mov.pred 	%p269, 0;
	mov.f32 	%f1322, %f34;
$L__BB1_29:
	add.s32 	%r38, %r314, 1;
	add.s32 	%r39, %r37, %r179;
	add.s64 	%rd15, %rd13, %rd6;
	ld.global.nc.f32 	%f1265, [%rd15];
	abs.f32 	%f1266, %f1265;
	setp.equ.f32 	%p245, %f1266, 0f7F800000;
	sub.f32 	%f1267, %f1265, %f30;
	fma.rn.f32 	%f1268, %f1267, %f3, %f30;
	sub.f32 	%f1269, %f1265, %f31;
	fma.rn.f32 	%f1270, %f1269, %f4, %f31;
	selp.f32 	%f40, %f30, %f1268, %p245;
	selp.f32 	%f41, %f31, %f1270, %p245;
	sub.f32 	%f42, %f40, %f41;
	add.s64 	%rd16, %rd14, %rd6;
	st.global.f32 	[%rd16], %f42;
	@%p269 bra 	$L__BB1_32;
	sub.f32 	%f1271, %f42, %f1324;
	fma.rn.f32 	%f1324, %f1271, %f6, %f1324;
	setp.lt.s32 	%p247, %r38, %r12;
	mov.pred 	%p270, 0;
	@%p247 bra 	$L__BB1_35;
	mul.wide.s32 	%rd441, %r39, 4;
	add.s64 	%rd442, %rd2, %rd441;
	st.global.f32 	[%rd442], %f1324;
	sub.f32 	%f1272, %f42, %f1324;
	add.s64 	%rd443, %rd1, %rd441;
	st.global.f32 	[%rd443], %f1272;
	bra.uni 	$L__BB1_35;
$L__BB1_32:
	setp.ge.s32 	%p250, %r314, %r12;
	mov.pred 	%p270, -1;
	@%p250 bra 	$L__BB1_35;
	sub.f32 	%f1273, %f42, %f1326;
	add.f32 	%f44, %f1322, %f1273;
	sub.f32 	%f1274, %f44, %f1322;
	sub.f32 	%f1326, %f1274, %f1273;
	setp.ne.s32 	%p252, %r38, %r12;
	mov.f32 	%f1322, %f44;
	@%p252 bra 	$L__BB1_35;
	div.rn.f32 	%f1324, %f44, %f5;
	st.global.f32 	[%rd19], %f1324;
	sub.f32 	%f1275, %f42, %f1324;
	st.global.f32 	[%rd20], %f1275;
	mov.pred 	%p270, 0;
	mov.f32 	%f1322, %f44;
$L__BB1_35:
	add.s32 	%r40, %r314, 2;
	add.s32 	%r41, %r39, %r179;
	add.s64 	%rd17, %rd15, %rd6;
	ld.global.nc.f32 	%f1276, [%rd17];
	abs.f32 	%f1277, %f1276;
	setp.equ.f32 	%p254, %f1277, 0f7F800000;
	sub.f32 	%f1278, %f1276, %f40;
	fma.rn.f32 	%f1279, %f1278, %f3, %f40;
	sub.f32 	%f1280, %f1276, %f41;
	fma.rn.f32 	%f1281, %f1280, %f4, %f41;
	selp.f32 	%f50, %f40, %f1279, %p254;
	selp.f32 	%f51, %f41, %f1281, %p254;
	sub.f32 	%f52, %f50, %f51;
	add.s64 	%rd18, %rd16, %rd6;
	st.global.f32 	[%rd18], %f52;
	@%p270 bra 	$L__BB1_38;
	sub.f32 	%f1282, %f52, %f1324;
	fma.rn.f32 	%f1324, %f1282, %f6, %f1324;
	setp.lt.s32 	%p256, %r40, %r12;
	mov.pred 	%p271, 0;
	@%p256 bra 	$L__BB1_41;
	mul.wide.s32 	%rd444, %r41, 4;
	add.s64 	%rd445, %rd2, %rd444;
	st.global.f32 	[%rd445], %f1324;
	sub.f32 	%f1283, %f52, %f1324;
	add.s64 	%rd446, %rd1, %rd444;
	st.global.f32 	[%rd446], %f1283;
	bra.uni 	$L__BB1_41;
$L__BB1_38:
	setp.gt.s32 	%p259, %r40, %r12;
	mov.pred 	%p271, -1;
	@%p259 bra 	$L__BB1_41;
	sub.f32 	%f1284, %f52, %f1326;
	add.f32 	%f54, %f1322, %f1284;
	sub.f32 	%f1285, %f54, %f1322;
	sub.f32 	%f1326, %f1285, %f1284;
	setp.ne.s32 	%p261, %r40, %r12;
	mov.f32 	%f1322, %f54;
	@%p261 bra 	$L__BB1_41;
	div.rn.f32 	%f1324, %f54, %f5;
	st.global.f32 	[%rd19], %f1324;
	sub.f32 	%f1286, %f52, %f1324;
	st.global.f32 	[%rd20], %f1286;
	mov.pred 	%p271, 0;
	mov.f32 	%f1322, %f54;
$L__BB1_41:
	add.s32 	%r42, %r314, 3;
	add.s64 	%rd447, %rd17, %rd6;
	ld.global.nc.f32 	%f1287, [%rd447];
	abs.f32 	%f1288, %f1287;
	setp.equ.f32 	%p263, %f1288, 0f7F800000;
	sub.f32 	%f1289, %f1287, %f50;
	fma.rn.f32 	%f1290, %f1289, %f3, %f50;
	sub.f32 	%f1291, %f1287, %f51;
	fma.rn.f32 	%f1292, %f1291, %f4, %f51;
	selp.f32 	%f1306, %f50, %f1290, %p263;
	selp.f32 	%f1335, %f51, %f1292, %p263;
	sub.f32 	%f62, %f1306, %f1335;
	add.s64 	%rd448, %rd18, %rd6;
	st.global.f32 	[%rd448], %f62;
	@%p271 bra 	$L__BB1_44;
	sub.f32 	%f1293, %f62, %f1324;
	fma.rn.f32 	%f1324, %f1293, %f6, %f1324;
	setp.lt.s32 	%p264, %r42, %r12;
	mov.b16 	%rs59, 1;
	@%p264 bra 	$L__BB1_47;
	add.s32 	%r304, %r41, %r179;
	mul.wide.s32 	%rd449, %r304, 4;
	add.s64 	%rd450, %rd2, %rd449;
	st.global.f32 	[%rd450], %f1324;
	sub.f32 	%f1294, %f62, %f1324;
	add.s64 	%rd451, %rd1, %rd449;
	st.global.f32 	[%rd451], %f1294;
	bra.uni 	$L__BB1_47;
$L__BB1_44:
	setp.gt.s32 	%p265, %r42, %r12;
	mov.b16 	%rs59, 0;
	@%p265 bra 	$L__BB1_47;
	sub.f32 	%f1295, %f62, %f1326;
	add.f32 	%f64, %f1322, %f1295;
	sub.f32 	%f1296, %f64, %f1322;
	sub.f32 	%f1326, %f1296, %f1295;
	setp.ne.s32 	%p266, %r42, %r12;
	mov.f32 	%f1322, %f64;
	@%p266 bra 	$L__BB1_47;
	div.rn.f32 	%f1324, %f64, %f5;
	st.global.f32 	[%rd19], %f1324;
	sub.f32 	%f1297, %f62, %f1324;
	st.global.f32 	[%rd20], %f1297;
	mov.b16 	%rs59, 1;
	mov.f32 	%f1322, %f64;
$L__BB1_47:
	add.s32 	%r314, %r314, 4;
	setp.lt.s32 	%p267, %r314, %r180;
	@%p267 bra 	$L__BB1_23;
$L__BB1_48:
	add.s32 	%r305, %r305, %r5;
	setp.lt.s32 	%p268, %r305, %r179;
	@%p268 bra 	$L__BB1_9;
	bra.uni 	$L__BB1_224;
$L__BB1_49:
	setp.gt.s32 	%p212, %r10, %r12;
	mov.b16 	%rs59, 0;
	mov.pred 	%p272, -1;
	@%p212 bra 	$L__BB1_52;
	setp.ne.s32 	%p214, %r3, 0;
	add.f32 	%f74, %f1322, %f72;
	sub.f32 	%f1226, %f74, %f1322;
	sub.f32 	%f1326, %f1226, %f72;
	mov.f32 	%f1322, %f74;
	@%p214 bra 	$L__BB1_52;
	div.rn.f32 	%f1324, %f74, %f5;
	st.global.f32 	[%rd19], %f1324;
	sub.f32 	%f1227, %f72, %f1324;
	st.global.f32 	[%rd20], %f1227;
	mov.b16 	%rs59, 1;
	mov.pred 	%p272, 0;
	mov.f32 	%f1322, %f74;
$L__BB1_52:
	add.s32 	%r314, %r10, 1;
	setp.eq.s32 	%p219, %r45, 1;
	@%p219 bra 	$L__BB1_67;
	add.s32 	%r48, %r46, %r179;
	add.s64 	%rd23, %rd21, %rd6;
	ld.global.nc.f32 	%f1232, [%rd23];
	abs.f32 	%f1233, %f1232;
	setp.equ.f32 	%p220, %f1233, 0f7F800000;
	sub.f32 	%f1234, %f1232, %f1306;
	fma.rn.f32 	%f1235, %f1234, %f3, %f1306;
	sub.f32 	%f1236, %f1232, %f1335;
	fma.rn.f32 	%f1237, %f1236, %f4, %f1335;
	selp.f32 	%f1306, %f1306, %f1235, %p220;
	selp.f32 	%f1335, %f1335, %f1237, %p220;
	sub.f32 	%f82, %f1306, %f1335;
	add.s64 	%rd24, %rd22, %rd6;
	st.global.f32 	[%rd24], %f82;
	@%p272 bra 	$L__BB1_56;
	sub.f32 	%f1238, %f82, %f1324;
	fma.rn.f32 	%f1324, %f1238, %f6, %f1324;
	setp.lt.s32 	%p222, %r314, %r12;
	mov.b16 	%rs59, 1;
	mov.pred 	%p273, 0;
	@%p222 bra 	$L__BB1_59;
	mul.wide.s32 	%rd429, %r48, 4;
	add.s64 	%rd430, %rd2, %rd429;
	st.global.f32 	[%rd430], %f1324;
	sub.f32 	%f1239, %f82, %f1324;
	add.s64 	%rd431, %rd1, %rd429;
	st.global.f32 	[%rd431], %f1239;
	bra.uni 	$L__BB1_59;
$L__BB1_56:
	setp.ge.s32 	%p225, %r10, %r12;
	mov.b16 	%rs59, 0;
	mov.pred 	%p273, -1;
	@%p225 bra 	$L__BB1_59;
	setp.ne.s32 	%p227, %r3, 1;
	sub.f32 	%f1240, %f82, %f1326;
	add.f32 	%f84, %f1322, %f1240;
	sub.f32 	%f1241, %f84, %f1322;
	sub.f32 	%f1326, %f1241, %f1240;
	mov.f32 	%f1322, %f84;
	@%p227 bra 	$L__BB1_59;
	div.rn.f32 	%f1324, %f84, %f5;
	st.global.f32 	[%rd19], %f1324;
	sub.f32 	%f1242, %f82, %f1324;
	st.global.f32 	[%rd20], %f1242;
	mov.b16 	%rs59, 1;
	mov.pred 	%p273, 0;
	mov.f32 	%f1322, %f84;
$L__BB1_59:
	add.s32 	%r314, %r10, 2;
	setp.eq.s32 	%p229, %r45, 2;
	@%p229 bra 	$L__BB1_67;
	add.s64 	%rd432, %rd23, %rd6;
	ld.global.nc.f32 	%f1243, [%rd432];
	abs.f32 	%f1244, %f1243;
	setp.equ.f32 	%p230, %f1244, 0f7F800000;
	sub.f32 	%f1245, %f1243, %f1306;
	fma.rn.f32 	%f1246, %f1245, %f3, %f1306;
	sub.f32 	%f1247, %f1243, %f1335;
	fma.rn.f32 	%f1248, %f1247, %f4, %f1335;
	selp.f32 	%f1306, %f1306, %f1246, %p230;
	selp.f32 	%f1335, %f1335, %f1248, %p230;
	sub.f32 	%f92, %f1306, %f1335;
	add.s64 	%rd433, %rd24, %rd6;
	st.global.f32 	[%rd433], %f92;
	@%p273 bra 	$L__BB1_63;
	sub.f32 	%f1249, %f92, %f1324;
	fma.rn.f32 	%f1324, %f1249, %f6, %f1324;
	setp.lt.s32 	%p231, %r314, %r12;
	mov.b16 	%rs59, 1;
	@%p231 bra 	$L__BB1_66;
	add.s32 	%r302, %r48, %r179;
	mul.wide.s32 	%rd434, %r302, 4;
	add.s64 	%rd435, %rd2, %rd434;
	st.global.f32 	[%rd435], %f1324;
	sub.f32 	%f1250, %f92, %f1324;
	add.s64 	%rd436, %rd1, %rd434;
	st.global.f32 	[%rd436], %f1250;
	bra.uni 	$L__BB1_66;
$L__BB1_63:
	setp.gt.s32 	%p232, %r314, %r12;
	mov.b16 	%rs59, 0;
	@%p232 bra 	$L__BB1_66;
	setp.ne.s32 	%p233, %r3, 2;
	sub.f32 	%f1251, %f92, %f1326;
	add.f32 	%f94, %f1322, %f1251;
	sub.f32 	%f1252, %f94, %f1322;
	sub.f32 	%f1326, %f1252, %f1251;
	mov.f32 	%f1322, %f94;
	@%p233 bra 	$L__BB1_66;
	div.rn.f32 	%f1324, %f94, %f5;
	st.global.f32 	[%rd19], %f1324;
	sub.f32 	%f1253, %f92, %f1324;
	st.global.f32 	[%rd20], %f1253;
	mov.b16 	%rs59, 1;
	mov.f32 	%f1322, %f94;
$L__BB1_66:
	add.s32 	%r314, %r10, 3;
$L__BB1_67:
	add.s32 	%r303, %r7, %r9;
	setp.gt.u32 	%p234, %r303, -4;
	@%p234 bra 	$L__BB1_48;
	bra.uni 	$L__BB1_23;
$L__BB1_68:
	sub.s32 	%r293, %r29, %r315;
	add.s32 	%r52, %r293, 1;
	and.b32  	%r53, %r52, 15;
	setp.lt.u32 	%p164, %r293, 15;
	@%p164 bra 	$L__BB1_71;
	and.b32  	%r54, %r52, -16;
	mov.b32 	%r312, 0;
$L__BB1_70:
	.pragma "nounroll";
	mad.lo.s32 	%r295, %r315, %r179, %r305;
	mul.wide.s32 	%rd386, %r295, 4;
	add.s64 	%rd387, %rd4, %rd386;
	ld.global.nc.f32 	%f1065, [%rd387];
	abs.f32 	%f1066, %f1065;
	setp.equ.f32 	%p165, %f1066, 0f7F800000;
	sub.f32 	%f1067, %f1065, %f1306;
	fma.rn.f32 	%f1068, %f1067, %f3, %f1306;
	selp.f32 	%f1069, %f1306, %f1068, %p165;
	add.s64 	%rd388, %rd387, %rd6;
	ld.global.nc.f32 	%f1070, [%rd388];
	abs.f32 	%f1071, %f1070;
	setp.equ.f32 	%p166, %f1071, 0f7F800000;
	sub.f32 	%f1072, %f1070, %f1069;
	fma.rn.f32 	%f1073, %f1072, %f3, %f1069;
	selp.f32 	%f1074, %f1069, %f1073, %p166;
	add.s64 	%rd389, %rd388, %rd6;
	ld.global.nc.f32 	%f1075, [%rd389];
	abs.f32 	%f1076, %f1075;
	setp.equ.f32 	%p167, %f1076, 0f7F800000;
	sub.f32 	%f1077, %f1075, %f1074;
	fma.rn.f32 	%f1078, %f1077, %f3, %f1074;
	selp.f32 	%f1079, %f1074, %f1078, %p167;
	add.s64 	%rd390, %rd389, %rd6;
	ld.global.nc.f32 	%f1080, [%rd390];
	abs.f32 	%f1081, %f1080;
	setp.equ.f32 	%p168, %f1081, 0f7F800000;
	sub.f32 	%f1082, %f1080, %f1079;
	fma.rn.f32 	%f1083, %f1082, %f3, %f1079;
	selp.f32 	%f1084, %f1079, %f1083, %p168;
	add.s64 	%rd391, %rd390, %rd6;
	ld.global.nc.f32 	%f1085, [%rd391];
	abs.f32 	%f1086, %f1085;
	setp.equ.f32 	%p169, %f1086, 0f7F800000;
	sub.f32 	%f1087, %f1085, %f1084;
	fma.rn.f32 	%f1088, %f1087, %f3, %f1084;
	selp.f32 	%f1089, %f1084, %f1088, %p169;
	add.s64 	%rd392, %rd391, %rd6;
	ld.global.nc.f32 	%f1090, [%rd392];
	abs.f32 	%f1091, %f1090;
	setp.equ.f32 	%p170, %f1091, 0f7F800000;
	sub.f32 	%f1092, %f1090, %f1089;
	fma.rn.f32 	%f1093, %f1092, %f3, %f1089;
	selp.f32 	%f1094, %f1089, %f1093, %p170;
	add.s64 	%rd393, %rd392, %rd6;
	ld.global.nc.f32 	%f1095, [%rd393];
	abs.f32 	%f1096, %f1095;
	setp.equ.f32 	%p171, %f1096, 0f7F800000;
	sub.f32 	%f1097, %f1095, %f1094;
	fma.rn.f32 	%f1098, %f1097, %f3, %f1094;
	selp.f32 	%f1099, %f1094, %f1098, %p171;
	add.s64 	%rd394, %rd393, %rd6;
	ld.global.nc.f32 	%f1100, [%rd394];
	abs.f32 	%f1101, %f1100;
	setp.equ.f32 	%p172, %f1101, 0f7F800000;
	sub.f32 	%f1102, %f1100, %f1099;
	fma.rn.f32 	%f1103, %f1102, %f3, %f1099;
	selp.f32 	%f1104, %f1099, %f1103, %p172;
	add.s64 	%rd395, %rd394, %rd6;
	ld.global.nc.f32 	%f1105, [%rd395];
	abs.f32 	%f1106, %f1105;
	setp.equ.f32 	%p173, %f1106, 0f7F800000;
	sub.f32 	%f1107, %f1105, %f1104;
	fma.rn.f32 	%f1108, %f1107, %f3, %f1104;
	selp.f32 	%f1109, %f1104, %f1108, %p173;
	add.s64 	%rd396, %rd395, %rd6;
	ld.global.nc.f32 	%f1110, [%rd396];
	abs.f32 	%f1111, %f1110;
	setp.equ.f32 	%p174, %f1111, 0f7F800000;
	sub.f32 	%f1112, %f1110, %f1109;
	fma.rn.f32 	%f1113, %f1112, %f3, %f1109;
	selp.f32 	%f1114, %f1109, %f1113, %p174;
	add.s64 	%rd397, %rd396, %rd6;
	ld.global.nc.f32 	%f1115, [%rd397];
	abs.f32 	%f1116, %f1115;
	setp.equ.f32 	%p175, %f1116, 0f7F800000;
	sub.f32 	%f1117, %f1115, %f1114;
	fma.rn.f32 	%f1118, %f1117, %f3, %f1114;
	selp.f32 	%f1119, %f1114, %f1118, %p175;
	add.s64 	%rd398, %rd397, %rd6;
	ld.global.nc.f32 	%f1120, [%rd398];
	abs.f32 	%f1121, %f1120;
	setp.equ.f32 	%p176, %f1121, 0f7F800000;
	sub.f32 	%f1122, %f1120, %f1119;
	fma.rn.f32 	%f1123, %f1122, %f3, %f1119;
	selp.f32 	%f1124, %f1119, %f1123, %p176;
	add.s64 	%rd399, %rd398, %rd6;
	ld.global.nc.f32 	%f1125, [%rd399];
	abs.f32 	%f1126, %f1125;
	setp.equ.f32 	%p177, %f1126, 0f7F800000;
	sub.f32 	%f1127, %f1125, %f1124;
	fma.rn.f32 	%f1128, %f1127, %f3, %f1124;
	selp.f32 	%f1129, %f1124, %f1128, %p177;
	add.s64 	%rd400, %rd399, %rd6;
	ld.global.nc.f32 	%f1130, [%rd400];
	abs.f32 	%f1131, %f1130;
	setp.equ.f32 	%p178, %f1131, 0f7F800000;
	sub.f32 	%f1132, %f1130, %f1129;
	fma.rn.f32 	%f1133, %f1132, %f3, %f1129;
	selp.f32 	%f1134, %f1129, %f1133, %p178;
	add.s64 	%rd401, %rd400, %rd6;
	ld.global.nc.f32 	%f1135, [%rd401];
	abs.f32 	%f1136, %f1135;
	setp.equ.f32 	%p179, %f1136, 0f7F800000;
	sub.f32 	%f1137, %f1135, %f1134;
	fma.rn.f32 	%f1138, %f1137, %f3, %f1134;
	selp.f32 	%f1139, %f1134, %f1138, %p179;
	add.s64 	%rd402, %rd401, %rd6;
	ld.global.nc.f32 	%f1140, [%rd402];
	abs.f32 	%f1141, %f1140;
	setp.equ.f32 	%p180, %f1141, 0f7F800000;
	sub.f32 	%f1142, %f1140, %f1139;
	fma.rn.f32 	%f1143, %f1142, %f3, %f1139;
	selp.f32 	%f1306, %f1139, %f1143, %p180;
	add.s32 	%r315, %r315, 16;
	add.s32 	%r312, %r312, 16;
	setp.eq.s32 	%p181, %r312, %r54;
	@%p181 bra 	$L__BB1_71;
	bra.uni 	$L__BB1_70;
$L__BB1_71:
	setp.eq.s32 	%p182, %r53, 0;
	@%p182 bra 	$L__BB1_16;
	and.b32  	%r56, %r52, 7;
	setp.lt.u32 	%p183, %r53, 8;
	@%p183 bra 	$L__BB1_74;
	mad.lo.s32 	%r296, %r315, %r179, %r305;
	mul.wide.s32 	%rd403, %r296, 4;
	add.s64 	%rd404, %rd4, %rd403;
	ld.global.nc.f32 	%f1145, [%rd404];
	abs.f32 	%f1146, %f1145;
	setp.equ.f32 	%p184, %f1146, 0f7F800000;
	sub.f32 	%f1147, %f1145, %f1306;
	fma.rn.f32 	%f1148, %f1147, %f3, %f1306;
	selp.f32 	%f1149, %f1306, %f1148, %p184;
	add.s64 	%rd405, %rd404, %rd6;
	ld.global.nc.f32 	%f1150, [%rd405];
	abs.f32 	%f1151, %f1150;
	setp.equ.f32 	%p185, %f1151, 0f7F800000;
	sub.f32 	%f1152, %f1150, %f1149;
	fma.rn.f32 	%f1153, %f1152, %f3, %f1149;
	selp.f32 	%f1154, %f1149, %f1153, %p185;
	add.s64 	%rd406, %rd405, %rd6;
	ld.global.nc.f32 	%f1155, [%rd406];
	abs.f32 	%f1156, %f1155;
	setp.equ.f32 	%p186, %f1156, 0f7F800000;
	sub.f32 	%f1157, %f1155, %f1154;
	fma.rn.f32 	%f1158, %f1157, %f3, %f1154;
	selp.f32 	%f1159, %f1154, %f1158, %p186;
	add.s64 	%rd407, %rd406, %rd6;
	ld.global.nc.f32 	%f1160, [%rd407];
	abs.f32 	%f1161, %f1160;
	setp.equ.f32 	%p187, %f1161, 0f7F800000;
	sub.f32 	%f1162, %f1160, %f1159;
	fma.rn.f32 	%f1163, %f1162, %f3, %f1159;
	selp.f32 	%f1164, %f1159, %f1163, %p187;
	add.s64 	%rd408, %rd407, %rd6;
	ld.global.nc.f32 	%f1165, [%rd408];
	abs.f32 	%f1166, %f1165;
	setp.equ.f32 	%p188, %f1166, 0f7F800000;
	sub.f32 	%f1167, %f1165, %f1164;
	fma.rn.f32 	%f1168, %f1167, %f3, %f1164;
	selp.f32 	%f1169, %f1164, %f1168, %p188;
	add.s64 	%rd409, %rd408, %rd6;
	ld.global.nc.f32 	%f1170, [%rd409];
	abs.f32 	%f1171, %f1170;
	setp.equ.f32 	%p189, %f1171, 0f7F800000;
	sub.f32 	%f1172, %f1170, %f1169;
	fma.rn.f32 	%f1173, %f1172, %f3, %f1169;
	selp.f32 	%f1174, %f1169, %f1173, %p189;
	add.s64 	%rd410, %rd409, %rd6;
	ld.global.nc.f32 	%f1175, [%rd410];
	abs.f32 	%f1176, %f1175;
	setp.equ.f32 	%p190, %f1176, 0f7F800000;
	sub.f32 	%f1177, %f1175, %f1174;
	fma.rn.f32 	%f1178, %f1177, %f3, %f1174;
	selp.f32 	%f1179, %f1174, %f1178, %p190;
	add.s64 	%rd411, %rd410, %rd6;
	ld.global.nc.f32 	%f1180, [%rd411];
	abs.f32 	%f1181, %f1180;
	setp.equ.f32 	%p191, %f1181, 0f7F800000;
	sub.f32 	%f1182, %f1180, %f1179;
	fma.rn.f32 	%f1183, %f1182, %f3, %f1179;
	selp.f32 	%f1306, %f1179, %f1183, %p191;
	add.s32 	%r315, %r315, 8;
$L__BB1_74:
	setp.eq.s32 	%p192, %r56, 0;
	@%p192 bra 	$L__BB1_16;
	and.b32  	%r59, %r52, 3;
	setp.lt.u32 	%p193, %r56, 4;
	@%p193 bra 	$L__BB1_77;
	mad.lo.s32 	%r297, %r315, %r179, %r305;
	mul.wide.s32 	%rd412, %r297, 4;
	add.s64 	%rd413, %rd4, %rd412;
	ld.global.nc.f32 	%f1185, [%rd413];
	abs.f32 	%f1186, %f1185;
	setp.equ.f32 	%p194, %f1186, 0f7F800000;
	sub.f32 	%f1187, %f1185, %f1306;
	fma.rn.f32 	%f1188, %f1187, %f3, %f1306;
	selp.f32 	%f1189, %f1306, %f1188, %p194;
	add.s64 	%rd414, %rd413, %rd6;
	ld.global.nc.f32 	%f1190, [%rd414];
	abs.f32 	%f1191, %f1190;
	setp.equ.f32 	%p195, %f1191, 0f7F800000;
	sub.f32 	%f1192, %f1190, %f1189;
	fma.rn.f32 	%f1193, %f1192, %f3, %f1189;
	selp.f32 	%f1194, %f1189, %f1193, %p195;
	add.s64 	%rd415, %rd414, %rd6;
	ld.global.nc.f32 	%f1195, [%rd415];
	abs.f32 	%f1196, %f1195;
	setp.equ.f32 	%p196, %f1196, 0f7F800000;
	sub.f32 	%f1197, %f1195, %f1194;
	fma.rn.f32 	%f1198, %f1197, %f3, %f1194;
	selp.f32 	%f1199, %f1194, %f1198, %p196;
	add.s64 	%rd416, %rd415, %rd6;
	ld.global.nc.f32 	%f1200, [%rd416];
	abs.f32 	%f1201, %f1200;
	setp.equ.f32 	%p197, %f1201, 0f7F800000;
	sub.f32 	%f1202, %f1200, %f1199;
	fma.rn.f32 	%f1203, %f1202, %f3, %f1199;
	selp.f32 	%f1306, %f1199, %f1203, %p197;
	add.s32 	%r315, %r315, 4;
$L__BB1_77:
	setp.eq.s32 	%p198, %r59, 0;
	@%p198 bra 	$L__BB1_16;
	mad.lo.s32 	%r298, %r315, %r179, %r305;
	mul.wide.s32 	%rd417, %r298, 4;
	add.s64 	%rd25, %rd4, %rd417;
	ld.global.nc.f32 	%f1204, [%rd25];
	abs.f32 	%f1205, %f1204;
	setp.equ.f32 	%p199, %f1205, 0f7F800000;
	sub.f32 	%f1206, %f1204, %f1306;
	fma.rn.f32 	%f1207, %f1206, %f3, %f1306;
	selp.f32 	%f1306, %f1306, %f1207, %p199;
	setp.eq.s32 	%p200, %r59, 1;
	@%p200 bra 	$L__BB1_16;
	add.s64 	%rd26, %rd25, %rd6;
	ld.global.nc.f32 	%f1208, [%rd26];
	abs.f32 	%f1209, %f1208;
	setp.equ.f32 	%p201, %f1209, 0f7F800000;
	sub.f32 	%f1210, %f1208, %f1306;
	fma.rn.f32 	%f1211, %f1210, %f3, %f1306;
	selp.f32 	%f1306, %f1306, %f1211, %p201;
	setp.eq.s32 	%p202, %r59, 2;
	@%p202 bra 	$L__BB1_16;
	add.s64 	%rd418, %rd26, %rd6;
	ld.global.nc.f32 	%f1212, [%rd418];
	abs.f32 	%f1213, %f1212;
	setp.equ.f32 	%p203, %f1213, 0f7F800000;
	sub.f32 	%f1214, %f1212, %f1306;
	fma.rn.f32 	%f1215, %f1214, %f3, %f1306;
	selp.f32 	%f1306, %f1306, %f1215, %p203;
	bra.uni 	$L__BB1_16;
$L__BB1_81:
	and.b32  	%r62, %r25, 15;
	setp.lt.u32 	%p154, %r25, 16;
	mov.f32 	%f1346, 0f00000000;
	mov.b32 	%r318, 0;
	mov.f32 	%f1304, %f1346;
	@%p154 bra 	$L__BB1_84;
	and.b32  	%r318, %r25, 2147483632;
	mov.f32 	%f1346, 0f00000000;
	mov.b32 	%r310, 0;
$L__BB1_83:
	.pragma "nounroll";
	add.s32 	%r285, %r310, %r9;
	mad.lo.s32 	%r286, %r285, %r179, %r305;
	mul.wide.s32 	%rd353, %r286, 4;
	add.s64 	%rd354, %rd4, %rd353;
	ld.global.nc.f32 	%f920, [%rd354];
	sub.f32 	%f921, %f920, %f1346;
	add.f32 	%f922, %f1304, %f921;
	sub.f32 	%f923, %f922, %f1304;
	sub.f32 	%f924, %f923, %f921;
	add.s64 	%rd355, %rd354, %rd6;
	ld.global.nc.f32 	%f925, [%rd355];
	sub.f32 	%f926, %f925, %f924;
	add.f32 	%f927, %f922, %f926;
	sub.f32 	%f928, %f927, %f922;
	sub.f32 	%f929, %f928, %f926;
	add.s64 	%rd356, %rd355, %rd6;
	ld.global.nc.f32 	%f930, [%rd356];
	sub.f32 	%f931, %f930, %f929;
	add.f32 	%f932, %f927, %f931;
	sub.f32 	%f933, %f932, %f927;
	sub.f32 	%f934, %f933, %f931;
	add.s64 	%rd357, %rd356, %rd6;
	ld.global.nc.f32 	%f935, [%rd357];
	sub.f32 	%f936, %f935, %f934;
	add.f32 	%f937, %f932, %f936;
	sub.f32 	%f938, %f937, %f932;
	sub.f32 	%f939, %f938, %f936;
	add.s64 	%rd358, %rd357, %rd6;
	ld.global.nc.f32 	%f940, [%rd358];
	sub.f32 	%f941, %f940, %f939;
	add.f32 	%f942, %f937, %f941;
	sub.f32 	%f943, %f942, %f937;
	sub.f32 	%f944, %f943, %f941;
	add.s64 	%rd359, %rd358, %rd6;
	ld.global.nc.f32 	%f945, [%rd359];
	sub.f32 	%f946, %f945, %f944;
	add.f32 	%f947, %f942, %f946;
	sub.f32 	%f948, %f947, %f942;
	sub.f32 	%f949, %f948, %f946;
	add.s64 	%rd360, %rd359, %rd6;
	ld.global.nc.f32 	%f950, [%rd360];
	sub.f32 	%f951, %f950, %f949;
	add.f32 	%f952, %f947, %f951;
	sub.f32 	%f953, %f952, %f947;
	sub.f32 	%f954, %f953, %f951;
	add.s64 	%rd361, %rd360, %rd6;
	ld.global.nc.f32 	%f955, [%rd361];
	sub.f32 	%f956, %f955, %f954;
	add.f32 	%f957, %f952, %f956;
	sub.f32 	%f958, %f957, %f952;
	sub.f32 	%f959, %f958, %f956;
	add.s64 	%rd362, %rd361, %rd6;
	ld.global.nc.f32 	%f960, [%rd362];
	sub.f32 	%f961, %f960, %f959;
	add.f32 	%f962, %f957, %f961;
	sub.f32 	%f963, %f962, %f957;
	sub.f32 	%f964, %f963, %f961;
	add.s64 	%rd363, %rd362, %rd6;
	ld.global.nc.f32 	%f965, [%rd363];
	sub.f32 	%f966, %f965, %f964;
	add.f32 	%f967, %f962, %f966;
	sub.f32 	%f968, %f967, %f962;
	sub.f32 	%f969, %f968, %f966;
	add.s64 	%rd364, %rd363, %rd6;
	ld.global.nc.f32 	%f970, [%rd364];
	sub.f32 	%f971, %f970, %f969;
	add.f32 	%f972, %f967, %f971;
	sub.f32 	%f973, %f972, %f967;
	sub.f32 	%f974, %f973, %f971;
	add.s64 	%rd365, %rd364, %rd6;
	ld.global.nc.f32 	%f975, [%rd365];
	sub.f32 	%f976, %f975, %f974;
	add.f32 	%f977, %f972, %f976;
	sub.f32 	%f978, %f977, %f972;
	sub.f32 	%f979, %f978, %f976;
	add.s64 	%rd366, %rd365, %rd6;
	ld.global.nc.f32 	%f980, [%rd366];
	sub.f32 	%f981, %f980, %f979;
	add.f32 	%f982, %f977, %f981;
	sub.f32 	%f983, %f982, %f977;
	sub.f32 	%f984, %f983, %f981;
	add.s64 	%rd367, %rd366, %rd6;
	ld.global.nc.f32 	%f985, [%rd367];
	sub.f32 	%f986, %f985, %f984;
	add.f32 	%f987, %f982, %f986;
	sub.f32 	%f988, %f987, %f982;
	sub.f32 	%f989, %f988, %f986;
	add.s64 	%rd368, %rd367, %rd6;
	ld.global.nc.f32 	%f990, [%rd368];
	sub.f32 	%f991, %f990, %f989;
	add.f32 	%f992, %f987, %f991;
	sub.f32 	%f993, %f992, %f987;
	sub.f32 	%f994, %f993, %f991;
	add.s64 	%rd369, %rd368, %rd6;
	ld.global.nc.f32 	%f995, [%rd369];
	sub.f32 	%f996, %f995, %f994;
	add.f32 	%f1304, %f992, %f996;
	sub.f32 	%f997, %f1304, %f992;
	sub.f32 	%f1346, %f997, %f996;
	add.s32 	%r310, %r310, 16;
	setp.eq.s32 	%p155, %r310, %r318;
	@%p155 bra 	$L__BB1_84;
	bra.uni 	$L__BB1_83;
$L__BB1_84:
	setp.eq.s32 	%p156, %r62, 0;
	@%p156 bra 	$L__BB1_15;
	and.b32  	%r65, %r25, 7;
	setp.lt.u32 	%p157, %r62, 8;
	@%p157 bra 	$L__BB1_87;
	add.s32 	%r287, %r318, %r9;
	mad.lo.s32 	%r288, %r287, %r179, %r305;
	mul.wide.s32 	%rd370, %r288, 4;
	add.s64 	%rd371, %rd4, %rd370;
	ld.global.nc.f32 	%f999, [%rd371];
	sub.f32 	%f1000, %f999, %f1346;
	add.f32 	%f1001, %f1304, %f1000;
	sub.f32 	%f1002, %f1001, %f1304;
	sub.f32 	%f1003, %f1002, %f1000;
	add.s64 	%rd372, %rd371, %rd6;
	ld.global.nc.f32 	%f1004, [%rd372];
	sub.f32 	%f1005, %f1004, %f1003;
	add.f32 	%f1006, %f1001, %f1005;
	sub.f32 	%f1007, %f1006, %f1001;
	sub.f32 	%f1008, %f1007, %f1005;
	add.s64 	%rd373, %rd372, %rd6;
	ld.global.nc.f32 	%f1009, [%rd373];
	sub.f32 	%f1010, %f1009, %f1008;
	add.f32 	%f1011, %f1006, %f1010;
	sub.f32 	%f1012, %f1011, %f1006;
	sub.f32 	%f1013, %f1012, %f1010;
	add.s64 	%rd374, %rd373, %rd6;
	ld.global.nc.f32 	%f1014, [%rd374];
	sub.f32 	%f1015, %f1014, %f1013;
	add.f32 	%f1016, %f1011, %f1015;
	sub.f32 	%f1017, %f1016, %f1011;
	sub.f32 	%f1018, %f1017, %f1015;
	add.s64 	%rd375, %rd374, %rd6;
	ld.global.nc.f32 	%f1019, [%rd375];
	sub.f32 	%f1020, %f1019, %f1018;
	add.f32 	%f1021, %f1016, %f1020;
	sub.f32 	%f1022, %f1021, %f1016;
	sub.f32 	%f1023, %f1022, %f1020;
	add.s64 	%rd376, %rd375, %rd6;
	ld.global.nc.f32 	%f1024, [%rd376];
	sub.f32 	%f1025, %f1024, %f1023;
	add.f32 	%f1026, %f1021, %f1025;
	sub.f32 	%f1027, %f1026, %f1021;
	sub.f32 	%f1028, %f1027, %f1025;
	add.s64 	%rd377, %rd376, %rd6;
	ld.global.nc.f32 	%f1029, [%rd377];
	sub.f32 	%f1030, %f1029, %f1028;
	add.f32 	%f1031, %f1026, %f1030;
	sub.f32 	%f1032, %f1031, %f1026;
	sub.f32 	%f1033, %f1032, %f1030;
	add.s64 	%rd378, %rd377, %rd6;
	ld.global.nc.f32 	%f1034, [%rd378];
	sub.f32 	%f1035, %f1034, %f1033;
	add.f32 	%f1304, %f1031, %f1035;
	sub.f32 	%f1036, %f1304, %f1031;
	sub.f32 	%f1346, %f1036, %f1035;
	add.s32 	%r318, %r318, 8;
$L__BB1_87:
	setp.eq.s32 	%p158, %r65, 0;
	@%p158 bra 	$L__BB1_15;
	and.b32  	%r68, %r25, 3;
	setp.lt.u32 	%p159, %r65, 4;
	@%p159 bra 	$L__BB1_90;
	add.s32 	%r289, %r318, %r9;
	mad.lo.s32 	%r290, %r289, %r179, %r305;
	mul.wide.s32 	%rd379, %r290, 4;
	add.s64 	%rd380, %rd4, %rd379;
	ld.global.nc.f32 	%f1038, [%rd380];
	sub.f32 	%f1039, %f1038, %f1346;
	add.f32 	%f1040, %f1304, %f1039;
	sub.f32 	%f1041, %f1040, %f1304;
	sub.f32 	%f1042, %f1041, %f1039;
	add.s64 	%rd381, %rd380, %rd6;
	ld.global.nc.f32 	%f1043, [%rd381];
	sub.f32 	%f1044, %f1043, %f1042;
	add.f32 	%f1045, %f1040, %f1044;
	sub.f32 	%f1046, %f1045, %f1040;
	sub.f32 	%f1047, %f1046, %f1044;
	add.s64 	%rd382, %rd381, %rd6;
	ld.global.nc.f32 	%f1048, [%rd382];
	sub.f32 	%f1049, %f1048, %f1047;
	add.f32 	%f1050, %f1045, %f1049;
	sub.f32 	%f1051, %f1050, %f1045;
	sub.f32 	%f1052, %f1051, %f1049;
	add.s64 	%rd383, %rd382, %rd6;
	ld.global.nc.f32 	%f1053, [%rd383];
	sub.f32 	%f1054, %f1053, %f1052;
	add.f32 	%f1304, %f1050, %f1054;
	sub.f32 	%f1055, %f1304, %f1050;
	sub.f32 	%f1346, %f1055, %f1054;
	add.s32 	%r318, %r318, 4;
$L__BB1_90:
	setp.eq.s32 	%p160, %r68, 0;
	@%p160 bra 	$L__BB1_15;
	add.s32 	%r291, %r318, %r9;
	mad.lo.s32 	%r292, %r291, %r179, %r305;
	mul.wide.s32 	%rd384, %r292, 4;
	add.s64 	%rd27, %rd4, %rd384;
	ld.global.nc.f32 	%f1056, [%rd27];
	sub.f32 	%f1057, %f1056, %f1346;
	add.f32 	%f129, %f1304, %f1057;
	sub.f32 	%f1058, %f129, %f1304;
	sub.f32 	%f130, %f1058, %f1057;
	setp.eq.s32 	%p161, %r68, 1;
	mov.f32 	%f1304, %f129;
	@%p161 bra 	$L__BB1_15;
	add.s64 	%rd28, %rd27, %rd6;
	ld.global.nc.f32 	%f1059, [%rd28];
	sub.f32 	%f1060, %f1059, %f130;
	add.f32 	%f1304, %f129, %f1060;
	sub.f32 	%f1061, %f1304, %f129;
	sub.f32 	%f132, %f1061, %f1060;
	setp.eq.s32 	%p162, %r68, 2;
	@%p162 bra 	$L__BB1_15;
	add.s64 	%rd385, %rd28, %rd6;
	ld.global.nc.f32 	%f1062, [%rd385];
	sub.f32 	%f1063, %f1062, %f132;
	add.f32 	%f1304, %f1304, %f1063;
	bra.uni 	$L__BB1_15;
$L__BB1_94:
	and.b32  	%r71, %r22, 15;
	setp.lt.u32 	%p144, %r22, 16;
	mov.f32 	%f1355, 0f00000000;
	mov.b32 	%r321, 0;
	mov.f32 	%f1301, %f1355;
	@%p144 bra 	$L__BB1_97;
	and.b32  	%r321, %r22, 2147483632;
	mov.f32 	%f1355, 0f00000000;
	mov.b32 	%r309, 0;
$L__BB1_96:
	.pragma "nounroll";
	add.s32 	%r275, %r309, %r9;
	mad.lo.s32 	%r276, %r275, %r179, %r305;
	mul.wide.s32 	%rd320, %r276, 4;
	add.s64 	%rd321, %rd4, %rd320;
	ld.global.nc.f32 	%f772, [%rd321];
	sub.f32 	%f773, %f772, %f1355;
	add.f32 	%f774, %f1301, %f773;
	sub.f32 	%f775, %f774, %f1301;
	sub.f32 	%f776, %f775, %f773;
	add.s64 	%rd322, %rd321, %rd6;
	ld.global.nc.f32 	%f777, [%rd322];
	sub.f32 	%f778, %f777, %f776;
	add.f32 	%f779, %f774, %f778;
	sub.f32 	%f780, %f779, %f774;
	sub.f32 	%f781, %f780, %f778;
	add.s64 	%rd323, %rd322, %rd6;
	ld.global.nc.f32 	%f782, [%rd323];
	sub.f32 	%f783, %f782, %f781;
	add.f32 	%f784, %f779, %f783;
	sub.f32 	%f785, %f784, %f779;
	sub.f32 	%f786, %f785, %f783;
	add.s64 	%rd324, %rd323, %rd6;
	ld.global.nc.f32 	%f787, [%rd324];
	sub.f32 	%f788, %f787, %f786;
	add.f32 	%f789, %f784, %f788;
	sub.f32 	%f790, %f789, %f784;
	sub.f32 	%f791, %f790, %f788;
	add.s64 	%rd325, %rd324, %rd6;
	ld.global.nc.f32 	%f792, [%rd325];
	sub.f32 	%f793, %f792, %f791;
	add.f32 	%f794, %f789, %f793;
	sub.f32 	%f795, %f794, %f789;
	sub.f32 	%f796, %f795, %f793;
	add.s64 	%rd326, %rd325, %rd6;
	ld.global.nc.f32 	%f797, [%rd326];
	sub.f32 	%f798, %f797, %f796;
	add.f32 	%f799, %f794, %f798;
	sub.f32 	%f800, %f799, %f794;
	sub.f32 	%f801, %f800, %f798;
	add.s64 	%rd327, %rd326, %rd6;
	ld.global.nc.f32 	%f802, [%rd327];
	sub.f32 	%f803, %f802, %f801;
	add.f32 	%f804, %f799, %f803;
	sub.f32 	%f805, %f804, %f799;
	sub.f32 	%f806, %f805, %f803;
	add.s64 	%rd328, %rd327, %rd6;
	ld.global.nc.f32 	%f807, [%rd328];
	sub.f32 	%f808, %f807, %f806;
	add.f32 	%f809, %f804, %f808;
	sub.f32 	%f810, %f809, %f804;
	sub.f32 	%f811, %f810, %f808;
	add.s64 	%rd329, %rd328, %rd6;
	ld.global.nc.f32 	%f812, [%rd329];
	sub.f32 	%f813, %f812, %f811;
	add.f32 	%f814, %f809, %f813;
	sub.f32 	%f815, %f814, %f809;
	sub.f32 	%f816, %f815, %f813;
	add.s64 	%rd330, %rd329, %rd6;
	ld.global.nc.f32 	%f817, [%rd330];
	sub.f32 	%f818, %f817, %f816;
	add.f32 	%f819, %f814, %f818;
	sub.f32 	%f820, %f819, %f814;
	sub.f32 	%f821, %f820, %f818;
	add.s64 	%rd331, %rd330, %rd6;
	ld.global.nc.f32 	%f822, [%rd331];
	sub.f32 	%f823, %f822, %f821;
	add.f32 	%f824, %f819, %f823;
	sub.f32 	%f825, %f824, %f819;
	sub.f32 	%f826, %f825, %f823;
	add.s64 	%rd332, %rd331, %rd6;
	ld.global.nc.f32 	%f827, [%rd332];
	sub.f32 	%f828, %f827, %f826;
	add.f32 	%f829, %f824, %f828;
	sub.f32 	%f830, %f829, %f824;
	sub.f32 	%f831, %f830, %f828;
	add.s64 	%rd333, %rd332, %rd6;
	ld.global.nc.f32 	%f832, [%rd333];
	sub.f32 	%f833, %f832, %f831;
	add.f32 	%f834, %f829, %f833;
	sub.f32 	%f835, %f834, %f829;
	sub.f32 	%f836, %f835, %f833;
	add.s64 	%rd334, %rd333, %rd6;
	ld.global.nc.f32 	%f837, [%rd334];
	sub.f32 	%f838, %f837, %f836;
	add.f32 	%f839, %f834, %f838;
	sub.f32 	%f840, %f839, %f834;
	sub.f32 	%f841, %f840, %f838;
	add.s64 	%rd335, %rd334, %rd6;
	ld.global.nc.f32 	%f842, [%rd335];
	sub.f32 	%f843, %f842, %f841;
	add.f32 	%f844, %f839, %f843;
	sub.f32 	%f845, %f844, %f839;
	sub.f32 	%f846, %f845, %f843;
	add.s64 	%rd336, %rd335, %rd6;
	ld.global.nc.f32 	%f847, [%rd336];
	sub.f32 	%f848, %f847, %f846;
	add.f32 	%f1301, %f844, %f848;
	sub.f32 	%f849, %f1301, %f844;
	sub.f32 	%f1355, %f849, %f848;
	add.s32 	%r309, %r309, 16;
	setp.eq.s32 	%p145, %r309, %r321;
	@%p145 bra 	$L__BB1_97;
	bra.uni 	$L__BB1_96;
$L__BB1_97:
	setp.eq.s32 	%p146, %r71, 0;
	@%p146 bra 	$L__BB1_14;
	and.b32  	%r74, %r22, 7;
	setp.lt.u32 	%p147, %r71, 8;
	@%p147 bra 	$L__BB1_100;
	add.s32 	%r277, %r321, %r9;
	mad.lo.s32 	%r278, %r277, %r179, %r305;
	mul.wide.s32 	%rd337, %r278, 4;
	add.s64 	%rd338, %rd4, %rd337;
	ld.global.nc.f32 	%f851, [%rd338];
	sub.f32 	%f852, %f851, %f1355;
	add.f32 	%f853, %f1301, %f852;
	sub.f32 	%f854, %f853, %f1301;
	sub.f32 	%f855, %f854, %f852;
	add.s64 	%rd339, %rd338, %rd6;
	ld.global.nc.f32 	%f856, [%rd339];
	sub.f32 	%f857, %f856, %f855;
	add.f32 	%f858, %f853, %f857;
	sub.f32 	%f859, %f858, %f853;
	sub.f32 	%f860, %f859, %f857;
	add.s64 	%rd340, %rd339, %rd6;
	ld.global.nc.f32 	%f861, [%rd340];
	sub.f32 	%f862, %f861, %f860;
	add.f32 	%f863, %f858, %f862;
	sub.f32 	%f864, %f863, %f858;
	sub.f32 	%f865, %f864, %f862;
	add.s64 	%rd341, %rd340, %rd6;
	ld.global.nc.f32 	%f866, [%rd341];
	sub.f32 	%f867, %f866, %f865;
	add.f32 	%f868, %f863, %f867;
	sub.f32 	%f869, %f868, %f863;
	sub.f32 	%f870, %f869, %f867;
	add.s64 	%rd342, %rd341, %rd6;
	ld.global.nc.f32 	%f871, [%rd342];
	sub.f32 	%f872, %f871, %f870;
	add.f32 	%f873, %f868, %f872;
	sub.f32 	%f874, %f873, %f868;
	sub.f32 	%f875, %f874, %f872;
	add.s64 	%rd343, %rd342, %rd6;
	ld.global.nc.f32 	%f876, [%rd343];
	sub.f32 	%f877, %f876, %f875;
	add.f32 	%f878, %f873, %f877;
	sub.f32 	%f879, %f878, %f873;
	sub.f32 	%f880, %f879, %f877;
	add.s64 	%rd344, %rd343, %rd6;
	ld.global.nc.f32 	%f881, [%rd344];
	sub.f32 	%f882, %f881, %f880;
	add.f32 	%f883, %f878, %f882;
	sub.f32 	%f884, %f883, %f878;
	sub.f32 	%f885, %f884, %f882;
	add.s64 	%rd345, %rd344, %rd6;
	ld.global.nc.f32 	%f886, [%rd345];
	sub.f32 	%f887, %f886, %f885;
	add.f32 	%f1301, %f883, %f887;
	sub.f32 	%f888, %f1301, %f883;
	sub.f32 	%f1355, %f888, %f887;
	add.s32 	%r321, %r321, 8;
$L__BB1_100:
	setp.eq.s32 	%p148, %r74, 0;
	@%p148 bra 	$L__BB1_14;
	and.b32  	%r77, %r22, 3;
	setp.lt.u32 	%p149, %r74, 4;
	@%p149 bra 	$L__BB1_103;
	add.s32 	%r279, %r321, %r9;
	mad.lo.s32 	%r280, %r279, %r179, %r305;
	mul.wide.s32 	%rd346, %r280, 4;
	add.s64 	%rd347, %rd4, %rd346;
	ld.global.nc.f32 	%f890, [%rd347];
	sub.f32 	%f891, %f890, %f1355;
	add.f32 	%f892, %f1301, %f891;
	sub.f32 	%f893, %f892, %f1301;
	sub.f32 	%f894, %f893, %f891;
	add.s64 	%rd348, %rd347, %rd6;
	ld.global.nc.f32 	%f895, [%rd348];
	sub.f32 	%f896, %f895, %f894;
	add.f32 	%f897, %f892, %f896;
	sub.f32 	%f898, %f897, %f892;
	sub.f32 	%f899, %f898, %f896;
	add.s64 	%rd349, %rd348, %rd6;
	ld.global.nc.f32 	%f900, [%rd349];
	sub.f32 	%f901, %f900, %f899;
	add.f32 	%f902, %f897, %f901;
	sub.f32 	%f903, %f902, %f897;
	sub.f32 	%f904, %f903, %f901;
	add.s64 	%rd350, %rd349, %rd6;
	ld.global.nc.f32 	%f905, [%rd350];
	sub.f32 	%f906, %f905, %f904;
	add.f32 	%f1301, %f902, %f906;
	sub.f32 	%f907, %f1301, %f902;
	sub.f32 	%f1355, %f907, %f906;
	add.s32 	%r321, %r321, 4;
$L__BB1_103:
	setp.eq.s32 	%p150, %r77, 0;
	@%p150 bra 	$L__BB1_14;
	add.s32 	%r281, %r321, %r9;
	mad.lo.s32 	%r282, %r281, %r179, %r305;
	mul.wide.s32 	%rd351, %r282, 4;
	add.s64 	%rd29, %rd4, %rd351;
	ld.global.nc.f32 	%f908, [%rd29];
	sub.f32 	%f909, %f908, %f1355;
	add.f32 	%f147, %f1301, %f909;
	sub.f32 	%f910, %f147, %f1301;
	sub.f32 	%f148, %f910, %f909;
	setp.eq.s32 	%p151, %r77, 1;
	mov.f32 	%f1301, %f147;
	@%p151 bra 	$L__BB1_14;
	add.s64 	%rd30, %rd29, %rd6;
	ld.global.nc.f32 	%f911, [%rd30];
	sub.f32 	%f912, %f911, %f148;
	add.f32 	%f1301, %f147, %f912;
	sub.f32 	%f913, %f1301, %f147;
	sub.f32 	%f150, %f913, %f912;
	setp.eq.s32 	%p152, %r77, 2;
	@%p152 bra 	$L__BB1_14;
	add.s64 	%rd352, %rd30, %rd6;
	ld.global.nc.f32 	%f914, [%rd352];
	sub.f32 	%f915, %f914, %f150;
	add.f32 	%f1301, %f1301, %f915;
	bra.uni 	$L__BB1_14;
$L__BB1_107:
	and.b32  	%r80, %r13, 7;
	setp.lt.u32 	%p134, %r13, 8;
	mov.b32 	%r324, 0;
	@%p134 bra 	$L__BB1_110;
	and.b32  	%r324, %r13, 2147483640;
	mov.b32 	%r308, 0;
$L__BB1_109:
	.pragma "nounroll";
	mad.lo.s32 	%r264, %r308, %r179, %r305;
	mul.wide.s32 	%rd286, %r264, 4;
	add.s64 	%rd287, %rd2, %rd286;
	mov.b32 	%r265, 2143289344;
	st.global.u32 	[%rd287], %r265;
	add.s64 	%rd288, %rd1, %rd286;
	st.global.u32 	[%rd288], %r265;
	add.s64 	%rd289, %rd287, %rd6;
	st.global.u32 	[%rd289], %r265;
	add.s64 	%rd290, %rd288, %rd6;
	st.global.u32 	[%rd290], %r265;
	add.s64 	%rd291, %rd289, %rd6;
	st.global.u32 	[%rd291], %r265;
	add.s64 	%rd292, %rd290, %rd6;
	st.global.u32 	[%rd292], %r265;
	add.s64 	%rd293, %rd291, %rd6;
	st.global.u32 	[%rd293], %r265;
	add.s64 	%rd294, %rd292, %rd6;
	st.global.u32 	[%rd294], %r265;
	add.s64 	%rd295, %rd293, %rd6;
	st.global.u32 	[%rd295], %r265;
	add.s64 	%rd296, %rd294, %rd6;
	st.global.u32 	[%rd296], %r265;
	add.s64 	%rd297, %rd295, %rd6;
	st.global.u32 	[%rd297], %r265;
	add.s64 	%rd298, %rd296, %rd6;
	st.global.u32 	[%rd298], %r265;
	add.s64 	%rd299, %rd297, %rd6;
	st.global.u32 	[%rd299], %r265;
	add.s64 	%rd300, %rd298, %rd6;
	st.global.u32 	[%rd300], %r265;
	add.s64 	%rd301, %rd299, %rd6;
	st.global.u32 	[%rd301], %r265;
	add.s64 	%rd302, %rd300, %rd6;
	st.global.u32 	[%rd302], %r265;
	add.s32 	%r308, %r308, 8;
	setp.eq.s32 	%p135, %r308, %r324;
	@%p135 bra 	$L__BB1_110;
	bra.uni 	$L__BB1_109;
$L__BB1_110:
	setp.eq.s32 	%p136, %r80, 0;
	@%p136 bra 	$L__BB1_12;
	and.b32  	%r83, %r13, 3;
	setp.lt.u32 	%p137, %r80, 4;
	@%p137 bra 	$L__BB1_113;
	mad.lo.s32 	%r266, %r324, %r179, %r305;
	mul.wide.s32 	%rd303, %r266, 4;
	add.s64 	%rd304, %rd2, %rd303;
	mov.b32 	%r267, 2143289344;
	st.global.u32 	[%rd304], %r267;
	add.s64 	%rd305, %rd1, %rd303;
	st.global.u32 	[%rd305], %r267;
	add.s64 	%rd306, %rd304, %rd6;
	st.global.u32 	[%rd306], %r267;
	add.s64 	%rd307, %rd305, %rd6;
	st.global.u32 	[%rd307], %r267;
	add.s64 	%rd308, %rd306, %rd6;
	st.global.u32 	[%rd308], %r267;
	add.s64 	%rd309, %rd307, %rd6;
	st.global.u32 	[%rd309], %r267;
	add.s64 	%rd310, %rd308, %rd6;
	st.global.u32 	[%rd310], %r267;
	add.s64 	%rd311, %rd309, %rd6;
	st.global.u32 	[%rd311], %r267;
	add.s32 	%r324, %r324, 4;
$L__BB1_113:
	setp.eq.s32 	%p138, %r83, 0;
	@%p138 bra 	$L__BB1_12;
	setp.eq.s32 	%p139, %r83, 1;
	@%p139 bra 	$L__BB1_116;
	mad.lo.s32 	%r268, %r324, %r179, %r305;
	mul.wide.s32 	%rd312, %r268, 4;
	add.s64 	%rd313, %rd2, %rd312;
	mov.b32 	%r269, 2143289344;
	st.global.u32 	[%rd313], %r269;
	add.s64 	%rd314, %rd1, %rd312;
	st.global.u32 	[%rd314], %r269;
	add.s64 	%rd315, %rd313, %rd6;
	st.global.u32 	[%rd315], %r269;
	add.s64 	%rd316, %rd314, %rd6;
	st.global.u32 	[%rd316], %r269;
	add.s32 	%r324, %r324, 2;
$L__BB1_116:
	and.b32  	%r270, %r13, 1;
	setp.eq.b32 	%p140, %r270, 1;
	not.pred 	%p141, %p140;
	@%p141 bra 	$L__BB1_12;
	mad.lo.s32 	%r271, %r324, %r179, %r305;
	mul.wide.s32 	%rd317, %r271, 4;
	add.s64 	%rd318, %rd2, %rd317;
	mov.b32 	%r272, 2143289344;
	st.global.u32 	[%rd318], %r272;
	add.s64 	%rd319, %rd1, %rd317;
	st.global.u32 	[%rd319], %r272;
	bra.uni 	$L__BB1_12;
$L__BB1_118:
	min.s32 	%r251, %r11, %r180;
	max.s32 	%r88, %r251, 1;
	setp.lt.s32 	%p125, %r251, 8;
	mov.b32 	%r328, 0;
	@%p125 bra 	$L__BB1_121;
	and.b32  	%r252, %r88, 2147483640;
	neg.s32 	%r307, %r252;
	mov.u32 	%r306, %r305;
$L__BB1_120:
	.pragma "nounroll";
	and.b32  	%r328, %r88, 2147483640;
	mul.wide.s32 	%rd266, %r306, 4;
	add.s64 	%rd267, %rd3, %rd266;
	add.s64 	%rd268, %rd267, %rd6;
	add.s64 	%rd269, %rd7, %rd266;
	add.s64 	%rd270, %rd8, %rd266;
	add.s64 	%rd271, %rd9, %rd266;
	add.s64 	%rd272, %rd10, %rd266;
	mul.wide.u32 	%rd273, %r179, 24;
	add.s64 	%rd274, %rd267, %rd273;
	add.s64 	%rd275, %rd11, %rd266;
	mov.b32 	%r253, 2143289344;
	st.global.u32 	[%rd267], %r253;
	st.global.u32 	[%rd268], %r253;
	st.global.u32 	[%rd269], %r253;
	st.global.u32 	[%rd270], %r253;
	st.global.u32 	[%rd271], %r253;
	st.global.u32 	[%rd272], %r253;
	st.global.u32 	[%rd274], %r253;
	st.global.u32 	[%rd275], %r253;
	add.s32 	%r307, %r307, 8;
	shl.b32 	%r254, %r179, 3;
	add.s32 	%r306, %r306, %r254;
	setp.eq.s32 	%p126, %r307, 0;
	@%p126 bra 	$L__BB1_121;
	bra.uni 	$L__BB1_120;
$L__BB1_121:
	and.b32  	%r91, %r88, 7;
	setp.eq.s32 	%p127, %r91, 0;
	@%p127 bra 	$L__BB1_11;
	and.b32  	%r92, %r88, 3;
	setp.lt.u32 	%p128, %r91, 4;
	@%p128 bra 	$L__BB1_124;
	mad.lo.s32 	%r255, %r328, %r179, %r305;
	mul.wide.s32 	%rd276, %r255, 4;
	add.s64 	%rd277, %rd3, %rd276;
	mov.b32 	%r256, 2143289344;
	st.global.u32 	[%rd277], %r256;
	add.s64 	%rd278, %rd277, %rd6;
	st.global.u32 	[%rd278], %r256;
	add.s64 	%rd279, %rd278, %rd6;
	st.global.u32 	[%rd279], %r256;
	add.s64 	%rd280, %rd279, %rd6;
	st.global.u32 	[%rd280], %r256;
	add.s32 	%r328, %r328, 4;
$L__BB1_124:
	setp.eq.s32 	%p129, %r92, 0;
	@%p129 bra 	$L__BB1_11;
	setp.eq.s32 	%p130, %r92, 1;
	@%p130 bra 	$L__BB1_127;
	mad.lo.s32 	%r257, %r328, %r179, %r305;
	mul.wide.s32 	%rd281, %r257, 4;
	add.s64 	%rd282, %rd3, %rd281;
	mov.b32 	%r258, 2143289344;
	st.global.u32 	[%rd282], %r258;
	add.s64 	%rd283, %rd282, %rd6;
	st.global.u32 	[%rd283], %r258;
	add.s32 	%r328, %r328, 2;
$L__BB1_127:
	and.b32  	%r259, %r88, 1;
	setp.eq.b32 	%p131, %r259, 1;
	not.pred 	%p132, %p131;
	@%p132 bra 	$L__BB1_11;
	mad.lo.s32 	%r260, %r328, %r179, %r305;
	mul.wide.s32 	%rd284, %r260, 4;
	add.s64 	%rd285, %rd3, %rd284;
	mov.b32 	%r261, 2143289344;
	st.global.u32 	[%rd285], %r261;
	bra.uni 	$L__BB1_11;
$L__BB1_129:
	.pragma "nounroll";
	mad.lo.s32 	%r195, %r334, %r179, %r305;
	mul.wide.s32 	%rd60, %r195, 4;
	add.s64 	%rd61, %rd3, %rd60;
	mov.b32 	%r196, 2143289344;
	st.global.u32 	[%rd61], %r196;
	add.s64 	%rd63, %rd61, %rd78;
	st.global.u32 	[%rd63], %r196;
	add.s64 	%rd64, %rd63, %rd78;
	st.global.u32 	[%rd64], %r196;
	add.s64 	%rd65, %rd64, %rd78;
	st.global.u32 	[%rd65], %r196;
	add.s64 	%rd66, %rd65, %rd78;
	st.global.u32 	[%rd66], %r196;
	add.s64 	%rd67, %rd66, %rd78;
	st.global.u32 	[%rd67], %r196;
	add.s64 	%rd68, %rd67, %rd78;
	st.global.u32 	[%rd68], %r196;
	add.s64 	%rd69, %rd68, %rd78;
	st.global.u32 	[%rd69], %r196;
	add.s32 	%r334, %r334, 8;
	setp.eq.s32 	%p14, %r334, %r331;
	@%p14 bra 	$L__BB1_130;
	bra.uni 	$L__BB1_129;
$L__BB1_130:
	setp.eq.s32 	%p15, %r104, 0;
	@%p15 bra 	$L__BB1_138;
	and.b32  	%r107, %r103, 3;
	setp.lt.u32 	%p16, %r104, 4;
	@%p16 bra 	$L__BB1_133;
	mad.lo.s32 	%r197, %r331, %r179, %r305;
	mul.wide.s32 	%rd70, %r197, 4;
	add.s64 	%rd71, %rd3, %rd70;
	mov.b32 	%r198, 2143289344;
	st.global.u32 	[%rd71], %r198;
	add.s64 	%rd73, %rd71, %rd78;
	st.global.u32 	[%rd73], %r198;
	add.s64 	%rd74, %rd73, %rd78;
	st.global.u32 	[%rd74], %r198;
	add.s64 	%rd75, %rd74, %rd78;
	st.global.u32 	[%rd75], %r198;
	add.s32 	%r331, %r331, 4;
$L__BB1_133:
	setp.eq.s32 	%p17, %r107, 0;
	@%p17 bra 	$L__BB1_138;
	setp.eq.s32 	%p18, %r107, 1;
	@%p18 bra 	$L__BB1_136;
	mad.lo.s32 	%r199, %r331, %r179, %r305;
	mul.wide.s32 	%rd76, %r199, 4;
	add.s64 	%rd77, %rd3, %rd76;
	mov.b32 	%r200, 2143289344;
	st.global.u32 	[%rd77], %r200;
	add.s64 	%rd79, %rd77, %rd78;
	st.global.u32 	[%rd79], %r200;
	add.s32 	%r331, %r331, 2;
$L__BB1_136:
	and.b32  	%r201, %r103, 1;
	setp.eq.b32 	%p19, %r201, 1;
	not.pred 	%p20, %p19;
	@%p20 bra 	$L__BB1_138;
	mad.lo.s32 	%r202, %r331, %r179, %r305;
	mul.wide.s32 	%rd80, %r202, 4;
	add.s64 	%rd81, %rd3, %rd80;
	mov.b32 	%r203, 2143289344;
	st.global.u32 	[%rd81], %r203;
$L__BB1_138:
	setp.lt.s32 	%p21, %r102, 1;
	@%p21 bra 	$L__BB1_150;
	and.b32  	%r112, %r102, 7;
	setp.lt.u32 	%p22, %r102, 8;
	mov.b32 	%r336, 0;
	@%p22 bra 	$L__BB1_142;
	and.b32  	%r336, %r102, 2147483640;
	mov.b32 	%r335, 0;
$L__BB1_141:
	.pragma "nounroll";
	mad.lo.s32 	%r206, %r335, %r179, %r305;
	mul.wide.s32 	%rd82, %r206, 4;
	add.s64 	%rd83, %rd2, %rd82;
	mov.b32 	%r207, 2143289344;
	st.global.u32 	[%rd83], %r207;
	add.s64 	%rd84, %rd1, %rd82;
	st.global.u32 	[%rd84], %r207;
	add.s64 	%rd86, %rd83, %rd78;
	st.global.u32 	[%rd86], %r207;
	add.s64 	%rd87, %rd84, %rd78;
	st.global.u32 	[%rd87], %r207;
	add.s64 	%rd88, %rd86, %rd78;
	st.global.u32 	[%rd88], %r207;
	add.s64 	%rd89, %rd87, %rd78;
	st.global.u32 	[%rd89], %r207;
	add.s64 	%rd90, %rd88, %rd78;
	st.global.u32 	[%rd90], %r207;
	add.s64 	%rd91, %rd89, %rd78;
	st.global.u32 	[%rd91], %r207;
	add.s64 	%rd92, %rd90, %rd78;
	st.global.u32 	[%rd92], %r207;
	add.s64 	%rd93, %rd91, %rd78;
	st.global.u32 	[%rd93], %r207;
	add.s64 	%rd94, %rd92, %rd78;
	st.global.u32 	[%rd94], %r207;
	add.s64 	%rd95, %rd93, %rd78;
	st.global.u32 	[%rd95], %r207;
	add.s64 	%rd96, %rd94, %rd78;
	st.global.u32 	[%rd96], %r207;
	add.s64 	%rd97, %rd95, %rd78;
	st.global.u32 	[%rd97], %r207;
	add.s64 	%rd98, %rd96, %rd78;
	st.global.u32 	[%rd98], %r207;
	add.s64 	%rd99, %rd97, %rd78;
	st.global.u32 	[%rd99], %r207;
	add.s32 	%r335, %r335, 8;
	setp.ne.s32 	%p23, %r335, %r336;
	@%p23 bra 	$L__BB1_141;
$L__BB1_142:
	setp.eq.s32 	%p24, %r112, 0;
	@%p24 bra 	$L__BB1_150;
	and.b32  	%r119, %r102, 3;
	setp.lt.u32 	%p25, %r112, 4;
	@%p25 bra 	$L__BB1_145;
	mad.lo.s32 	%r208, %r336, %r179, %r305;
	mul.wide.s32 	%rd100, %r208, 4;
	add.s64 	%rd101, %rd2, %rd100;
	mov.b32 	%r209, 2143289344;
	st.global.u32 	[%rd101], %r209;
	add.s64 	%rd102, %rd1, %rd100;
	st.global.u32 	[%rd102], %r209;
	add.s64 	%rd104, %rd101, %rd78;
	st.global.u32 	[%rd104], %r209;
	add.s64 	%rd105, %rd102, %rd78;
	st.global.u32 	[%rd105], %r209;
	add.s64 	%rd106, %rd104, %rd78;
	st.global.u32 	[%rd106], %r209;
	add.s64 	%rd107, %rd105, %rd78;
	st.global.u32 	[%rd107], %r209;
	add.s64 	%rd108, %rd106, %rd78;
	st.global.u32 	[%rd108], %r209;
	add.s64 	%rd109, %rd107, %rd78;
	st.global.u32 	[%rd109], %r209;
	add.s32 	%r336, %r336, 4;
$L__BB1_145:
	setp.eq.s32 	%p26, %r119, 0;
	@%p26 bra 	$L__BB1_150;
	setp.eq.s32 	%p27, %r119, 1;
	@%p27 bra 	$L__BB1_148;
	mad.lo.s32 	%r210, %r336, %r179, %r305;
	mul.wide.s32 	%rd110, %r210, 4;
	add.s64 	%rd111, %rd2, %rd110;
	mov.b32 	%r211, 2143289344;
	st.global.u32 	[%rd111], %r211;
	add.s64 	%rd112, %rd1, %rd110;
	st.global.u32 	[%rd112], %r211;
	add.s64 	%rd114, %rd111, %rd78;
	st.global.u32 	[%rd114], %r211;
	add.s64 	%rd115, %rd112, %rd78;
	st.global.u32 	[%rd115], %r211;
	add.s32 	%r336, %r336, 2;
$L__BB1_148:
	and.b32  	%r212, %r102, 1;
	setp.eq.b32 	%p28, %r212, 1;
	not.pred 	%p29, %p28;
	@%p29 bra 	$L__BB1_150;
	mad.lo.s32 	%r213, %r336, %r179, %r305;
	mul.wide.s32 	%rd116, %r213, 4;
	add.s64 	%rd117, %rd2, %rd116;
	mov.b32 	%r214, 2143289344;
	st.global.u32 	[%rd117], %r214;
	add.s64 	%rd118, %rd1, %rd116;
	st.global.u32 	[%rd118], %r214;
$L__BB1_150:
	setp.lt.s32 	%p30, %r180, %r99;
	@%p30 bra 	$L__BB1_223;
	sub.s32 	%r124, %r180, %r98;
	min.s32 	%r125, %r181, %r124;
	setp.lt.s32 	%p31, %r125, 1;
	mov.f32 	%f1374, 0f00000000;
	@%p31 bra 	$L__BB1_165;
	and.b32  	%r126, %r125, 15;
	setp.lt.u32 	%p32, %r125, 16;
	mov.f32 	%f1366, 0f00000000;
	mov.b32 	%r341, 0;
	mov.f32 	%f1374, %f1366;
	@%p32 bra 	$L__BB1_155;
	and.b32  	%r341, %r125, 2147483632;
	mov.f32 	%f1366, 0f00000000;
	mov.b32 	%r339, 0;
$L__BB1_154:
	.pragma "nounroll";
	add.s32 	%r217, %r339, %r98;
	mad.lo.s32 	%r218, %r217, %r179, %r305;
	mul.wide.s32 	%rd119, %r218, 4;
	add.s64 	%rd120, %rd4, %rd119;
	ld.global.nc.f32 	%f265, [%rd120];
	sub.f32 	%f266, %f265, %f1366;
	add.f32 	%f267, %f1374, %f266;
	sub.f32 	%f268, %f267, %f1374;
	sub.f32 	%f269, %f268, %f266;
	add.s64 	%rd122, %rd120, %rd78;
	ld.global.nc.f32 	%f270, [%rd122];
	sub.f32 	%f271, %f270, %f269;
	add.f32 	%f272, %f267, %f271;
	sub.f32 	%f273, %f272, %f267;
	sub.f32 	%f274, %f273, %f271;
	add.s64 	%rd123, %rd122, %rd78;
	ld.global.nc.f32 	%f275, [%rd123];
	sub.f32 	%f276, %f275, %f274;
	add.f32 	%f277, %f272, %f276;
	sub.f32 	%f278, %f277, %f272;
	sub.f32 	%f279, %f278, %f276;
	add.s64 	%rd124, %rd123, %rd78;
	ld.global.nc.f32 	%f280, [%rd124];
	sub.f32 	%f281, %f280, %f279;
	add.f32 	%f282, %f277, %f281;
	sub.f32 	%f283, %f282, %f277;
	sub.f32 	%f284, %f283, %f281;
	add.s64 	%rd125, %rd124, %rd78;
	ld.global.nc.f32 	%f285, [%rd125];
	sub.f32 	%f286, %f285, %f284;
	add.f32 	%f287, %f282, %f286;
	sub.f32 	%f288, %f287, %f282;
	sub.f32 	%f289, %f288, %f286;
	add.s64 	%rd126, %rd125, %rd78;
	ld.global.nc.f32 	%f290, [%rd126];
	sub.f32 	%f291, %f290, %f289;
	add.f32 	%f292, %f287, %f291;
	sub.f32 	%f293, %f292, %f287;
	sub.f32 	%f294, %f293, %f291;
	add.s64 	%rd127, %rd126, %rd78;
	ld.global.nc.f32 	%f295, [%rd127];
	sub.f32 	%f296, %f295, %f294;
	add.f32 	%f297, %f292, %f296;
	sub.f32 	%f298, %f297, %f292;
	sub.f32 	%f299, %f298, %f296;
	add.s64 	%rd128, %rd127, %rd78;
	ld.global.nc.f32 	%f300, [%rd128];
	sub.f32 	%f301, %f300, %f299;
	add.f32 	%f302, %f297, %f301;
	sub.f32 	%f303, %f302, %f297;
	sub.f32 	%f304, %f303, %f301;
	add.s64 	%rd129, %rd128, %rd78;
	ld.global.nc.f32 	%f305, [%rd129];
	sub.f32 	%f306, %f305, %f304;
	add.f32 	%f307, %f302, %f306;
	sub.f32 	%f308, %f307, %f302;
	sub.f32 	%f309, %f308, %f306;
	add.s64 	%rd130, %rd129, %rd78;
	ld.global.nc.f32 	%f310, [%rd130];
	sub.f32 	%f311, %f310, %f309;
	add.f32 	%f312, %f307, %f311;
	sub.f32 	%f313, %f312, %f307;
	sub.f32 	%f314, %f313, %f311;
	add.s64 	%rd131, %rd130, %rd78;
	ld.global.nc.f32 	%f315, [%rd131];
	sub.f32 	%f316, %f315, %f314;
	add.f32 	%f317, %f312, %f316;
	sub.f32 	%f318, %f317, %f312;
	sub.f32 	%f319, %f318, %f316;
	add.s64 	%rd132, %rd131, %rd78;
	ld.global.nc.f32 	%f320, [%rd132];
	sub.f32 	%f321, %f320, %f319;
	add.f32 	%f322, %f317, %f321;
	sub.f32 	%f323, %f322, %f317;
	sub.f32 	%f324, %f323, %f321;
	add.s64 	%rd133, %rd132, %rd78;
	ld.global.nc.f32 	%f325, [%rd133];
	sub.f32 	%f326, %f325, %f324;
	add.f32 	%f327, %f322, %f326;
	sub.f32 	%f328, %f327, %f322;
	sub.f32 	%f329, %f328, %f326;
	add.s64 	%rd134, %rd133, %rd78;
	ld.global.nc.f32 	%f330, [%rd134];
	sub.f32 	%f331, %f330, %f329;
	add.f32 	%f332, %f327, %f331;
	sub.f32 	%f333, %f332, %f327;
	sub.f32 	%f334, %f333, %f331;
	add.s64 	%rd135, %rd134, %rd78;
	ld.global.nc.f32 	%f335, [%rd135];
	sub.f32 	%f336, %f335, %f334;
	add.f32 	%f337, %f332, %f336;
	sub.f32 	%f338, %f337, %f332;
	sub.f32 	%f339, %f338, %f336;
	add.s64 	%rd136, %rd135, %rd78;
	ld.global.nc.f32 	%f340, [%rd136];
	sub.f32 	%f341, %f340, %f339;
	add.f32 	%f1374, %f337, %f341;
	sub.f32 	%f342, %f1374, %f337;
	sub.f32 	%f1366, %f342, %f341;
	add.s32 	%r339, %r339, 16;
	setp.ne.s32 	%p33, %r339, %r341;
	@%p33 bra 	$L__BB1_154;
$L__BB1_155:
	setp.eq.s32 	%p34, %r126, 0;
	@%p34 bra 	$L__BB1_165;
	and.b32  	%r131, %r125, 7;
	setp.lt.u32 	%p35, %r126, 8;
	@%p35 bra 	$L__BB1_158;
	add.s32 	%r219, %r341, %r98;
	mad.lo.s32 	%r220, %r219, %r179, %r305;
	mul.wide.s32 	%rd137, %r220, 4;
	add.s64 	%rd138, %rd4, %rd137;
	ld.global.nc.f32 	%f344, [%rd138];
	sub.f32 	%f345, %f344, %f1366;
	add.f32 	%f346, %f1374, %f345;
	sub.f32 	%f347, %f346, %f1374;
	sub.f32 	%f348, %f347, %f345;
	add.s64 	%rd140, %rd138, %rd78;
	ld.global.nc.f32 	%f349, [%rd140];
	sub.f32 	%f350, %f349, %f348;
	add.f32 	%f351, %f346, %f350;
	sub.f32 	%f352, %f351, %f346;
	sub.f32 	%f353, %f352, %f350;
	add.s64 	%rd141, %rd140, %rd78;
	ld.global.nc.f32 	%f354, [%rd141];
	sub.f32 	%f355, %f354, %f353;
	add.f32 	%f356, %f351, %f355;
	sub.f32 	%f357, %f356, %f351;
	sub.f32 	%f358, %f357, %f355;
	add.s64 	%rd142, %rd141, %rd78;
	ld.global.nc.f32 	%f359, [%rd142];
	sub.f32 	%f360, %f359, %f358;
	add.f32 	%f361, %f356, %f360;
	sub.f32 	%f362, %f361, %f356;
	sub.f32 	%f363, %f362, %f360;
	add.s64 	%rd143, %rd142, %rd78;
	ld.global.nc.f32 	%f364, [%rd143];
	sub.f32 	%f365, %f364, %f363;
	add.f32 	%f366, %f361, %f365;
	sub.f32 	%f367, %f366, %f361;
	sub.f32 	%f368, %f367, %f365;
	add.s64 	%rd144, %rd143, %rd78;
	ld.global.nc.f32 	%f369, [%rd144];
	sub.f32 	%f370, %f369, %f368;
	add.f32 	%f371, %f366, %f370;
	sub.f32 	%f372, %f371, %f366;
	sub.f32 	%f373, %f372, %f370;
	add.s64 	%rd145, %rd144, %rd78;
	ld.global.nc.f32 	%f374, [%rd145];
	sub.f32 	%f375, %f374, %f373;
	add.f32 	%f376, %f371, %f375;
	sub.f32 	%f377, %f376, %f371;
	sub.f32 	%f378, %f377, %f375;
	add.s64 	%rd146, %rd145, %rd78;
	ld.global.nc.f32 	%f379, [%rd146];
	sub.f32 	%f380, %f379, %f378;
	add.f32 	%f1374, %f376, %f380;
	sub.f32 	%f381, %f1374, %f376;
	sub.f32 	%f1366, %f381, %f380;
	add.s32 	%r341, %r341, 8;
$L__BB1_158:
	setp.eq.s32 	%p36, %r131, 0;
	@%p36 bra 	$L__BB1_165;
	and.b32  	%r134, %r125, 3;
	setp.lt.u32 	%p37, %r131, 4;
	@%p37 bra 	$L__BB1_161;
	add.s32 	%r221, %r341, %r98;
	mad.lo.s32 	%r222, %r221, %r179, %r305;
	mul.wide.s32 	%rd147, %r222, 4;
	add.s64 	%rd148, %rd4, %rd147;
	ld.global.nc.f32 	%f383, [%rd148];
	sub.f32 	%f384, %f383, %f1366;
	add.f32 	%f385, %f1374, %f384;
	sub.f32 	%f386, %f385, %f1374;
	sub.f32 	%f387, %f386, %f384;
	add.s64 	%rd150, %rd148, %rd78;
	ld.global.nc.f32 	%f388, [%rd150];
	sub.f32 	%f389, %f388, %f387;
	add.f32 	%f390, %f385, %f389;
	sub.f32 	%f391, %f390, %f385;
	sub.f32 	%f392, %f391, %f389;
	add.s64 	%rd151, %rd150, %rd78;
	ld.global.nc.f32 	%f393, [%rd151];
	sub.f32 	%f394, %f393, %f392;
	add.f32 	%f395, %f390, %f394;
	sub.f32 	%f396, %f395, %f390;
	sub.f32 	%f397, %f396, %f394;
	add.s64 	%rd152, %rd151, %rd78;
	ld.global.nc.f32 	%f398, [%rd152];
	sub.f32 	%f399, %f398, %f397;
	add.f32 	%f1374, %f395, %f399;
	sub.f32 	%f400, %f1374, %f395;
	sub.f32 	%f1366, %f400, %f399;
	add.s32 	%r341, %r341, 4;
$L__BB1_161:
	setp.eq.s32 	%p38, %r134, 0;
	@%p38 bra 	$L__BB1_165;
	add.s32 	%r223, %r341, %r98;
	mad.lo.s32 	%r224, %r223, %r179, %r305;
	mul.wide.s32 	%rd153, %r224, 4;
	add.s64 	%rd31, %rd4, %rd153;
	ld.global.nc.f32 	%f401, [%rd31];
	sub.f32 	%f402, %f401, %f1366;
	add.f32 	%f169, %f1374, %f402;
	sub.f32 	%f403, %f169, %f1374;
	sub.f32 	%f170, %f403, %f402;
	setp.eq.s32 	%p39, %r134, 1;
	mov.f32 	%f1374, %f169;
	@%p39 bra 	$L__BB1_165;
	add.s64 	%rd33, %rd31, %rd78;
	ld.global.nc.f32 	%f404, [%rd33];
	sub.f32 	%f405, %f404, %f170;
	add.f32 	%f1374, %f169, %f405;
	sub.f32 	%f406, %f1374, %f169;
	sub.f32 	%f172, %f406, %f405;
	setp.eq.s32 	%p40, %r134, 2;
	@%p40 bra 	$L__BB1_165;
	add.s64 	%rd154, %rd33, %rd78;
	ld.global.nc.f32 	%f407, [%rd154];
	sub.f32 	%f408, %f407, %f172;
	add.f32 	%f1374, %f1374, %f408;
$L__BB1_165:
	div.rn.f32 	%f1394, %f1374, %f1;
	min.s32 	%r137, %r182, %r124;
	setp.lt.s32 	%p41, %r137, 1;
	mov.f32 	%f1386, 0f00000000;
	@%p41 bra 	$L__BB1_179;
	and.b32  	%r138, %r137, 15;
	setp.lt.u32 	%p42, %r137, 16;
	mov.f32 	%f1378, 0f00000000;
	mov.b32 	%r345, 0;
	mov.f32 	%f1386, %f1378;
	@%p42 bra 	$L__BB1_169;
	and.b32  	%r345, %r137, 2147483632;
	mov.f32 	%f1378, 0f00000000;
	mov.b32 	%r343, 0;
$L__BB1_168:
	.pragma "nounroll";
	add.s32 	%r227, %r343, %r98;
	mad.lo.s32 	%r228, %r227, %r179, %r305;
	mul.wide.s32 	%rd155, %r228, 4;
	add.s64 	%rd156, %rd4, %rd155;
	ld.global.nc.f32 	%f413, [%rd156];
	sub.f32 	%f414, %f413, %f1378;
	add.f32 	%f415, %f1386, %f414;
	sub.f32 	%f416, %f415, %f1386;
	sub.f32 	%f417, %f416, %f414;
	add.s64 	%rd158, %rd156, %rd78;
	ld.global.nc.f32 	%f418, [%rd158];
	sub.f32 	%f419, %f418, %f417;
	add.f32 	%f420, %f415, %f419;
	sub.f32 	%f421, %f420, %f415;
	sub.f32 	%f422, %f421, %f419;
	add.s64 	%rd159, %rd158, %rd78;
	ld.global.nc.f32 	%f423, [%rd159];
	sub.f32 	%f424, %f423, %f422;
	add.f32 	%f425, %f420, %f424;
	sub.f32 	%f426, %f425, %f420;
	sub.f32 	%f427, %f426, %f424;
	add.s64 	%rd160, %rd159, %rd78;
	ld.global.nc.f32 	%f428, [%rd160];
	sub.f32 	%f429, %f428, %f427;
	add.f32 	%f430, %f425, %f429;
	sub.f32 	%f431, %f430, %f425;
	sub.f32 	%f432, %f431, %f429;
	add.s64 	%rd161, %rd160, %rd78;
	ld.global.nc.f32 	%f433, [%rd161];
	sub.f32 	%f434, %f433, %f432;
	add.f32 	%f435, %f430, %f434;
	sub.f32 	%f436, %f435, %f430;
	sub.f32 	%f437, %f436, %f434;
	add.s64 	%rd162, %rd161, %rd78;
	ld.global.nc.f32 	%f438, [%rd162];
	sub.f32 	%f439, %f438, %f437;
	add.f32 	%f440, %f435, %f439;
	sub.f32 	%f441, %f440, %f435;
	sub.f32 	%f442, %f441, %f439;
	add.s64 	%rd163, %rd162, %rd78;
	ld.global.nc.f32 	%f443, [%rd163];
	sub.f32 	%f444, %f443, %f442;
	add.f32 	%f445, %f440, %f444;
	sub.f32 	%f446, %f445, %f440;
	sub.f32 	%f447, %f446, %f444;
	add.s64 	%rd164, %rd163, %rd78;
	ld.global.nc.f32 	%f448, [%rd164];
	sub.f32 	%f449, %f448, %f447;
	add.f32 	%f450, %f445, %f449;
	sub.f32 	%f451, %f450, %f445;
	sub.f32 	%f452, %f451, %f449;
	add.s64 	%rd165, %rd164, %rd78;
	ld.global.nc.f32 	%f453, [%rd165];
	sub.f32 	%f454, %f453, %f452;
	add.f32 	%f455, %f450, %f454;
	sub.f32 	%f456, %f455, %f450;
	sub.f32 	%f457, %f456, %f454;
	add.s64 	%rd166, %rd165, %rd78;
	ld.global.nc.f32 	%f458, [%rd166];
	sub.f32 	%f459, %f458, %f457;
	add.f32 	%f460, %f455, %f459;
	sub.f32 	%f461, %f460, %f455;
	sub.f32 	%f462, %f461, %f459;
	add.s64 	%rd167, %rd166, %rd78;
	ld.global.nc.f32 	%f463, [%rd167];
	sub.f32 	%f464, %f463, %f462;
	add.f32 	%f465, %f460, %f464;
	sub.f32 	%f466, %f465, %f460;
	sub.f32 	%f467, %f466, %f464;
	add.s64 	%rd168, %rd167, %rd78;
	ld.global.nc.f32 	%f468, [%rd168];
	sub.f32 	%f469, %f468, %f467;
	add.f32 	%f470, %f465, %f469;
	sub.f32 	%f471, %f470, %f465;
	sub.f32 	%f472, %f471, %f469;
	add.s64 	%rd169, %rd168, %rd78;
	ld.global.nc.f32 	%f473, [%rd169];
	sub.f32 	%f474, %f473, %f472;
	add.f32 	%f475, %f470, %f474;
	sub.f32 	%f476, %f475, %f470;
	sub.f32 	%f477, %f476, %f474;
	add.s64 	%rd170, %rd169, %rd78;
	ld.global.nc.f32 	%f478, [%rd170];
	sub.f32 	%f479, %f478, %f477;
	add.f32 	%f480, %f475, %f479;
	sub.f32 	%f481, %f480, %f475;
	sub.f32 	%f482, %f481, %f479;
	add.s64 	%rd171, %rd170, %rd78;
	ld.global.nc.f32 	%f483, [%rd171];
	sub.f32 	%f484, %f483, %f482;
	add.f32 	%f485, %f480, %f484;
	sub.f32 	%f486, %f485, %f480;
	sub.f32 	%f487, %f486, %f484;
	add.s64 	%rd172, %rd171, %rd78;
	ld.global.nc.f32 	%f488, [%rd172];
	sub.f32 	%f489, %f488, %f487;
	add.f32 	%f1386, %f485, %f489;
	sub.f32 	%f490, %f1386, %f485;
	sub.f32 	%f1378, %f490, %f489;
	add.s32 	%r343, %r343, 16;
	setp.ne.s32 	%p43, %r343, %r345;
	@%p43 bra 	$L__BB1_168;
$L__BB1_169:
	setp.eq.s32 	%p44, %r138, 0;
	@%p44 bra 	$L__BB1_179;
	and.b32  	%r143, %r137, 7;
	setp.lt.u32 	%p45, %r138, 8;
	@%p45 bra 	$L__BB1_172;
	add.s32 	%r229, %r345, %r98;
	mad.lo.s32 	%r230, %r229, %r179, %r305;
	mul.wide.s32 	%rd173, %r230, 4;
	add.s64 	%rd174, %rd4, %rd173;
	ld.global.nc.f32 	%f492, [%rd174];
	sub.f32 	%f493, %f492, %f1378;
	add.f32 	%f494, %f1386, %f493;
	sub.f32 	%f495, %f494, %f1386;
	sub.f32 	%f496, %f495, %f493;
	add.s64 	%rd176, %rd174, %rd78;
	ld.global.nc.f32 	%f497, [%rd176];
	sub.f32 	%f498, %f497, %f496;
	add.f32 	%f499, %f494, %f498;
	sub.f32 	%f500, %f499, %f494;
	sub.f32 	%f501, %f500, %f498;
	add.s64 	%rd177, %rd176, %rd78;
	ld.global.nc.f32 	%f502, [%rd177];
	sub.f32 	%f503, %f502, %f501;
	add.f32 	%f504, %f499, %f503;
	sub.f32 	%f505, %f504, %f499;
	sub.f32 	%f506, %f505, %f503;
	add.s64 	%rd178, %rd177, %rd78;
	ld.global.nc.f32 	%f507, [%rd178];
	sub.f32 	%f508, %f507, %f506;
	add.f32 	%f509, %f504, %f508;
	sub.f32 	%f510, %f509, %f504;
	sub.f32 	%f511, %f510, %f508;
	add.s64 	%rd179, %rd178, %rd78;
	ld.global.nc.f32 	%f512, [%rd179];
	sub.f32 	%f513, %f512, %f511;
	add.f32 	%f514, %f509, %f513;
	sub.f32 	%f515, %f514, %f509;
	sub.f32 	%f516, %f515, %f513;
	add.s64 	%rd180, %rd179, %rd78;
	ld.global.nc.f32 	%f517, [%rd180];
	sub.f32 	%f518, %f517, %f516;
	add.f32 	%f519, %f514, %f518;
	sub.f32 	%f520, %f519, %f514;
	sub.f32 	%f521, %f520, %f518;
	add.s64 	%rd181, %rd180, %rd78;
	ld.global.nc.f32 	%f522, [%rd181];
	sub.f32 	%f523, %f522, %f521;
	add.f32 	%f524, %f519, %f523;
	sub.f32 	%f525, %f524, %f519;
	sub.f32 	%f526, %f525, %f523;
	add.s64 	%rd182, %rd181, %rd78;
	ld.global.nc.f32 	%f527, [%rd182];
	sub.f32 	%f528, %f527, %f526;
	add.f32 	%f1386, %f524, %f528;
	sub.f32 	%f529, %f1386, %f524;
	sub.f32 	%f1378, %f529, %f528;
	add.s32 	%r345, %r345, 8;
$L__BB1_172:
	setp.eq.s32 	%p46, %r143, 0;
	@%p46 bra 	$L__BB1_179;
	and.b32  	%r146, %r137, 3;
	setp.lt.u32 	%p47, %r143, 4;
	@%p47 bra 	$L__BB1_175;
	add.s32 	%r231, %r345, %r98;
	mad.lo.s32 	%r232, %r231, %r179, %r305;
	mul.wide.s32 	%rd183, %r232, 4;
	add.s64 	%rd184, %rd4, %rd183;
	ld.global.nc.f32 	%f531, [%rd184];
	sub.f32 	%f532, %f531, %f1378;
	add.f32 	%f533, %f1386, %f532;
	sub.f32 	%f534, %f533, %f1386;
	sub.f32 	%f535, %f534, %f532;
	add.s64 	%rd186, %rd184, %rd78;
	ld.global.nc.f32 	%f536, [%rd186];
	sub.f32 	%f537, %f536, %f535;
	add.f32 	%f538, %f533, %f537;
	sub.f32 	%f539, %f538, %f533;
	sub.f32 	%f540, %f539, %f537;
	add.s64 	%rd187, %rd186, %rd78;
	ld.global.nc.f32 	%f541, [%rd187];
	sub.f32 	%f542, %f541, %f540;
	add.f32 	%f543, %f538, %f542;
	sub.f32 	%f544, %f543, %f538;
	sub.f32 	%f545, %f544, %f542;
	add.s64 	%rd188, %rd187, %rd78;
	ld.global.nc.f32 	%f546, [%rd188];
	sub.f32 	%f547, %f546, %f545;
	add.f32 	%f1386, %f543, %f547;
	sub.f32 	%f548, %f1386, %f543;
	sub.f32 	%f1378, %f548, %f547;
	add.s32 	%r345, %r345, 4;
$L__BB1_175:
	setp.eq.s32 	%p48, %r146, 0;
	@%p48 bra 	$L__BB1_179;
	add.s32 	%r233, %r345, %r98;
	mad.lo.s32 	%r234, %r233, %r179, %r305;
	mul.wide.s32 	%rd189, %r234, 4;
	add.s64 	%rd34, %rd4, %rd189;
	ld.global.nc.f32 	%f549, [%rd34];
	sub.f32 	%f550, %f549, %f1378;
	add.f32 	%f193, %f1386, %f550;
	sub.f32 	%f551, %f193, %f1386;
	sub.f32 	%f194, %f551, %f550;
	setp.eq.s32 	%p49, %r146, 1;
	mov.f32 	%f1386, %f193;
	@%p49 bra 	$L__BB1_179;
	add.s64 	%rd36, %rd34, %rd78;
	ld.global.nc.f32 	%f552, [%rd36];
	sub.f32 	%f553, %f552, %f194;
	add.f32 	%f1386, %f193, %f553;
	sub.f32 	%f554, %f1386, %f193;
	sub.f32 	%f196, %f554, %f553;
	setp.eq.s32 	%p50, %r146, 2;
	@%p50 bra 	$L__BB1_179;
	add.s64 	%rd190, %rd36, %rd78;
	ld.global.nc.f32 	%f555, [%rd190];
	sub.f32 	%f556, %f555, %f196;
	add.f32 	%f1386, %f1386, %f556;
$L__BB1_179:
	div.rn.f32 	%f1400, %f1386, %f2;
	min.s32 	%r149, %r100, %r4;
	add.s32 	%r349, %r98, %r181;
	setp.lt.s32 	%p51, %r149, %r349;
	@%p51 bra 	$L__BB1_193;
	sub.s32 	%r235, %r149, %r349;
	add.s32 	%r151, %r235, 1;
	and.b32  	%r152, %r151, 15;
	setp.lt.u32 	%p52, %r235, 15;
	@%p52 bra 	$L__BB1_183;
	and.b32  	%r153, %r151, -16;
	mov.b32 	%r348, 0;
$L__BB1_182:
	.pragma "nounroll";
	mad.lo.s32 	%r237, %r349, %r179, %r305;
	mul.wide.s32 	%rd191, %r237, 4;
	add.s64 	%rd192, %rd4, %rd191;
	ld.global.nc.f32 	%f558, [%rd192];
	abs.f32 	%f559, %f558;
	setp.equ.f32 	%p53, %f559, 0f7F800000;
	sub.f32 	%f560, %f558, %f1394;
	fma.rn.f32 	%f561, %f560, %f3, %f1394;
	selp.f32 	%f562, %f1394, %f561, %p53;
	add.s64 	%rd194, %rd192, %rd78;
	ld.global.nc.f32 	%f563, [%rd194];
	abs.f32 	%f564, %f563;
	setp.equ.f32 	%p54, %f564, 0f7F800000;
	sub.f32 	%f565, %f563, %f562;
	fma.rn.f32 	%f566, %f565, %f3, %f562;
	selp.f32 	%f567, %f562, %f566, %p54;
	add.s64 	%rd195, %rd194, %rd78;
	ld.global.nc.f32 	%f568, [%rd195];
	abs.f32 	%f569, %f568;
	setp.equ.f32 	%p55, %f569, 0f7F800000;
	sub.f32 	%f570, %f568, %f567;
	fma.rn.f32 	%f571, %f570, %f3, %f567;
	selp.f32 	%f572, %f567, %f571, %p55;
	add.s64 	%rd196, %rd195, %rd78;
	ld.global.nc.f32 	%f573, [%rd196];
	abs.f32 	%f574, %f573;
	setp.equ.f32 	%p56, %f574, 0f7F800000;
	sub.f32 	%f575, %f573, %f572;
	fma.rn.f32 	%f576, %f575, %f3, %f572;
	selp.f32 	%f577, %f572, %f576, %p56;
	add.s64 	%rd197, %rd196, %rd78;
	ld.global.nc.f32 	%f578, [%rd197];
	abs.f32 	%f579, %f578;
	setp.equ.f32 	%p57, %f579, 0f7F800000;
	sub.f32 	%f580, %f578, %f577;
	fma.rn.f32 	%f581, %f580, %f3, %f577;
	selp.f32 	%f582, %f577, %f581, %p57;
	add.s64 	%rd198, %rd197, %rd78;
	ld.global.nc.f32 	%f583, [%rd198];
	abs.f32 	%f584, %f583;
	setp.equ.f32 	%p58, %f584, 0f7F800000;
	sub.f32 	%f585, %f583, %f582;
	fma.rn.f32 	%f586, %f585, %f3, %f582;
	selp.f32 	%f587, %f582, %f586, %p58;
	add.s64 	%rd199, %rd198, %rd78;
	ld.global.nc.f32 	%f588, [%rd199];
	abs.f32 	%f589, %f588;
	setp.equ.f32 	%p59, %f589, 0f7F800000;
	sub.f32 	%f590, %f588, %f587;
	fma.rn.f32 	%f591, %f590, %f3, %f587;
	selp.f32 	%f592, %f587, %f591, %p59;
	add.s64 	%rd200, %rd199, %rd78;
	ld.global.nc.f32 	%f593, [%rd200];
	abs.f32 	%f594, %f593;
	setp.equ.f32 	%p60, %f594, 0f7F800000;
	sub.f32 	%f595, %f593, %f592;
	fma.rn.f32 	%f596, %f595, %f3, %f592;
	selp.f32 	%f597, %f592, %f596, %p60;
	add.s64 	%rd201, %rd200, %rd78;
	ld.global.nc.f32 	%f598, [%rd201];
	abs.f32 	%f599, %f598;
	setp.equ.f32 	%p61, %f599, 0f7F800000;
	sub.f32 	%f600, %f598, %f597;
	fma.rn.f32 	%f601, %f600, %f3, %f597;
	selp.f32 	%f602, %f597, %f601, %p61;
	add.s64 	%rd202, %rd201, %rd78;
	ld.global.nc.f32 	%f603, [%rd202];
	abs.f32 	%f604, %f603;
	setp.equ.f32 	%p62, %f604, 0f7F800000;
	sub.f32 	%f605, %f603, %f602;
	fma.rn.f32 	%f606, %f605, %f3, %f602;
	selp.f32 	%f607, %f602, %f606, %p62;
	add.s64 	%rd203, %rd202, %rd78;
	ld.global.nc.f32 	%f608, [%rd203];
	abs.f32 	%f609, %f608;
	setp.equ.f32 	%p63, %f609, 0f7F800000;
	sub.f32 	%f610, %f608, %f607;
	fma.rn.f32 	%f611, %f610, %f3, %f607;
	selp.f32 	%f612, %f607, %f611, %p63;
	add.s64 	%rd204, %rd203, %rd78;
	ld.global.nc.f32 	%f613, [%rd204];
	abs.f32 	%f614, %f613;
	setp.equ.f32 	%p64, %f614, 0f7F800000;
	sub.f32 	%f615, %f613, %f612;
	fma.rn.f32 	%f616, %f615, %f3, %f612;
	selp.f32 	%f617, %f612, %f616, %p64;
	add.s64 	%rd205, %rd204, %rd78;
	ld.global.nc.f32 	%f618, [%rd205];
	abs.f32 	%f619, %f618;
	setp.equ.f32 	%p65, %f619, 0f7F800000;
	sub.f32 	%f620, %f618, %f617;
	fma.rn.f32 	%f621, %f620, %f3, %f617;
	selp.f32 	%f622, %f617, %f621, %p65;
	add.s64 	%rd206, %rd205, %rd78;
	ld.global.nc.f32 	%f623, [%rd206];
	abs.f32 	%f624, %f623;
	setp.equ.f32 	%p66, %f624, 0f7F800000;
	sub.f32 	%f625, %f623, %f622;
	fma.rn.f32 	%f626, %f625, %f3, %f622;
	selp.f32 	%f627, %f622, %f626, %p66;
	add.s64 	%rd207, %rd206, %rd78;
	ld.global.nc.f32 	%f628, [%rd207];
	abs.f32 	%f629, %f628;
	setp.equ.f32 	%p67, %f629, 0f7F800000;
	sub.f32 	%f630, %f628, %f627;
	fma.rn.f32 	%f631, %f630, %f3, %f627;
	selp.f32 	%f632, %f627, %f631, %p67;
	add.s64 	%rd208, %rd207, %rd78;
	ld.global.nc.f32 	%f633, [%rd208];
	abs.f32 	%f634, %f633;
	setp.equ.f32 	%p68, %f634, 0f7F800000;
	sub.f32 	%f635, %f633, %f632;
	fma.rn.f32 	%f636, %f635, %f3, %f632;
	selp.f32 	%f1394, %f632, %f636, %p68;
	add.s32 	%r349, %r349, 16;
	add.s32 	%r348, %r348, 16;
	setp.ne.s32 	%p69, %r348, %r153;
	@%p69 bra 	$L__BB1_182;
$L__BB1_183:
	setp.eq.s32 	%p70, %r152, 0;
	@%p70 bra 	$L__BB1_193;
	and.b32  	%r159, %r151, 7;
	setp.lt.u32 	%p71, %r152, 8;
	@%p71 bra 	$L__BB1_186;
	mad.lo.s32 	%r238, %r349, %r179, %r305;
	mul.wide.s32 	%rd209, %r238, 4;
	add.s64 	%rd210, %rd4, %rd209;
	ld.global.nc.f32 	%f638, [%rd210];
	abs.f32 	%f639, %f638;
	setp.equ.f32 	%p72, %f639, 0f7F800000;
	sub.f32 	%f640, %f638, %f1394;
	fma.rn.f32 	%f641, %f640, %f3, %f1394;
	selp.f32 	%f642, %f1394, %f641, %p72;
	add.s64 	%rd212, %rd210, %rd78;
	ld.global.nc.f32 	%f643, [%rd212];
	abs.f32 	%f644, %f643;
	setp.equ.f32 	%p73, %f644, 0f7F800000;
	sub.f32 	%f645, %f643, %f642;
	fma.rn.f32 	%f646, %f645, %f3, %f642;
	selp.f32 	%f647, %f642, %f646, %p73;
	add.s64 	%rd213, %rd212, %rd78;
	ld.global.nc.f32 	%f648, [%rd213];
	abs.f32 	%f649, %f648;
	setp.equ.f32 	%p74, %f649, 0f7F800000;
	sub.f32 	%f650, %f648, %f647;
	fma.rn.f32 	%f651, %f650, %f3, %f647;
	selp.f32 	%f652, %f647, %f651, %p74;
	add.s64 	%rd214, %rd213, %rd78;
	ld.global.nc.f32 	%f653, [%rd214];
	abs.f32 	%f654, %f653;
	setp.equ.f32 	%p75, %f654, 0f7F800000;
	sub.f32 	%f655, %f653, %f652;
	fma.rn.f32 	%f656, %f655, %f3, %f652;
	selp.f32 	%f657, %f652, %f656, %p75;
	add.s64 	%rd215, %rd214, %rd78;
	ld.global.nc.f32 	%f658, [%rd215];
	abs.f32 	%f659, %f658;
	setp.equ.f32 	%p76, %f659, 0f7F800000;
	sub.f32 	%f660, %f658, %f657;
	fma.rn.f32 	%f661, %f660, %f3, %f657;
	selp.f32 	%f662, %f657, %f661, %p76;
	add.s64 	%rd216, %rd215, %rd78;
	ld.global.nc.f32 	%f663, [%rd216];
	abs.f32 	%f664, %f663;
	setp.equ.f32 	%p77, %f664, 0f7F800000;
	sub.f32 	%f665, %f663, %f662;
	fma.rn.f32 	%f666, %f665, %f3, %f662;
	selp.f32 	%f667, %f662, %f666, %p77;
	add.s64 	%rd217, %rd216, %rd78;
	ld.global.nc.f32 	%f668, [%rd217];
	abs.f32 	%f669, %f668;
	setp.equ.f32 	%p78, %f669, 0f7F800000;
	sub.f32 	%f670, %f668, %f667;
	fma.rn.f32 	%f671, %f670, %f3, %f667;
	selp.f32 	%f672, %f667, %f671, %p78;
	add.s64 	%rd218, %rd217, %rd78;
	ld.global.nc.f32 	%f673, [%rd218];
	abs.f32 	%f674, %f673;
	setp.equ.f32 	%p79, %f674, 0f7F800000;
	sub.f32 	%f675, %f673, %f672;
	fma.rn.f32 	%f676, %f675, %f3, %f672;
	selp.f32 	%f1394, %f672, %f676, %p79;
	add.s32 	%r349, %r349, 8;
$L__BB1_186:
	setp.eq.s32 	%p80, %r159, 0;
	@%p80 bra 	$L__BB1_193;
	and.b32  	%r162, %r151, 3;
	setp.lt.u32 	%p81, %r159, 4;
	@%p81 bra 	$L__BB1_189;
	mad.lo.s32 	%r239, %r349, %r179, %r305;
	mul.wide.s32 	%rd219, %r239, 4;
	add.s64 	%rd220, %rd4, %rd219;
	ld.global.nc.f32 	%f678, [%rd220];
	abs.f32 	%f679, %f678;
	setp.equ.f32 	%p82, %f679, 0f7F800000;
	sub.f32 	%f680, %f678, %f1394;
	fma.rn.f32 	%f681, %f680, %f3, %f1394;
	selp.f32 	%f682, %f1394, %f681, %p82;
	add.s64 	%rd222, %rd220, %rd78;
	ld.global.nc.f32 	%f683, [%rd222];
	abs.f32 	%f684, %f683;
	setp.equ.f32 	%p83, %f684, 0f7F800000;
	sub.f32 	%f685, %f683, %f682;
	fma.rn.f32 	%f686, %f685, %f3, %f682;
	selp.f32 	%f687, %f682, %f686, %p83;
	add.s64 	%rd223, %rd222, %rd78;
	ld.global.nc.f32 	%f688, [%rd223];
	abs.f32 	%f689, %f688;
	setp.equ.f32 	%p84, %f689, 0f7F800000;
	sub.f32 	%f690, %f688, %f687;
	fma.rn.f32 	%f691, %f690, %f3, %f687;
	selp.f32 	%f692, %f687, %f691, %p84;
	add.s64 	%rd224, %rd223, %rd78;
	ld.global.nc.f32 	%f693, [%rd224];
	abs.f32 	%f694, %f693;
	setp.equ.f32 	%p85, %f694, 0f7F800000;
	sub.f32 	%f695, %f693, %f692;
	fma.rn.f32 	%f696, %f695, %f3, %f692;
	selp.f32 	%f1394, %f692, %f696, %p85;
	add.s32 	%r349, %r349, 4;
$L__BB1_189:
	setp.eq.s32 	%p86, %r162, 0;
	@%p86 bra 	$L__BB1_193;
	mad.lo.s32 	%r240, %r349, %r179, %r305;
	mul.wide.s32 	%rd225, %r240, 4;
	add.s64 	%rd37, %rd4, %rd225;
	ld.global.nc.f32 	%f697, [%rd37];
	abs.f32 	%f698, %f697;
	setp.equ.f32 	%p87, %f698, 0f7F800000;
	sub.f32 	%f699, %f697, %f1394;
	fma.rn.f32 	%f700, %f699, %f3, %f1394;
	selp.f32 	%f1394, %f1394, %f700, %p87;
	setp.eq.s32 	%p88, %r162, 1;
	@%p88 bra 	$L__BB1_193;
	add.s64 	%rd39, %rd37, %rd78;
	ld.global.nc.f32 	%f701, [%rd39];
	abs.f32 	%f702, %f701;
	setp.equ.f32 	%p89, %f702, 0f7F800000;
	sub.f32 	%f703, %f701, %f1394;
	fma.rn.f32 	%f704, %f703, %f3, %f1394;
	selp.f32 	%f1394, %f1394, %f704, %p89;
	setp.eq.s32 	%p90, %r162, 2;
	@%p90 bra 	$L__BB1_193;
	add.s64 	%rd226, %rd39, %rd78;
	ld.global.nc.f32 	%f705, [%rd226];
	abs.f32 	%f706, %f705;
	setp.equ.f32 	%p91, %f706, 0f7F800000;
	sub.f32 	%f707, %f705, %f1394;
	fma.rn.f32 	%f708, %f707, %f3, %f1394;
	selp.f32 	%f1394, %f1394, %f708, %p91;
$L__BB1_193:
	setp.eq.s32 	%p92, %r183, 1;
	sub.f32 	%f710, %f1394, %f1400;
	mad.lo.s32 	%r165, %r100, %r179, %r305;
	mul.wide.s32 	%rd227, %r165, 4;
	add.s64 	%rd40, %rd3, %rd227;
	st.global.f32 	[%rd40], %f710;
	setp.lt.s32 	%p93, %r101, %r180;
	and.pred  	%p7, %p92, %p93;
	mov.f32 	%f1406, 0f00000000;
	mov.b16 	%rs67, 0;
	not.pred 	%p94, %p7;
	@%p94 bra 	$L__BB1_195;
	mad.lo.s32 	%r241, %r101, %r179, %r305;
	mul.wide.s32 	%rd228, %r241, 4;
	add.s64 	%rd229, %rd3, %rd228;
	ld.global.f32 	%f1406, [%rd229];
	add.s64 	%rd230, %rd2, %rd228;
	st.global.f32 	[%rd230], %f1406;
	sub.f32 	%f711, %f1406, %f1406;
	add.s64 	%rd231, %rd1, %rd228;
	st.global.f32 	[%rd231], %f711;
	mov.b16 	%rs67, 1;
$L__BB1_195:
	setp.le.s32 	%p95, %r180, %r99;
	@%p95 bra 	$L__BB1_223;
	sub.s32 	%r242, %r180, %r99;
	and.b32  	%r166, %r242, 3;
	setp.eq.s32 	%p96, %r166, 0;
	mov.u32 	%r352, %r99;
	@%p96 bra 	$L__BB1_209;
	add.s32 	%r167, %r165, %r179;
	mul.wide.s32 	%rd232, %r167, 4;
	add.s64 	%rd41, %rd4, %rd232;
	ld.global.nc.f32 	%f712, [%rd41];
	abs.f32 	%f713, %f712;
	setp.equ.f32 	%p97, %f713, 0f7F800000;
	sub.f32 	%f714, %f712, %f1394;
	fma.rn.f32 	%f715, %f714, %f3, %f1394;
	sub.f32 	%f716, %f712, %f1400;
	fma.rn.f32 	%f717, %f716, %f4, %f1400;
	selp.f32 	%f1394, %f1394, %f715, %p97;
	selp.f32 	%f1400, %f1400, %f717, %p97;
	sub.f32 	%f218, %f1394, %f1400;
	add.s64 	%rd43, %rd40, %rd78;
	st.global.f32 	[%rd43], %f218;
	mov.b16 	%rs67, 0;
	@%p94 bra 	$L__BB1_200;
	sub.f32 	%f718, %f218, %f1406;
	fma.rn.f32 	%f1406, %f718, %f6, %f1406;
	setp.lt.s32 	%p99, %r99, %r101;
	mov.b16 	%rs67, 1;
	@%p99 bra 	$L__BB1_200;
	add.s64 	%rd234, %rd2, %rd232;
	st.global.f32 	[%rd234], %f1406;
	sub.f32 	%f719, %f218, %f1406;
	add.s64 	%rd235, %rd1, %rd232;
	st.global.f32 	[%rd235], %f719;
$L__BB1_200:
	add.s32 	%r352, %r99, 1;
	setp.eq.s32 	%p100, %r166, 1;
	@%p100 bra 	$L__BB1_209;
	add.s32 	%r169, %r167, %r179;
	add.s64 	%rd44, %rd41, %rd78;
	ld.global.nc.f32 	%f720, [%rd44];
	abs.f32 	%f721, %f720;
	setp.equ.f32 	%p101, %f721, 0f7F800000;
	sub.f32 	%f722, %f720, %f1394;
	fma.rn.f32 	%f723, %f722, %f3, %f1394;
	sub.f32 	%f724, %f720, %f1400;
	fma.rn.f32 	%f725, %f724, %f4, %f1400;
	selp.f32 	%f1394, %f1394, %f723, %p101;
	selp.f32 	%f1400, %f1400, %f725, %p101;
	sub.f32 	%f223, %f1394, %f1400;
	add.s64 	%rd45, %rd43, %rd78;
	st.global.f32 	[%rd45], %f223;
	mov.b16 	%rs67, 0;
	@%p94 bra 	$L__BB1_204;
	sub.f32 	%f726, %f223, %f1406;
	fma.rn.f32 	%f1406, %f726, %f6, %f1406;
	setp.lt.s32 	%p103, %r352, %r101;
	mov.b16 	%rs67, 1;
	@%p103 bra 	$L__BB1_204;
	mul.wide.s32 	%rd236, %r169, 4;
	add.s64 	%rd237, %rd2, %rd236;
	st.global.f32 	[%rd237], %f1406;
	sub.f32 	%f727, %f223, %f1406;
	add.s64 	%rd238, %rd1, %rd236;
	st.global.f32 	[%rd238], %f727;
$L__BB1_204:
	add.s32 	%r352, %r99, 2;
	setp.eq.s32 	%p104, %r166, 2;
	@%p104 bra 	$L__BB1_209;
	add.s64 	%rd239, %rd44, %rd78;
	ld.global.nc.f32 	%f728, [%rd239];
	abs.f32 	%f729, %f728;
	setp.equ.f32 	%p105, %f729, 0f7F800000;
	sub.f32 	%f730, %f728, %f1394;
	fma.rn.f32 	%f731, %f730, %f3, %f1394;
	sub.f32 	%f732, %f728, %f1400;
	fma.rn.f32 	%f733, %f732, %f4, %f1400;
	selp.f32 	%f1394, %f1394, %f731, %p105;
	selp.f32 	%f1400, %f1400, %f733, %p105;
	sub.f32 	%f228, %f1394, %f1400;
	add.s64 	%rd240, %rd45, %rd78;
	st.global.f32 	[%rd240], %f228;
	mov.b16 	%rs67, 0;
	@%p94 bra 	$L__BB1_208;
	sub.f32 	%f734, %f228, %f1406;
	fma.rn.f32 	%f1406, %f734, %f6, %f1406;
	setp.lt.s32 	%p107, %r352, %r101;
	mov.b16 	%rs67, 1;
	@%p107 bra 	$L__BB1_208;
	add.s32 	%r243, %r169, %r179;
	mul.wide.s32 	%rd241, %r243, 4;
	add.s64 	%rd242, %rd2, %rd241;
	st.global.f32 	[%rd242], %f1406;
	sub.f32 	%f735, %f228, %f1406;
	add.s64 	%rd243, %rd1, %rd241;
	st.global.f32 	[%rd243], %f735;
$L__BB1_208:
	add.s32 	%r352, %r99, 3;
$L__BB1_209:
	add.s32 	%r244, %r6, %r98;
	setp.gt.u32 	%p108, %r244, -4;
	@%p108 bra 	$L__BB1_223;
$L__BB1_210:
	mad.lo.s32 	%r174, %r352, %r179, %r305;
	mul.wide.s32 	%rd244, %r174, 4;
	add.s64 	%rd46, %rd4, %rd244;
	ld.global.nc.f32 	%f736, [%rd46];
	abs.f32 	%f737, %f736;
	setp.equ.f32 	%p109, %f737, 0f7F800000;
	sub.f32 	%f738, %f736, %f1394;
	fma.rn.f32 	%f739, %f738, %f3, %f1394;
	sub.f32 	%f740, %f736, %f1400;
	fma.rn.f32 	%f741, %f740, %f4, %f1400;
	selp.f32 	%f237, %f1394, %f739, %p109;
	selp.f32 	%f238, %f1400, %f741, %p109;
	sub.f32 	%f239, %f237, %f238;
	add.s64 	%rd47, %rd3, %rd244;
	st.global.f32 	[%rd47], %f239;
	and.b16  	%rs26, %rs67, 255;
	setp.eq.s16 	%p110, %rs26, 0;
	@%p110 bra 	$L__BB1_213;
	sub.f32 	%f742, %f239, %f1406;
	fma.rn.f32 	%f1406, %f742, %f6, %f1406;
	setp.lt.s32 	%p111, %r352, %r101;
	@%p111 bra 	$L__BB1_213;
	add.s64 	%rd246, %rd2, %rd244;
	st.global.f32 	[%rd246], %f1406;
	sub.f32 	%f743, %f239, %f1406;
	add.s64 	%rd247, %rd1, %rd244;
	st.global.f32 	[%rd247], %f743;
$L__BB1_213:
	add.s32 	%r175, %r174, %r179;
	add.s64 	%rd49, %rd46, %rd78;
	ld.global.nc.f32 	%f744, [%rd49];
	abs.f32 	%f745, %f744;
	setp.equ.f32 	%p113, %f745, 0f7F800000;
	sub.f32 	%f746, %f744, %f237;
	fma.rn.f32 	%f747, %f746, %f3, %f237;
	sub.f32 	%f748, %f744, %f238;
	fma.rn.f32 	%f749, %f748, %f4, %f238;
	selp.f32 	%f242, %f237, %f747, %p113;
	selp.f32 	%f243, %f238, %f749, %p113;
	sub.f32 	%f244, %f242, %f243;
	add.s64 	%rd50, %rd47, %rd78;
	st.global.f32 	[%rd50], %f244;
	@%p110 bra 	$L__BB1_216;
	add.s32 	%r245, %r352, 1;
	sub.f32 	%f750, %f244, %f1406;
	fma.rn.f32 	%f1406, %f750, %f6, %f1406;
	setp.lt.s32 	%p114, %r245, %r101;
	@%p114 bra 	$L__BB1_216;
	mul.wide.s32 	%rd248, %r175, 4;
	add.s64 	%rd249, %rd2, %rd248;
	st.global.f32 	[%rd249], %f1406;
	sub.f32 	%f751, %f244, %f1406;
	add.s64 	%rd250, %rd1, %rd248;
	st.global.f32 	[%rd250], %f751;
$L__BB1_216:
	add.s32 	%r176, %r175, %r179;
	add.s64 	%rd51, %rd49, %rd78;
	ld.global.nc.f32 	%f752, [%rd51];
	abs.f32 	%f753, %f752;
	setp.equ.f32 	%p116, %f753, 0f7F800000;
	sub.f32 	%f754, %f752, %f242;
	fma.rn.f32 	%f755, %f754, %f3, %f242;
	sub.f32 	%f756, %f752, %f243;
	fma.rn.f32 	%f757, %f756, %f4, %f243;
	selp.f32 	%f247, %f242, %f755, %p116;
	selp.f32 	%f248, %f243, %f757, %p116;
	sub.f32 	%f249, %f247, %f248;
	add.s64 	%rd52, %rd50, %rd78;
	st.global.f32 	[%rd52], %f249;
	@%p110 bra 	$L__BB1_219;
	add.s32 	%r246, %r352, 2;
	sub.f32 	%f758, %f249, %f1406;
	fma.rn.f32 	%f1406, %f758, %f6, %f1406;
	setp.lt.s32 	%p117, %r246, %r101;
	@%p117 bra 	$L__BB1_219;
	mul.wide.s32 	%rd251, %r176, 4;
	add.s64 	%rd252, %rd2, %rd251;
	st.global.f32 	[%rd252], %f1406;
	sub.f32 	%f759, %f249, %f1406;
	add.s64 	%rd253, %rd1, %rd251;
	st.global.f32 	[%rd253], %f759;
$L__BB1_219:
	add.s64 	%rd254, %rd51, %rd78;
	ld.global.nc.f32 	%f760, [%rd254];
	abs.f32 	%f761, %f760;
	setp.equ.f32 	%p119, %f761, 0f7F800000;
	sub.f32 	%f762, %f760, %f247;
	fma.rn.f32 	%f763, %f762, %f3, %f247;
	sub.f32 	%f764, %f760, %f248;
	fma.rn.f32 	%f765, %f764, %f4, %f248;
	selp.f32 	%f1394, %f247, %f763, %p119;
	selp.f32 	%f1400, %f248, %f765, %p119;
	sub.f32 	%f254, %f1394, %f1400;
	add.s64 	%rd255, %rd52, %rd78;
	st.global.f32 	[%rd255], %f254;
	mov.b16 	%rs67, 0;
	@%p110 bra 	$L__BB1_222;
	add.s32 	%r247, %r352, 3;
	sub.f32 	%f766, %f254, %f1406;
	fma.rn.f32 	%f1406, %f766, %f6, %f1406;
	setp.lt.s32 	%p120, %r247, %r101;
	mov.b16 	%rs67, 1;
	@%p120 bra 	$L__BB1_222;
	add.s32 	%r248, %r176, %r179;
	mul.wide.s32 	%rd256, %r248, 4;
	add.s64 	%rd257, %rd2, %rd256;
	st.global.f32 	[%rd257], %f1406;
	sub.f32 	%f767, %f254, %f1406;
	add.s64 	%rd258, %rd1, %rd256;
	st.global.f32 	[%rd258], %f767;
$L__BB1_222:
	add.s32 	%r352, %r352, 4;
	setp.lt.s32 	%p121, %r352, %r180;
	@%p121 bra 	$L__BB1_210;
$L__BB1_223:
	add.s32 	%r305, %r305, %r5;
	setp.lt.s32 	%p122, %r305, %r179;
	@%p122 bra 	$L__BB1_4;
$L__BB1_224:
	ret;

}


// ===== COMPILED SASS (sm_100) =====

	.target	sm_100

	.elftype	@"ET_EXEC"


//--------------------- .note.nv.tkinfo           --------------------------
	.section	.note.nv.tkinfo,"",@"SHT_NOTE"
	.sectionflags	@"SHF_NOTE_NV_TKINFO"
	.tkinfo
        /*0018*/ 	.word	0x00000002
        /*0030*/ 	.string	""
        /*0030*/ 	.string	"ptxas"
        /*0030*/ 	.string	"Cuda compilation tools, release 13.0, V13.0.88"
        /*0030*/ 	.string	"Build cuda_13.0.r13.0/compiler.36424714_0"
        /*0030*/ 	.string	"-arch sm_100 -m 64 "



//--------------------- .note.nv.cuinfo           --------------------------
	.section	.note.nv.cuinfo,"",@"SHT_NOTE"
	.sectionflags	@"SHF_NOTE_NV_CUINFO"
        /*0018*/ 	.short	0x0002
        /*001a*/ 	.short	0x0064
        /*001c*/ 	.short	0x0082
	.zero		2


//--------------------- .nv.info                  --------------------------
	.section	.nv.info,"",@"SHT_CUDA_INFO"
	.align	4


	//----- nvinfo : EIATTR_REGCOUNT
	.align		4
        /*0000*/ 	.byte	0x04, 0x2f
        /*0002*/ 	.short	(.L_1 - .L_0)
	.align		4
.L_0:
        /*0004*/ 	.word	index@(macd_batch_f32)
        /*0008*/ 	.word	0x0000002e


	//----- nvinfo : EIATTR_FRAME_SIZE
	.align		4
.L_1:
        /*000c*/ 	.byte	0x04, 0x11
        /*000e*/ 	.short	(.L_3 - .L_2)
	.align		4
.L_2:
        /*0010*/ 	.word	index@($__internal_1_$__cuda_sm3x_div_rn_noftz_f32_slowpath)
        /*0014*/ 	.word	0x00000000


	//----- nvinfo : EIATTR_FRAME_SIZE
	.align		4
.L_3:
        /*0018*/ 	.byte	0x04, 0x11
        /*001a*/ 	.short	(.L_5 - .L_4)
	.align		4
.L_4:
        /*001c*/ 	.word	index@(macd_batch_f32)
        /*0020*/ 	.word	0x00000000


	//----- nvinfo : EIATTR_REGCOUNT
	.align		4
.L_5:
        /*0024*/ 	.byte	0x04, 0x2f
        /*0026*/ 	.short	(.L_7 - .L_6)
	.align		4
.L_6:
        /*0028*/ 	.word	index@(macd_many_series_one_param_f32)
        /*002c*/ 	.word	0x00000028


	//----- nvinfo : EIATTR_FRAME_SIZE
	.align		4
.L_7:
        /*0030*/ 	.byte	0x04, 0x11
        /*0032*/ 	.short	(.L_9 - .L_8)
	.align		4
.L_8:
        /*0034*/ 	.word	index@($__internal_0_$__cuda_sm3x_div_rn_noftz_f32_slowpath)
        /*0038*/ 	.word	0x00000000


	//----- nvinfo : EIATTR_FRAME_SIZE
	.align		4
.L_9:
        /*003c*/ 	.byte	0x04, 0x11
        /*003e*/ 	.short	(.L_11 - .L_10)
	.align		4
.L_10:
        /*0040*/ 	.word	index@(macd_many_series_one_param_f32)
        /*0044*/ 	.word	0x00000000


	//----- nvinfo : EIATTR_MIN_STACK_SIZE
	.align		4
.L_11:
        /*0048*/ 	.byte	0x04, 0x12
        /*004a*/ 	.short	(.L_13 - .L_12)
	.align		4
.L_12:
        /*004c*/ 	.word	index@(macd_many_series_one_param_f32)
        /*0050*/ 	.word	0x00000000


	//----- nvinfo : EIATTR_MIN_STACK_SIZE
	.align		4
.L_13:
        /*0054*/ 	.byte	0x04, 0x12
        /*0056*/ 	.short	(.L_15 - .L_14)
	.align		4
.L_14:
        /*0058*/ 	.word	index@(macd_batch_f32)
        /*005c*/ 	.word	0x00000000
.L_15:


//--------------------- .nv.compat                --------------------------
	.section	.nv.compat,"",@"SHT_CUDA_COMPAT_INFO"
	.align	4
        /*0000*/ 	.byte	0x02, 0x09, 0x00, 0x00, 0x02, 0x02, 0x01, 0x00, 0x02, 0x05, 0x05, 0x00, 0x03, 0x07, 0x01, 0x01
        /*0010*/ 	.byte	0x02, 0x03, 0x00, 0x00, 0x02, 0x06, 0x01, 0x00, 0x04, 0x0b, 0x08, 0x00, 0x01, 0x00, 0x00, 0x00
        /*0020*/ 	.byte	0x00, 0x00, 0x00, 0x00


//--------------------- .nv.info.macd_many_series_one_param_f32 --------------------------
	.section	.nv.info.macd_many_series_one_param_f32,"",@"SHT_CUDA_INFO"
	.sectionflags	@""
	.align	4


	//----- nvinfo : EIATTR_CUDA_API_VERSION
	.align		4
        /*0000*/ 	.byte	0x04, 0x37
        /*0002*/ 	.short	(.L_17 - .L_16)
.L_16:
        /*0004*/ 	.word	0x00000082


	//----- nvinfo : EIATTR_KPARAM_INFO
	.align		4
.L_17:
        /*0008*/ 	.byte	0x04, 0x17
        /*000a*/ 	.short	(.L_19 - .L_18)
.L_18:
        /*000c*/ 	.word	0x00000000
        /*0010*/ 	.short	0x0009
        /*0012*/ 	.short	0x0038
        /*0014*/ 	.byte	0x00, 0xf5, 0x21, 0x00


	//----- nvinfo : EIATTR_KPARAM_INFO
	.align		4
.L_19:
        /*0018*/ 	.byte	0x04, 0x17
        /*001a*/ 	.short	(.L_21 - .L_20)
.L_20:
        /*001c*/ 	.word	0x00000000
        /*0020*/ 	.short	0x0008
        /*0022*/ 	.short	0x0030
        /*0024*/ 	.byte	0x00, 0xf5, 0x21, 0x00


	//----- nvinfo : EIATTR_KPARAM_INFO
	.align		4
.L_21:
        /*0028*/ 	.byte	0x04, 0x17
        /*002a*/ 	.short	(.L_23 - .L_22)
.L_22:
        /*002c*/ 	.word	0x00000000
        /*0030*/ 	.short	0x0007
        /*0032*/ 	.short	0x0028
        /*0034*/ 	.byte	0x00, 0xf5, 0x21, 0x00


	//----- nvinfo : EIATTR_KPARAM_INFO
	.align		4
.L_23:
        /*0038*/ 	.byte	0x04, 0x17
        /*003a*/ 	.short	(.L_25 - .L_24)
.L_24:
        /*003c*/ 	.word	0x00000000
        /*0040*/ 	.short	0x0006
        /*0042*/ 	.short	0x0020
        /*0044*/ 	.byte	0x00, 0xf5, 0x21, 0x00


	//----- nvinfo : EIATTR_KPARAM_INFO
	.align		4
.L_25:
        /*0048*/ 	.byte	0x04, 0x17
        /*004a*/ 	.short	(.L_27 - .L_26)
.L_26:
        /*004c*/ 	.word	0x00000000
        /*0050*/ 	.short	0x0005
        /*0052*/ 	.short	0x0018
        /*0054*/ 	.byte	0x00, 0xf0, 0x11, 0x00


	//----- nvinfo : EIATTR_KPARAM_INFO
	.align		4
.L_27:
        /*0058*/ 	.byte	0x04, 0x17
        /*005a*/ 	.short	(.L_29 - .L_28)
.L_28:
        /*005c*/ 	.word	0x00000000
        /*0060*/ 	.short	0x0004
        /*0062*/ 	.short	0x0014
        /*0064*/ 	.byte	0x00, 0xf0, 0x11, 0x00


	//----- nvinfo : EIATTR_KPARAM_INFO
	.align		4
.L_29:
        /*0068*/ 	.byte	0x04, 0x17
        /*006a*/ 	.short	(.L_31 - .L_30)
.L_30:
        /*006c*/ 	.word	0x00000000
        /*0070*/ 	.short	0x0003
        /*0072*/ 	.short	0x0010
        /*0074*/ 	.byte	0x00, 0xf0, 0x11, 0x00


	//----- nvinfo : EIATTR_KPARAM_INFO
	.align		4
.L_31:
        /*0078*/ 	.byte	0x04, 0x17
        /*007a*/ 	.short	(.L_33 - .L_32)
.L_32:
        /*007c*/ 	.word	0x00000000
        /*0080*/ 	.short	0x0002
        /*0082*/ 	.short	0x000c
        /*0084*/ 	.byte	0x00, 0xf0, 0x11, 0x00


	//----- nvinfo : EIATTR_KPARAM_INFO
	.align		4
.L_33:
        /*0088*/ 	.byte	0x04, 0x17
        /*008a*/ 	.short	(.L_35 - .L_34)
.L_34:
        /*008c*/ 	.word	0x00000000
        /*0090*/ 	.short	0x0001
        /*0092*/ 	.short	0x0008
        /*0094*/ 	.byte	0x00, 0xf0, 0x11, 0x00


	//----- nvinfo : EIATTR_KPARAM_INFO
	.align		4
.L_35:
        /*0098*/ 	.byte	0x04, 0x17
        /*009a*/ 	.short	(.L_37 - .L_36)
.L_36:
        /*009c*/ 	.word	0x00000000
        /*00a0*/ 	.short	0x0000
        /*00a2*/ 	.short	0x0000
        /*00a4*/ 	.byte	0x00, 0xf5, 0x21, 0x00


	//----- nvinfo : EIATTR_SPARSE_MMA_MASK
	.align		4
.L_37:
        /*00a8*/ 	.byte	0x03, 0x50
        /*00aa*/ 	.short	0x0000


	//----- nvinfo : EIATTR_MAXREG_COUNT
	.align		4
        /*00ac*/ 	.byte	0x03, 0x1b
        /*00ae*/ 	.short	0x00ff


	//----- nvinfo : EIATTR_MERCURY_ISA_VERSION
	.align		4
        /*00b0*/ 	.byte	0x03, 0x5f
        /*00b2*/ 	.short	0x0101


	//----- nvinfo : EIATTR_VRC_CTA_INIT_COUNT
	.align		4
        /*00b4*/ 	.byte	0x02, 0x4a
	.zero		1
	.zero		1


	//----- nvinfo : EIATTR_EXIT_INSTR_OFFSETS
	.align		4
        /*00b8*/ 	.byte	0x04, 0x1c
        /*00ba*/ 	.short	(.L_39 - .L_38)


	//   ....[0]....
.L_38:
        /*00bc*/ 	.word	0x00000070


	//   ....[1]....
        /*00c0*/ 	.word	0x000000d0


	//   ....[2]....
        /*00c4*/ 	.word	0x00004e50


	//   ....[3]....
        /*00c8*/ 	.word	0x0000a770


	//----- nvinfo : EIATTR_CRS_STACK_SIZE
	.align		4
.L_39:
        /*00cc*/ 	.byte	0x04, 0x1e
        /*00ce*/ 	.short	(.L_41 - .L_40)
.L_40:
        /*00d0*/ 	.word	0x00000000


	//----- nvinfo : EIATTR_CBANK_PARAM_SIZE
	.align		4
.L_41:
        /*00d4*/ 	.byte	0x03, 0x19
        /*00d6*/ 	.short	0x0040


	//----- nvinfo : EIATTR_PARAM_CBANK
	.align		4
        /*00d8*/ 	.byte	0x04, 0x0a
        /*00da*/ 	.short	(.L_43 - .L_42)
	.align		4
.L_42:
        /*00dc*/ 	.word	index@(.nv.constant0.macd_many_series_one_param_f32)
        /*00e0*/ 	.short	0x0380
        /*00e2*/ 	.short	0x0040


	//----- nvinfo : EIATTR_SW_WAR
	.align		4
.L_43:
        /*00e4*/ 	.byte	0x04, 0x36
        /*00e6*/ 	.short	(.L_45 - .L_44)
.L_44:
        /*00e8*/ 	.word	0x00000008
.L_45:


//--------------------- .nv.info.macd_batch_f32   --------------------------
	.section	.nv.info.macd_batch_f32,"",@"SHT_CUDA_INFO"
	.sectionflags	@""
	.align	4


	//----- nvinfo : EIATTR_CUDA_API_VERSION
	.align		4
        /*0000*/ 	.byte	0x04, 0x37
        /*0002*/ 	.short	(.L_47 - .L_46)
.L_46:
        /*0004*/ 	.word	0x00000082


	//----- nvinfo : EIATTR_KPARAM_INFO
	.align		4
.L_47:
        /*0008*/ 	.byte	0x04, 0x17
        /*000a*/ 	.short	(.L_49 - .L_48)
.L_48:
        /*000c*/ 	.word	0x00000000
        /*0010*/ 	.short	0x0009
        /*0012*/ 	.short	0x0040
        /*0014*/ 	.byte	0x00, 0xf5, 0x21, 0x00


	//----- nvinfo : EIATTR_KPARAM_INFO
	.align		4
.L_49:
        /*0018*/ 	.byte	0x04, 0x17
        /*001a*/ 	.short	(.L_51 - .L_50)
.L_50:
        /*001c*/ 	.word	0x00000000
        /*0020*/ 	.short	0x0008
        /*0022*/ 	.short	0x0038
        /*0024*/ 	.byte	0x00, 0xf5, 0x21, 0x00


	//----- nvinfo : EIATTR_KPARAM_INFO
	.align		4
.L_51:
        /*0028*/ 	.byte	0x04, 0x17
        /*002a*/ 	.short	(.L_53 - .L_52)
.L_52:
        /*002c*/ 	.word	0x00000000
        /*0030*/ 	.short	0x0007
        /*0032*/ 	.short	0x0030
        /*0034*/ 	.byte	0x00, 0xf5, 0x21, 0x00


	//----- nvinfo : EIATTR_KPARAM_INFO
	.align		4
.L_53:
        /*0038*/ 	.byte	0x04, 0x17
        /*003a*/ 	.short	(.L_55 - .L_54)
.L_54:
        /*003c*/ 	.word	0x00000000
        /*0040*/ 	.short	0x0006
        /*0042*/ 	.short	0x0028
        /*0044*/ 	.byte	0x00, 0xf0, 0x11, 0x00


	//----- nvinfo : EIATTR_KPARAM_INFO
	.align		4
.L_55:
        /*0048*/ 	.byte	0x04, 0x17
        /*004a*/ 	.short	(.L_57 - .L_56)
.L_56:
        /*004c*/ 	.word	0x00000000
        /*0050*/ 	.short	0x0005
        /*0052*/ 	.short	0x0024
        /*0054*/ 	.byte	0x00, 0xf0, 0x11, 0x00


	//----- nvinfo : EIATTR_KPARAM_INFO
	.align		4
.L_57:
        /*0058*/ 	.byte	0x04, 0x17
        /*005a*/ 	.short	(.L_59 - .L_58)
.L_58:
        /*005c*/ 	.word	0x00000000
        /*0060*/ 	.short	0x0004
        /*0062*/ 	.short	0x0020
        /*0064*/ 	.byte	0x00, 0xf0, 0x11, 0x00


	//----- nvinfo : EIATTR_KPARAM_INFO
	.align		4
.L_59:
        /*0068*/ 	.byte	0x04, 0x17
        /*006a*/ 	.short	(.L_61 - .L_60)
.L_60:
        /*006c*/ 	.word	0x00000000
        /*0070*/ 	.short	0x0003
        /*0072*/ 	.short	0x0018
        /*0074*/ 	.byte	0x00, 0xf5, 0x21, 0x00


	//----- nvinfo : EIATTR_KPARAM_INFO
	.align		4
.L_61:
        /*0078*/ 	.byte	0x04, 0x17
        /*007a*/ 	.short	(.L_63 - .L_62)
.L_62:
        /*007c*/ 	.word	0x00000000
        /*0080*/ 	.short	0x0002
        /*0082*/ 	.short	0x0010
        /*0084*/ 	.byte	0x00, 0xf5, 0x21, 0x00


	//----- nvinfo : EIATTR_KPARAM_INFO
	.align		4
.L_63:
        /*0088*/ 	.byte	0x04, 0x17
        /*008a*/ 	.short	(.L_65 - .L_64)
.L_64:
        /*008c*/ 	.word	0x00000000
        /*0090*/ 	.short	0x0001
        /*0092*/ 	.short	0x0008
        /*0094*/ 	.byte	0x00, 0xf5, 0x21, 0x00


	//----- nvinfo : EIATTR_KPARAM_INFO
	.align		4
.L_65:
        /*0098*/ 	.byte	0x04, 0x17
        /*009a*/ 	.short	(.L_67 - .L_66)
.L_66:
        /*009c*/ 	.word	0x00000000
        /*00a0*/ 	.short	0x0000
        /*00a2*/ 	.short	0x0000
        /*00a4*/ 	.byte	0x00, 0xf5, 0x21, 0x00


	//----- nvinfo : EIATTR_SPARSE_MMA_MASK
	.align		4
.L_67:
        /*00a8*/ 	.byte	0x03, 0x50
        /*00aa*/ 	.short	0x0000


	//----- nvinfo : EIATTR_MAXREG_COUNT
	.align		4
        /*00ac*/ 	.byte	0x03, 0x1b
        /*00ae*/ 	.short	0x00ff


	//----- nvinfo : EIATTR_MERCURY_ISA_VERSION
	.align		4
        /*00b0*/ 	.byte	0x03, 0x5f
        /*00b2*/ 	.short	0x0101


	//----- nvinfo : EIATTR_VRC_CTA_INIT_COUNT
	.align		4
        /*00b4*/ 	.byte	0x02, 0x4a
	.zero		1
	.zero		1


	//----- nvinfo : EIATTR_EXIT_INSTR_OFFSETS
	.align		4
        /*00b8*/ 	.byte	0x04, 0x1c
        /*00ba*/ 	.short	(.L_69 - .L_68)


	//   ....[0]....
.L_68:
        /*00bc*/ 	.word	0x00000070


	//   ....[1]....
        /*00c0*/ 	.word	0x000000a0


	//   ....[2]....
        /*00c4*/ 	.word	0x00005670


	//----- nvinfo : EIATTR_CRS_STACK_SIZE
	.align		4
.L_69:
        /*00c8*/ 	.byte	0x04, 0x1e
        /*00ca*/ 	.short	(.L_71 - .L_70)
.L_70:
        /*00cc*/ 	.word	0x00000000


	//----- nvinfo : EIATTR_CBANK_PARAM_SIZE
	.align		4
.L_71:
        /*00d0*/ 	.byte	0x03, 0x19
        /*00d2*/ 	.short	0x0048


	//----- nvinfo : EIATTR_PARAM_CBANK
	.align		4
        /*00d4*/ 	.byte	0x04, 0x0a
        /*00d6*/ 	.short	(.L_73 - .L_72)
	.align		4
.L_72:
        /*00d8*/ 	.word	index@(.nv.constant0.macd_batch_f32)
        /*00dc*/ 	.short	0x0380
        /*00de*/ 	.short	0x0048


	//----- nvinfo : EIATTR_SW_WAR
	.align		4
.L_73:
        /*00e0*/ 	.byte	0x04, 0x36
        /*00e2*/ 	.short	(.L_75 - .L_74)
.L_74:
        /*00e4*/ 	.word	0x00000008
.L_75:


//--------------------- .nv.callgraph             --------------------------
	.section	.nv.callgraph,"",@"SHT_CUDA_CALLGRAPH"
	.align	4
	.sectionentsize	8
	.align		4
        /*0000*/ 	.word	0x00000000
	.align		4
        /*0004*/ 	.word	0xffffffff
	.align		4
        /*0008*/ 	.word	0x00000000
	.align		4
        /*000c*/ 	.word	0xfffffffe
	.align		4
        /*0010*/ 	.word	0x00000000
	.align		4
        /*0014*/ 	.word	0xfffffffd
	.align		4
        /*0018*/ 	.word	0x00000000
	.align		4
        /*001c*/ 	.word	0xfffffffc


//--------------------- .text.macd_many_series_one_param_f32 --------------------------
	.section	.text.macd_many_series_one_param_f32,"ax",@progbits
	.align	128
        .global         macd_many_series_one_param_f32
        .type           macd_many_series_one_param_f32,@function
        .size           macd_many_series_one_param_f32,(.L_x_286 - macd_many_series_one_param_f32)
        .other          macd_many_series_one_param_f32,@"STO_CUDA_ENTRY STV_DEFAULT"
macd_many_series_one_param_f32:
.text.macd_many_series_one_param_f32:
[----:B------:R-:W-:Y:S08]  /*0000*/  LDC R1, c[0x0][0x37c] ;  /* 0x0000df00ff017b82 */ /* 0x000ff00000000800 */
[----:B------:R-:W0:Y:S01]  /*0010*/  LDC.64 R2, c[0x0][0x388] ;  /* 0x0000e200ff027b82 */ /* 0x000e220000000a00 */
[----:B------:R-:W0:Y:S07]  /*0020*/  LDCU.64 UR4, c[0x0][0x390] ;  /* 0x00007200ff0477ac */ /* 0x000e2e0008000a00 */
[----:B------:R-:W1:Y:S01]  /*0030*/  LDC R5, c[0x0][0x398] ;  /* 0x0000e600ff057b82 */ /* 0x000e620000000800 */
[----:B0-----:R-:W-:-:S04]  /*0040*/  VIMNMX3 R0, R2, UR4, R3, PT ;  /* 0x0000000402007c0f */ /* 0x001fc8000b800103 */
[----:B-1----:R-:W-:-:S04]  /*0050*/  VIMNMX3 R0, R0, UR5, R5, PT ;  /* 0x0000000500007c0f */ /* 0x002fc8000b800105 */
[----:B------:R-:W-:-:S13]  /*0060*/  ISETP.GE.AND P0, PT, R0, 0x1, PT ;  /* 0x000000010000780c */ /* 0x000fda0003f06270 */
[----:B------:R-:W-:Y:S05]  /*0070*/  @!P0 EXIT ;  /* 0x000000000000894d */ /* 0x000fea0003800000 */
[----:B------:R-:W0:Y:S01]  /*0080*/  S2R R5, SR_TID.X ;  /* 0x0000000000057919 */ /* 0x000e220000002100 */
[----:B------:R-:W0:Y:S01]  /*0090*/  LDCU UR7, c[0x0][0x360] ;  /* 0x00006c00ff0777ac */ /* 0x000e220008000800 */
[----:B------:R-:W0:Y:S02]  /*00a0*/  S2R R0, SR_CTAID.X ;  /* 0x0000000000007919 */ /* 0x000e240000002500 */
[----:B0-----:R-:W-:-:S05]  /*00b0*/  IMAD R5, R0, UR7, R5 ;  /* 0x0000000700057c24 */ /* 0x001fca000f8e0205 */
[----:B------:R-:W-:-:S13]  /*00c0*/  ISETP.GE.AND P0, PT, R5, R2, PT ;  /* 0x000000020500720c */ /* 0x000fda0003f06270 */
[----:B------:R-:W-:Y:S05]  /*00d0*/  @P0 EXIT ;  /* 0x000000000000094d */ /* 0x000fea0003800000 */
[----:B------:R-:W-:Y:S01]  /*00e0*/  I2FP.F32.U32 R0, UR4 ;  /* 0x0000000400007c45 */ /* 0x000fe20008201000 */
[----:B------:R-:W-:Y:S01]  /*00f0*/  UMOV UR4, 0x40000000 ;  /* 0x4000000000047882 */ /* 0x000fe20000000000 */
[----:B------:R-:W-:Y:S02]  /*0100*/  I2FP.F32.U32 R4, UR5 ;  /* 0x0000000500047c45 */ /* 0x000fe40008201000 */
[----:B------:R-:W-:Y:S02]  /*0110*/  R2UR UR9, R0 ;  /* 0x00000000000972ca */ /* 0x000fe400000e0000 */
[----:B------:R-:W-:Y:S02]  /*0120*/  MOV R9, UR4 ;  /* 0x0000000400097c02 */ /* 0x000fe40008000f00 */
[----:B------:R-:W-:-:S09]  /*0130*/  R2UR UR10, R4 ;  /* 0x00000000040a72ca */ /* 0x000fd200000e0000 */
[----:B------:R-:W-:-:S05]  /*0140*/  MOV R0, UR9 ;  /* 0x0000000900007c02 */ /* 0x000fca0008000f00 */
[----:B------:R-:W-:-:S04]  /*0150*/  FADD R0, R0, 1 ;  /* 0x3f80000000007421 */ /* 0x000fc80000000000 */
[----:B------:R-:W0:Y:S08]  /*0160*/  MUFU.RCP R3, R0 ;  /* 0x0000000000037308 */ /* 0x000e300000001000 */
[----:B------:R-:W1:Y:S01]  /*0170*/  FCHK P0, R9, R0 ;  /* 0x0000000009007302 */ /* 0x000e620000000000 */
[----:B0-----:R-:W-:-:S04]  /*0180*/  FFMA R2, -R0, R3, 1 ;  /* 0x3f80000000027423 */ /* 0x001fc80000000103 */
[----:B------:R-:W-:-:S04]  /*0190*/  FFMA R3, R3, R2, R3 ;  /* 0x0000000203037223 */ /* 0x000fc80000000003 */
[----:B------:R-:W-:-:S04]  /*01a0*/  FFMA R2, R3, 2, RZ ;  /* 0x4000000003027823 */ /* 0x000fc800000000ff */
[----:B------:R-:W-:-:S04]  /*01b0*/  FFMA R7, -R0, R2, 2 ;  /* 0x4000000000077423 */ /* 0x000fc80000000102 */
[----:B------:R-:W-:Y:S01]  /*01c0*/  FFMA R3, R3, R7, R2 ;  /* 0x0000000703037223 */ /* 0x000fe20000000002 */
[----:B-1----:R-:W-:Y:S06]  /*01d0*/  @!P0 BRA `(.L_x_0) ;  /* 0x0000000000108947 */ /* 0x002fec0003800000 */
[----:B------:R-:W-:Y:S01]  /*01e0*/  HFMA2 R29, -RZ, RZ, 2, 0 ;  /* 0x40000000ff1d7431 */ /* 0x000fe200000001ff */
[----:B------:R-:W-:-:S07]  /*01f0*/  MOV R4, 0x210 ;  /* 0x0000021000047802 */ /* 0x000fce0000000f00 */
[----:B------:R-:W-:Y:S05]  /*0200*/  CALL.REL.NOINC `($__internal_0_$__cuda_sm3x_div_rn_noftz_f32_slowpath) ;  /* 0x000000a4005c7944 */ /* 0x000fea0003c00000 */
[----:B------:R-:W-:-:S07]  /*0210*/  MOV R3, R0 ;  /* 0x0000000000037202 */ /* 0x000fce0000000f00 */
.L_x_0:
[----:B------:R-:W-:Y:S01]  /*0220*/  MOV R0, UR10 ;  /* 0x0000000a00007c02 */ /* 0x000fe20008000f00 */
[----:B------:R-:W-:Y:S02]  /*0230*/  UMOV UR4, 0x40000000 ;  /* 0x4000000000047882 */ /* 0x000fe40000000000 */
[----:B------:R-:W-:Y:S02]  /*0240*/  MOV R9, UR4 ;  /* 0x0000000400097c02 */ /* 0x000fe40008000f00 */
        /* <DEDUP_REMOVED lines=13> */
.L_x_1:
[----:B------:R-:W0:Y:S02]  /*0320*/  LDCU UR4, c[0x0][0x398] ;  /* 0x00007300ff0477ac */ /* 0x000e240008000800 */
[----:B0-----:R-:W-:Y:S01]  /*0330*/  I2FP.F32.U32 R0, UR4 ;  /* 0x0000000400007c45 */ /* 0x001fe20008201000 */
[----:B------:R-:W-:Y:S02]  /*0340*/  UMOV UR4, 0x40000000 ;  /* 0x4000000000047882 */ /* 0x000fe40000000000 */
[----:B------:R-:W-:Y:S02]  /*0350*/  MOV R11, UR4 ;  /* 0x00000004000b7c02 */ /* 0x000fe40008000f00 */
[----:B------:R-:W-:-:S13]  /*0360*/  R2UR UR11, R0 ;  /* 0x00000000000b72ca */ /* 0x000fda00000e0000 */
        /* <DEDUP_REMOVED lines=14> */
.L_x_2:
[----:B------:R-:W0:Y:S01]  /*0450*/  LDCU UR5, c[0x0][0x398] ;  /* 0x00007300ff0577ac */ /* 0x000e220008000800 */
[----:B------:R-:W1:Y:S01]  /*0460*/  LDCU UR6, c[0x0][0x38c] ;  /* 0x00007180ff0677ac */ /* 0x000e620008000800 */
[----:B------:R-:W2:Y:S01]  /*0470*/  LDCU UR4, c[0x0][0x370] ;  /* 0x00006e00ff0477ac */ /* 0x000ea20008000800 */
[----:B------:R-:W3:Y:S01]  /*0480*/  LDCU.64 UR22, c[0x0][0x358] ;  /* 0x00006b00ff1677ac */ /* 0x000ee20008000a00 */
[----:B0-----:R-:W-:Y:S02]  /*0490*/  UISETP.GT.U32.AND UP0, UPT, UR5, 0x1, UPT ;  /* 0x000000010500788c */ /* 0x001fe4000bf04070 */
[----:B------:R-:W-:Y:S02]  /*04a0*/  UIADD3 UR20, UPT, UPT, UR5, -0x2, URZ ;  /* 0xfffffffe05147890 */ /* 0x000fe4000fffe0ff */
[----:B-1----:R-:W-:Y:S02]  /*04b0*/  UIADD3 UR6, UPT, UPT, UR6, -0x1, URZ ;  /* 0xffffffff06067890 */ /* 0x002fe4000fffe0ff */
[----:B--2---:R-:W-:-:S03]  /*04c0*/  UIMAD UR7, UR7, UR4, URZ ;  /* 0x00000004070772a4 */ /* 0x004fc6000f8e02ff */
[----:B---3--:R-:W-:Y:S09]  /*04d0*/  BRA.U UP0, `(.L_x_3) ;  /* 0x0000004900607547 */ /* 0x008ff2000b800000 */
.L_x_74:
[----:B0-----:R-:W0:Y:S08]  /*04e0*/  LDC.64 R8, c[0x0][0x3a0] ;  /* 0x0000e800ff087b82 */ /* 0x001e300000000a00 */
[----:B-1----:R-:W1:Y:S01]  /*04f0*/  LDC R11, c[0x0][0x38c] ;  /* 0x0000e300ff0b7b82 */ /* 0x002e620000000800 */
[----:B0-----:R-:W-:-:S06]  /*0500*/  IMAD.WIDE R8, R5, 0x4, R8 ;  /* 0x0000000405087825 */ /* 0x001fcc00078e0208 */
[----:B--2---:R-:W2:Y:S01]  /*0510*/  LDG.E.CONSTANT R8, desc[UR22][R8.64] ;  /* 0x0000001608087981 */ /* 0x004ea2000c1e9900 */
[----:B------:R-:W-:Y:S01]  /*0520*/  BSSY.RECONVERGENT B0, `(.L_x_4) ;  /* 0x000048e000007945 */ /* 0x000fe20003800200 */
[----:B--2---:R-:W-:-:S04]  /*0530*/  VIMNMX R12, PT, PT, RZ, R8, !PT ;  /* 0x00000008ff0c7248 */ /* 0x004fc80007fe0100 */
[----:B-1----:R-:W-:-:S13]  /*0540*/  ISETP.GE.AND P0, PT, R12, R11, PT ;  /* 0x0000000b0c00720c */ /* 0x002fda0003f06270 */
[----:B---34-:R-:W-:Y:S05]  /*0550*/  @P0 BRA `(.L_x_5) ;  /* 0x0000004800280947 */ /* 0x018fea0003800000 */
[----:B------:R-:W0:Y:S01]  /*0560*/  LDCU UR4, c[0x0][0x394] ;  /* 0x00007280ff0477ac */ /* 0x000e220008000800 */
[----:B------:R-:W-:Y:S01]  /*0570*/  BSSY.RECONVERGENT B1, `(.L_x_6) ;  /* 0x0000053000017945 */ /* 0x000fe20003800200 */
[----:B0-----:R-:W-:-:S04]  /*0580*/  IADD3 R10, PT, PT, R12, UR4, RZ ;  /* 0x000000040c0a7c10 */ /* 0x001fc8000fffe0ff */
[C---:B------:R-:W-:Y:S02]  /*0590*/  ISETP.GE.AND P0, PT, R10.reuse, 0x2, PT ;  /* 0x000000020a00780c */ /* 0x040fe40003f06270 */
[C---:B------:R-:W-:Y:S02]  /*05a0*/  IADD3 R8, PT, PT, R10.reuse, UR20, RZ ;  /* 0x000000140a087c10 */ /* 0x040fe4000fffe0ff */
[----:B------:R-:W-:Y:S02]  /*05b0*/  IADD3 R9, PT, PT, R10, -0x1, RZ ;  /* 0xffffffff0a097810 */ /* 0x000fe40007ffe0ff */
[----:B------:R-:W-:-:S07]  /*05c0*/  VIMNMX R0, PT, PT, R8, R11, PT ;  /* 0x0000000b08007248 */ /* 0x000fce0003fe0100 */
[----:B------:R-:W-:Y:S05]  /*05d0*/  @!P0 BRA `(.L_x_7) ;  /* 0x0000000400308947 */ /* 0x000fea0003800000 */
[----:B------:R-:W-:Y:S01]  /*05e0*/  VIMNMX R2, PT, PT, R9, R11, PT ;  /* 0x0000000b09027248 */ /* 0x000fe20003fe0100 */
[----:B------:R-:W-:Y:S03]  /*05f0*/  BSSY.RECONVERGENT B2, `(.L_x_8) ;  /* 0x0000020000027945 */ /* 0x000fe60003800200 */
[C---:B------:R-:W-:Y:S02]  /*0600*/  ISETP.GE.AND P0, PT, R2.reuse, 0x8, PT ;  /* 0x000000080200780c */ /* 0x040fe40003f06270 */
[----:B------:R-:W-:Y:S01]  /*0610*/  VIMNMX R4, PT, PT, R2, 0x1, !PT ;  /* 0x0000000102047848 */ /* 0x000fe20007fe0100 */
[----:B------:R-:W-:-:S03]  /*0620*/  HFMA2 R2, -RZ, RZ, 0, 0 ;  /* 0x00000000ff027431 */ /* 0x000fc600000001ff */
[----:B------:R-:W-:-:S04]  /*0630*/  LOP3.LUT R32, R4, 0x7, RZ, 0xc0, !PT ;  /* 0x0000000704207812 */ /* 0x000fc800078ec0ff */
[----:B------:R-:W-:-:S03]  /*0640*/  ISETP.NE.AND P1, PT, R32, RZ, PT ;  /* 0x000000ff2000720c */ /* 0x000fc60003f25270 */
[----:B------:R-:W-:Y:S10]  /*0650*/  @!P0 BRA `(.L_x_9) ;  /* 0x0000000000648947 */ /* 0x000ff40003800000 */
[----:B------:R-:W0:Y:S01]  /*0660*/  LDC R35, c[0x0][0x388] ;  /* 0x0000e200ff237b82 */ /* 0x000e220000000800 */
[----:B------:R-:W-:Y:S02]  /*0670*/  LOP3.LUT R2, R4, 0x7ffffff8, RZ, 0xc0, !PT ;  /* 0x7ffffff804027812 */ /* 0x000fe400078ec0ff */
[----:B------:R-:W-:-:S05]  /*0680*/  MOV R13, RZ ;  /* 0x000000ff000d7202 */ /* 0x000fca0000000f00 */
[----:B------:R-:W1:Y:S02]  /*0690*/  LDC.64 R14, c[0x0][0x3a8] ;  /* 0x0000ea00ff0e7b82 */ /* 0x000e640000000a00 */
.L_x_10:
[C---:B0-2---:R-:W-:Y:S01]  /*06a0*/  IMAD R17, R13.reuse, R35, R5 ;  /* 0x000000230d117224 */ /* 0x045fe200078e0205 */
[----:B------:R-:W-:Y:S02]  /*06b0*/  MOV R33, 0x7fc00000 ;  /* 0x7fc0000000217802 */ /* 0x000fe40000000f00 */
[----:B------:R-:W-:Y:S01]  /*06c0*/  IADD3 R13, PT, PT, R13, 0x8, RZ ;  /* 0x000000080d0d7810 */ /* 0x000fe20007ffe0ff */
[----:B-1----:R-:W-:-:S03]  /*06d0*/  IMAD.WIDE R16, R17, 0x4, R14 ;  /* 0x0000000411107825 */ /* 0x002fc600078e020e */
[----:B------:R-:W-:Y:S02]  /*06e0*/  ISETP.NE.AND P0, PT, R13, R2, PT ;  /* 0x000000020d00720c */ /* 0x000fe40003f05270 */
[----:B------:R2:W-:Y:S01]  /*06f0*/  STG.E desc[UR22][R16.64], R33 ;  /* 0x0000002110007986 */ /* 0x0005e2000c101916 */
[----:B------:R-:W-:-:S05]  /*0700*/  IMAD.WIDE.U32 R18, R35, 0x4, R16 ;  /* 0x0000000423127825 */ /* 0x000fca00078e0010 */
        /* <DEDUP_REMOVED lines=13> */
[----:B------:R-:W-:Y:S05]  /*07e0*/  @P0 BRA `(.L_x_10) ;  /* 0xfffffffc00ac0947 */ /* 0x000fea000383ffff */
.L_x_9:
[----:B------:R-:W-:Y:S05]  /*07f0*/  BSYNC.RECONVERGENT B2 ;  /* 0x0000000000027941 */ /* 0x000fea0003800200 */
.L_x_8:
[----:B------:R-:W-:Y:S05]  /*0800*/  @!P1 BRA `(.L_x_7) ;  /* 0x0000000000a49947 */ /* 0x000fea0003800000 */
[----:B------:R-:W-:Y:S01]  /*0810*/  ISETP.GE.U32.AND P0, PT, R32, 0x4, PT ;  /* 0x000000042000780c */ /* 0x000fe20003f06070 */
[----:B------:R-:W-:Y:S01]  /*0820*/  BSSY.RECONVERGENT B2, `(.L_x_11) ;  /* 0x0000011000027945 */ /* 0x000fe20003800200 */
[----:B--2---:R-:W-:-:S04]  /*0830*/  LOP3.LUT R22, R4, 0x3, RZ, 0xc0, !PT ;  /* 0x0000000304167812 */ /* 0x004fc800078ec0ff */
[----:B------:R-:W-:-:S07]  /*0840*/  ISETP.NE.AND P1, PT, R22, RZ, PT ;  /* 0x000000ff1600720c */ /* 0x000fce0003f25270 */
[----:B------:R-:W-:Y:S06]  /*0850*/  @!P0 BRA `(.L_x_12) ;  /* 0x0000000000348947 */ /* 0x000fec0003800000 */
[----:B------:R-:W0:Y:S08]  /*0860*/  LDC R21, c[0x0][0x388] ;  /* 0x0000e200ff157b82 */ /* 0x000e300000000800 */
[----:B------:R-:W1:Y:S01]  /*0870*/  LDC.64 R14, c[0x0][0x3a8] ;  /* 0x0000ea00ff0e7b82 */ /* 0x000e620000000a00 */
[C---:B0-----:R-:W-:Y:S01]  /*0880*/  IMAD R13, R2.reuse, R21, R5 ;  /* 0x00000015020d7224 */ /* 0x041fe200078e0205 */
[----:B------:R-:W-:-:S03]  /*0890*/  IADD3 R2, PT, PT, R2, 0x4, RZ ;  /* 0x0000000402027810 */ /* 0x000fc60007ffe0ff */
[----:B-1----:R-:W-:Y:S01]  /*08a0*/  IMAD.WIDE R14, R13, 0x4, R14 ;  /* 0x000000040d0e7825 */ /* 0x002fe200078e020e */
[----:B------:R-:W-:-:S03]  /*08b0*/  MOV R13, 0x7fc00000 ;  /* 0x7fc00000000d7802 */ /* 0x000fc60000000f00 */
[C---:B------:R-:W-:Y:S02]  /*08c0*/  IMAD.WIDE.U32 R16, R21.reuse, 0x4, R14 ;  /* 0x0000000415107825 */ /* 0x040fe400078e000e */
[----:B------:R0:W-:Y:S04]  /*08d0*/  STG.E desc[UR22][R14.64], R13 ;  /* 0x0000000d0e007986 */ /* 0x0001e8000c101916 */
[----:B------:R0:W-:Y:S01]  /*08e0*/  STG.E desc[UR22][R16.64], R13 ;  /* 0x0000000d10007986 */ /* 0x0001e2000c101916 */
[----:B------:R-:W-:-:S05]  /*08f0*/  IMAD.WIDE.U32 R18, R21, 0x4, R16 ;  /* 0x0000000415127825 */ /* 0x000fca00078e0010 */
[----:B------:R0:W-:Y:S01]  /*0900*/  STG.E desc[UR22][R18.64], R13 ;  /* 0x0000000d12007986 */ /* 0x0001e2000c101916 */
[----:B------:R-:W-:-:S05]  /*0910*/  IMAD.WIDE.U32 R20, R21, 0x4, R18 ;  /* 0x0000000415147825 */ /* 0x000fca00078e0012 */
[----:B------:R0:W-:Y:S02]  /*0920*/  STG.E desc[UR22][R20.64], R13 ;  /* 0x0000000d14007986 */ /* 0x0001e4000c101916 */
.L_x_12:
[----:B------:R-:W-:Y:S05]  /*0930*/  BSYNC.RECONVERGENT B2 ;  /* 0x0000000000027941 */ /* 0x000fea0003800200 */
.L_x_11:
[----:B------:R-:W-:Y:S05]  /*0940*/  @!P1 BRA `(.L_x_7) ;  /* 0x0000000000549947 */ /* 0x000fea0003800000 */
[----:B------:R-:W-:Y:S01]  /*0950*/  LOP3.LUT R4, R4, 0x1, RZ, 0xc0, !PT ;  /* 0x0000000104047812 */ /* 0x000fe200078ec0ff */
[----:B------:R-:W-:Y:S01]  /*0960*/  BSSY.RECONVERGENT B2, `(.L_x_13) ;  /* 0x000000f000027945 */ /* 0x000fe20003800200 */
[----:B------:R-:W-:Y:S02]  /*0970*/  ISETP.NE.AND P0, PT, R22, 0x1, PT ;  /* 0x000000011600780c */ /* 0x000fe40003f05270 */
[----:B------:R-:W-:-:S13]  /*0980*/  ISETP.NE.U32.AND P1, PT, R4, 0x1, PT ;  /* 0x000000010400780c */ /* 0x000fda0003f25070 */
[----:B------:R-:W1:Y:S08]  /*0990*/  @!P1 LDC R4, c[0x0][0x388] ;  /* 0x0000e200ff049b82 */ /* 0x000e700000000800 */
[----:B0-----:R-:W0:Y:S01]  /*09a0*/  @!P1 LDC.64 R14, c[0x0][0x3a8] ;  /* 0x0000ea00ff0e9b82 */ /* 0x001e220000000a00 */
[----:B------:R-:W-:Y:S05]  /*09b0*/  @!P0 BRA `(.L_x_14) ;  /* 0x0000000000248947 */ /* 0x000fea0003800000 */
[----:B------:R-:W2:Y:S08]  /*09c0*/  LDC R19, c[0x0][0x388] ;  /* 0x0000e200ff137b82 */ /* 0x000eb00000000800 */
[----:B------:R-:W3:Y:S01]  /*09d0*/  LDC.64 R16, c[0x0][0x3a8] ;  /* 0x0000ea00ff107b82 */ /* 0x000ee20000000a00 */
[C---:B--2---:R-:W-:Y:S01]  /*09e0*/  IMAD R13, R2.reuse, R19, R5 ;  /* 0x00000013020d7224 */ /* 0x044fe200078e0205 */
[----:B------:R-:W-:-:S03]  /*09f0*/  IADD3 R2, PT, PT, R2, 0x2, RZ ;  /* 0x0000000202027810 */ /* 0x000fc60007ffe0ff */
[----:B---3--:R-:W-:Y:S01]  /*0a00*/  IMAD.WIDE R16, R13, 0x4, R16 ;  /* 0x000000040d107825 */ /* 0x008fe200078e0210 */
[----:B------:R-:W-:-:S03]  /*0a10*/  MOV R13, 0x7fc00000 ;  /* 0x7fc00000000d7802 */ /* 0x000fc60000000f00 */
[----:B------:R-:W-:Y:S02]  /*0a20*/  IMAD.WIDE.U32 R18, R19, 0x4, R16 ;  /* 0x0000000413127825 */ /* 0x000fe400078e0010 */
[----:B------:R2:W-:Y:S04]  /*0a30*/  STG.E desc[UR22][R16.64], R13 ;  /* 0x0000000d10007986 */ /* 0x0005e8000c101916 */
[----:B------:R2:W-:Y:S02]  /*0a40*/  STG.E desc[UR22][R18.64], R13 ;  /* 0x0000000d12007986 */ /* 0x0005e4000c101916 */
.L_x_14:
[----:B------:R-:W-:Y:S05]  /*0a50*/  BSYNC.RECONVERGENT B2 ;  /* 0x0000000000027941 */ /* 0x000fea0003800200 */
.L_x_13:
[----:B-12---:R-:W-:Y:S01]  /*0a60*/  @!P1 IMAD R13, R2, R4, R5 ;  /* 0x00000004020d9224 */ /* 0x006fe200078e0205 */
[----:B------:R-:W-:-:S03]  /*0a70*/  @!P1 MOV R17, 0x7fc00000 ;  /* 0x7fc0000000119802 */ /* 0x000fc60000000f00 */
[----:B0-----:R-:W-:-:S05]  /*0a80*/  @!P1 IMAD.WIDE R14, R13, 0x4, R14 ;  /* 0x000000040d0e9825 */ /* 0x001fca00078e020e */
[----:B------:R1:W-:Y:S02]  /*0a90*/  @!P1 STG.E desc[UR22][R14.64], R17 ;  /* 0x000000110e009986 */ /* 0x0003e4000c101916 */
.L_x_7:
[----:B------:R-:W-:Y:S05]  /*0aa0*/  BSYNC.RECONVERGENT B1 ;  /* 0x0000000000017941 */ /* 0x000fea0003800200 */
.L_x_6:
[----:B------:R-:W-:Y:S01]  /*0ab0*/  ISETP.GE.AND P0, PT, R0, 0x1, PT ;  /* 0x000000010000780c */ /* 0x000fe20003f06270 */
[----:B------:R-:W-:-:S12]  /*0ac0*/  BSSY.RECONVERGENT B1, `(.L_x_15) ;  /* 0x000006e000017945 */ /* 0x000fd80003800200 */
[----:B------:R-:W-:Y:S05]  /*0ad0*/  @!P0 BRA `(.L_x_16) ;  /* 0x0000000400b08947 */ /* 0x000fea0003800000 */
[C---:B------:R-:W-:Y:S01]  /*0ae0*/  ISETP.GE.U32.AND P0, PT, R0.reuse, 0x8, PT ;  /* 0x000000080000780c */ /* 0x040fe20003f06070 */
[----:B------:R-:W-:Y:S01]  /*0af0*/  BSSY.RECONVERGENT B2, `(.L_x_17) ;  /* 0x000002f000027945 */ /* 0x000fe20003800200 */
[----:B------:R-:W-:Y:S01]  /*0b00*/  LOP3.LUT R2, R0, 0x7, RZ, 0xc0, !PT ;  /* 0x0000000700027812 */ /* 0x000fe200078ec0ff */
[----:B------:R-:W-:-:S03]  /*0b10*/  HFMA2 R4, -RZ, RZ, 0, 0 ;  /* 0x00000000ff047431 */ /* 0x000fc600000001ff */
[----:B------:R-:W-:-:S07]  /*0b20*/  ISETP.NE.AND P1, PT, R2, RZ, PT ;  /* 0x000000ff0200720c */ /* 0x000fce0003f25270 */
[----:B------:R-:W-:Y:S06]  /*0b30*/  @!P0 BRA `(.L_x_18) ;  /* 0x0000000000a88947 */ /* 0x000fec0003800000 */
[----:B0-----:R-:W0:Y:S01]  /*0b40*/  LDC R13, c[0x0][0x388] ;  /* 0x0000e200ff0d7b82 */ /* 0x001e220000000800 */
[----:B------:R-:W-:Y:S02]  /*0b50*/  LOP3.LUT R4, R0, 0x7ffffff8, RZ, 0xc0, !PT ;  /* 0x7ffffff800047812 */ /* 0x000fe400078ec0ff */
[----:B------:R-:W-:-:S05]  /*0b60*/  MOV R36, RZ ;  /* 0x000000ff00247202 */ /* 0x000fca0000000f00 */
[----:B-1----:R-:W1:Y:S08]  /*0b70*/  LDC.64 R14, c[0x0][0x3b0] ;  /* 0x0000ec00ff0e7b82 */ /* 0x002e700000000a00 */
[----:B--2---:R-:W2:Y:S02]  /*0b80*/  LDC.64 R16, c[0x0][0x3b8] ;  /* 0x0000ee00ff107b82 */ /* 0x004ea40000000a00 */
.L_x_19:
[C---:B0--3--:R-:W-:Y:S01]  /*0b90*/  IMAD R25, R36.reuse, R13, R5 ;  /* 0x0000000d24197224 */ /* 0x049fe200078e0205 */
[----:B------:R-:W-:Y:S02]  /*0ba0*/  MOV R37, 0x7fc00000 ;  /* 0x7fc0000000257802 */ /* 0x000fe40000000f00 */
[----:B------:R-:W-:Y:S01]  /*0bb0*/  IADD3 R36, PT, PT, R36, 0x8, RZ ;  /* 0x0000000824247810 */ /* 0x000fe20007ffe0ff */
[----:B-1----:R-:W-:-:S03]  /*0bc0*/  IMAD.WIDE R20, R25, 0x4, R14 ;  /* 0x0000000419147825 */ /* 0x002fc600078e020e */
[----:B------:R-:W-:Y:S01]  /*0bd0*/  ISETP.NE.AND P0, PT, R36, R4, PT ;  /* 0x000000042400720c */ /* 0x000fe20003f05270 */
[----:B--2---:R-:W-:Y:S01]  /*0be0*/  IMAD.WIDE R24, R25, 0x4, R16 ;  /* 0x0000000419187825 */ /* 0x004fe200078e0210 */
[----:B------:R0:W-:Y:S03]  /*0bf0*/  STG.E desc[UR22][R20.64], R37 ;  /* 0x0000002514007986 */ /* 0x0001e6000c101916 */
[C---:B------:R-:W-:Y:S01]  /*0c00*/  IMAD.WIDE.U32 R18, R13.reuse, 0x4, R20 ;  /* 0x000000040d127825 */ /* 0x040fe200078e0014 */
[----:B------:R-:W-:Y:S03]  /*0c10*/  STG.E desc[UR22][R24.64], R37 ;  /* 0x0000002518007986 */ /* 0x000fe6000c101916 */
[C---:B------:R-:W-:Y:S01]  /*0c20*/  IMAD.WIDE.U32 R30, R13.reuse, 0x4, R24 ;  /* 0x000000040d1e7825 */ /* 0x040fe200078e0018 */
[----:B------:R1:W-:Y:S03]  /*0c30*/  STG.E desc[UR22][R18.64], R37 ;  /* 0x0000002512007986 */ /* 0x0003e6000c101916 */
[C---:B------:R-:W-:Y:S01]  /*0c40*/  IMAD.WIDE.U32 R34, R13.reuse, 0x4, R18 ;  /* 0x000000040d227825 */ /* 0x040fe200078e0012 */
[----:B------:R-:W-:Y:S03]  /*0c50*/  STG.E desc[UR22][R30.64], R37 ;  /* 0x000000251e007986 */ /* 0x000fe6000c101916 */
[C---:B------:R-:W-:Y:S01]  /*0c60*/  IMAD.WIDE.U32 R22, R13.reuse, 0x4, R30 ;  /* 0x000000040d167825 */ /* 0x040fe200078e001e */
[----:B------:R-:W-:Y:S03]  /*0c70*/  STG.E desc[UR22][R34.64], R37 ;  /* 0x0000002522007986 */ /* 0x000fe6000c101916 */
[C---:B0-----:R-:W-:Y:S01]  /*0c80*/  IMAD.WIDE.U32 R20, R13.reuse, 0x4, R34 ;  /* 0x000000040d147825 */ /* 0x041fe200078e0022 */
[----:B------:R0:W-:Y:S03]  /*0c90*/  STG.E desc[UR22][R22.64], R37 ;  /* 0x0000002516007986 */ /* 0x0001e6000c101916 */
[C---:B------:R-:W-:Y:S01]  /*0ca0*/  IMAD.WIDE.U32 R32, R13.reuse, 0x4, R22 ;  /* 0x000000040d207825 */ /* 0x040fe200078e0016 */
[----:B------:R2:W-:Y:S03]  /*0cb0*/  STG.E desc[UR22][R20.64], R37 ;  /* 0x0000002514007986 */ /* 0x0005e6000c101916 */
[C---:B------:R-:W-:Y:S01]  /*0cc0*/  IMAD.WIDE.U32 R28, R13.reuse, 0x4, R20 ;  /* 0x000000040d1c7825 */ /* 0x040fe200078e0014 */
[----:B------:R3:W-:Y:S03]  /*0cd0*/  STG.E desc[UR22][R32.64], R37 ;  /* 0x0000002520007986 */ /* 0x0007e6000c101916 */
[C---:B------:R-:W-:Y:S01]  /*0ce0*/  IMAD.WIDE.U32 R26, R13.reuse, 0x4, R32 ;  /* 0x000000040d1a7825 */ /* 0x040fe200078e0020 */
[----:B------:R3:W-:Y:S03]  /*0cf0*/  STG.E desc[UR22][R28.64], R37 ;  /* 0x000000251c007986 */ /* 0x0007e6000c101916 */
[C---:B-1----:R-:W-:Y:S01]  /*0d00*/  IMAD.WIDE.U32 R18, R13.reuse, 0x4, R28 ;  /* 0x000000040d127825 */ /* 0x042fe200078e001c */
[----:B------:R3:W-:Y:S03]  /*0d10*/  STG.E desc[UR22][R26.64], R37 ;  /* 0x000000251a007986 */ /* 0x0007e6000c101916 */
[C---:B------:R-:W-:Y:S01]  /*0d20*/  IMAD.WIDE.U32 R24, R13.reuse, 0x4, R26 ;  /* 0x000000040d187825 */ /* 0x040fe200078e001a */
[----:B------:R3:W-:Y:S03]  /*0d30*/  STG.E desc[UR22][R18.64], R37 ;  /* 0x0000002512007986 */ /* 0x0007e6000c101916 */
[C---:B0-----:R-:W-:Y:S01]  /*0d40*/  IMAD.WIDE.U32 R22, R13.reuse, 0x4, R18 ;  /* 0x000000040d167825 */ /* 0x041fe200078e0012 */
[----:B------:R3:W-:Y:S03]  /*0d50*/  STG.E desc[UR22][R24.64], R37 ;  /* 0x0000002518007986 */ /* 0x0007e6000c101916 */
[C---:B--2---:R-:W-:Y:S01]  /*0d60*/  IMAD.WIDE.U32 R20, R13.reuse, 0x4, R24 ;  /* 0x000000040d147825 */ /* 0x044fe200078e0018 */
[----:B------:R3:W-:Y:S03]  /*0d70*/  STG.E desc[UR22][R22.64], R37 ;  /* 0x0000002516007986 */ /* 0x0007e6000c101916 */
[C---:B------:R-:W-:Y:S01]  /*0d80*/  IMAD.WIDE.U32 R30, R13.reuse, 0x4, R22 ;  /* 0x000000040d1e7825 */ /* 0x040fe200078e0016 */
[----:B------:R3:W-:Y:S03]  /*0d90*/  STG.E desc[UR22][R20.64], R37 ;  /* 0x0000002514007986 */ /* 0x0007e6000c101916 */
[----:B------:R-:W-:Y:S01]  /*0da0*/  IMAD.WIDE.U32 R34, R13, 0x4, R20 ;  /* 0x000000040d227825 */ /* 0x000fe200078e0014 */
[----:B------:R3:W-:Y:S04]  /*0db0*/  STG.E desc[UR22][R30.64], R37 ;  /* 0x000000251e007986 */ /* 0x0007e8000c101916 */
[----:B------:R3:W-:Y:S01]  /*0dc0*/  STG.E desc[UR22][R34.64], R37 ;  /* 0x0000002522007986 */ /* 0x0007e2000c101916 */
[----:B------:R-:W-:Y:S05]  /*0dd0*/  @P0 BRA `(.L_x_19) ;  /* 0xfffffffc006c0947 */ /* 0x000fea000383ffff */
.L_x_18:
[----:B------:R-:W-:Y:S05]  /*0de0*/  BSYNC.RECONVERGENT B2 ;  /* 0x0000000000027941 */ /* 0x000fea0003800200 */
.L_x_17:
[----:B------:R-:W-:Y:S05]  /*0df0*/  @!P1 BRA `(.L_x_16) ;  /* 0x0000000000e89947 */ /* 0x000fea0003800000 */
[----:B------:R-:W-:Y:S01]  /*0e00*/  ISETP.GE.U32.AND P0, PT, R2, 0x4, PT ;  /* 0x000000040200780c */ /* 0x000fe20003f06070 */
[----:B------:R-:W-:Y:S01]  /*0e10*/  BSSY.RECONVERGENT B2, `(.L_x_20) ;  /* 0x000001a000027945 */ /* 0x000fe20003800200 */
[----:B0-----:R-:W-:-:S04]  /*0e20*/  LOP3.LUT R13, R0, 0x3, RZ, 0xc0, !PT ;  /* 0x00000003000d7812 */ /* 0x001fc800078ec0ff */
[----:B------:R-:W-:-:S07]  /*0e30*/  ISETP.NE.AND P1, PT, R13, RZ, PT ;  /* 0x000000ff0d00720c */ /* 0x000fce0003f25270 */
[----:B------:R-:W-:Y:S06]  /*0e40*/  @!P0 BRA `(.L_x_21) ;  /* 0x0000000000588947 */ /* 0x000fec0003800000 */
[----:B--23--:R-:W1:Y:S01]  /*0e50*/  LDC R29, c[0x0][0x388] ;  /* 0x0000e200ff1d7b82 */ /* 0x00ce620000000800 */
[----:B------:R-:W-:-:S07]  /*0e60*/  MOV R31, 0x7fc00000 ;  /* 0x7fc00000001f7802 */ /* 0x000fce0000000f00 */
[----:B------:R-:W0:Y:S08]  /*0e70*/  LDC.64 R20, c[0x0][0x3b0] ;  /* 0x0000ec00ff147b82 */ /* 0x000e300000000a00 */
[----:B------:R-:W2:Y:S01]  /*0e80*/  LDC.64 R22, c[0x0][0x3b8] ;  /* 0x0000ee00ff167b82 */ /* 0x000ea20000000a00 */
[C---:B-1----:R-:W-:Y:S01]  /*0e90*/  IMAD R15, R4.reuse, R29, R5 ;  /* 0x0000001d040f7224 */ /* 0x042fe200078e0205 */
[----:B------:R-:W-:-:S03]  /*0ea0*/  IADD3 R4, PT, PT, R4, 0x4, RZ ;  /* 0x0000000404047810 */ /* 0x000fc60007ffe0ff */
[----:B0-----:R-:W-:-:S05]  /*0eb0*/  IMAD.WIDE R20, R15, 0x4, R20 ;  /* 0x000000040f147825 */ /* 0x001fca00078e0214 */
[----:B------:R0:W-:Y:S01]  /*0ec0*/  STG.E desc[UR22][R20.64], R31 ;  /* 0x0000001f14007986 */ /* 0x0001e2000c101916 */
[----:B------:R-:W-:-:S04]  /*0ed0*/  IMAD.WIDE.U32 R24, R29, 0x4, R20 ;  /* 0x000000041d187825 */ /* 0x000fc800078e0014 */
[----:B--2---:R-:W-:-:S04]  /*0ee0*/  IMAD.WIDE R22, R15, 0x4, R22 ;  /* 0x000000040f167825 */ /* 0x004fc800078e0216 */
[C---:B------:R-:W-:Y:S01]  /*0ef0*/  IMAD.WIDE.U32 R16, R29.reuse, 0x4, R24 ;  /* 0x000000041d107825 */ /* 0x040fe200078e0018 */
[----:B------:R0:W-:Y:S03]  /*0f00*/  STG.E desc[UR22][R22.64], R31 ;  /* 0x0000001f16007986 */ /* 0x0001e6000c101916 */
[C---:B------:R-:W-:Y:S01]  /*0f10*/  IMAD.WIDE.U32 R18, R29.reuse, 0x4, R22 ;  /* 0x000000041d127825 */ /* 0x040fe200078e0016 */
[----:B------:R0:W-:Y:S03]  /*0f20*/  STG.E desc[UR22][R24.64], R31 ;  /* 0x0000001f18007986 */ /* 0x0001e6000c101916 */
[C---:B------:R-:W-:Y:S01]  /*0f30*/  IMAD.WIDE.U32 R26, R29.reuse, 0x4, R16 ;  /* 0x000000041d1a7825 */ /* 0x040fe200078e0010 */
[----:B------:R0:W-:Y:S03]  /*0f40*/  STG.E desc[UR22][R18.64], R31 ;  /* 0x0000001f12007986 */ /* 0x0001e6000c101916 */
[C---:B------:R-:W-:Y:S01]  /*0f50*/  IMAD.WIDE.U32 R14, R29.reuse, 0x4, R18 ;  /* 0x000000041d0e7825 */ /* 0x040fe200078e0012 */
[----:B------:R0:W-:Y:S04]  /*0f60*/  STG.E desc[UR22][R16.64], R31 ;  /* 0x0000001f10007986 */ /* 0x0001e8000c101916 */
[----:B------:R0:W-:Y:S01]  /*0f70*/  STG.E desc[UR22][R14.64], R31 ;  /* 0x0000001f0e007986 */ /* 0x0001e2000c101916 */
[----:B------:R-:W-:-:S03]  /*0f80*/  IMAD.WIDE.U32 R28, R29, 0x4, R14 ;  /* 0x000000041d1c7825 */ /* 0x000fc600078e000e */
[----:B------:R0:W-:Y:S04]  /*0f90*/  STG.E desc[UR22][R26.64], R31 ;  /* 0x0000001f1a007986 */ /* 0x0001e8000c101916 */
[----:B------:R0:W-:Y:S02]  /*0fa0*/  STG.E desc[UR22][R28.64], R31 ;  /* 0x0000001f1c007986 */ /* 0x0001e4000c101916 */
.L_x_21:
[----:B------:R-:W-:Y:S05]  /*0fb0*/  BSYNC.RECONVERGENT B2 ;  /* 0x0000000000027941 */ /* 0x000fea0003800200 */
.L_x_20:
[----:B------:R-:W-:Y:S05]  /*0fc0*/  @!P1 BRA `(.L_x_16) ;  /* 0x0000000000749947 */ /* 0x000fea0003800000 */
[----:B------:R-:W-:Y:S01]  /*0fd0*/  LOP3.LUT R0, R0, 0x1, RZ, 0xc0, !PT ;  /* 0x0000000100007812 */ /* 0x000fe200078ec0ff */
[----:B012---:R-:W0:Y:S01]  /*0fe0*/  LDC.64 R16, c[0x0][0x3b0] ;  /* 0x0000ec00ff107b82 */ /* 0x007e220000000a00 */
[----:B------:R-:W-:Y:S01]  /*0ff0*/  ISETP.NE.AND P0, PT, R13, 0x1, PT ;  /* 0x000000010d00780c */ /* 0x000fe20003f05270 */
[----:B------:R-:W-:Y:S01]  /*1000*/  BSSY.RECONVERGENT B2, `(.L_x_22) ;  /* 0x0000013000027945 */ /* 0x000fe20003800200 */
[----:B------:R-:W-:-:S05]  /*1010*/  ISETP.NE.U32.AND P1, PT, R0, 0x1, PT ;  /* 0x000000010000780c */ /* 0x000fca0003f25070 */
[----:B------:R-:W1:Y:S08]  /*1020*/  LDC.64 R14, c[0x0][0x3b8] ;  /* 0x0000ee00ff0e7b82 */ /* 0x000e700000000a00 */
[----:B------:R-:W2:Y:S01]  /*1030*/  @!P1 LDC R0, c[0x0][0x388] ;  /* 0x0000e200ff009b82 */ /* 0x000ea20000000800 */
[----:B------:R-:W-:Y:S05]  /*1040*/  @!P0 BRA `(.L_x_23) ;  /* 0x0000000000388947 */ /* 0x000fea0003800000 */
[----:B---3--:R-:W3:Y:S08]  /*1050*/  LDC R25, c[0x0][0x388] ;  /* 0x0000e200ff197b82 */ /* 0x008ef00000000800 */
[----:B------:R-:W4:Y:S08]  /*1060*/  LDC.64 R18, c[0x0][0x3b0] ;  /* 0x0000ec00ff127b82 */ /* 0x000f300000000a00 */
[----:B------:R-:W5:Y:S01]  /*1070*/  LDC.64 R20, c[0x0][0x3b8] ;  /* 0x0000ee00ff147b82 */ /* 0x000f620000000a00 */
[C---:B---3--:R-:W-:Y:S01]  /*1080*/  IMAD R13, R4.reuse, R25, R5 ;  /* 0x00000019040d7224 */ /* 0x048fe200078e0205 */
[----:B------:R-:W-:-:S03]  /*1090*/  IADD3 R4, PT, PT, R4, 0x2, RZ ;  /* 0x0000000204047810 */ /* 0x000fc60007ffe0ff */
[----:B----4-:R-:W-:-:S04]  /*10a0*/  IMAD.WIDE R18, R13, 0x4, R18 ;  /* 0x000000040d127825 */ /* 0x010fc800078e0212 */
[----:B------:R-:W-:-:S04]  /*10b0*/  IMAD.WIDE.U32 R22, R25, 0x4, R18 ;  /* 0x0000000419167825 */ /* 0x000fc800078e0012 */
[----:B-----5:R-:W-:Y:S01]  /*10c0*/  IMAD.WIDE R20, R13, 0x4, R20 ;  /* 0x000000040d147825 */ /* 0x020fe200078e0214 */
[----:B------:R-:W-:-:S03]  /*10d0*/  MOV R13, 0x7fc00000 ;  /* 0x7fc00000000d7802 */ /* 0x000fc60000000f00 */
[----:B------:R-:W-:Y:S02]  /*10e0*/  IMAD.WIDE.U32 R24, R25, 0x4, R20 ;  /* 0x0000000419187825 */ /* 0x000fe400078e0014 */
[----:B------:R4:W-:Y:S04]  /*10f0*/  STG.E desc[UR22][R18.64], R13 ;  /* 0x0000000d12007986 */ /* 0x0009e8000c101916 */
[----:B------:R4:W-:Y:S04]  /*1100*/  STG.E desc[UR22][R20.64], R13 ;  /* 0x0000000d14007986 */ /* 0x0009e8000c101916 */
[----:B------:R4:W-:Y:S04]  /*1110*/  STG.E desc[UR22][R22.64], R13 ;  /* 0x0000000d16007986 */ /* 0x0009e8000c101916 */
[----:B------:R4:W-:Y:S02]  /*1120*/  STG.E desc[UR22][R24.64], R13 ;  /* 0x0000000d18007986 */ /* 0x0009e4000c101916 */
.L_x_23:
[----:B------:R-:W-:Y:S05]  /*1130*/  BSYNC.RECONVERGENT B2 ;  /* 0x0000000000027941 */ /* 0x000fea0003800200 */
.L_x_22:
[----:B--2-4-:R-:W-:Y:S01]  /*1140*/  @!P1 IMAD R13, R4, R0, R5 ;  /* 0x00000000040d9224 */ /* 0x014fe200078e0205 */
[----:B---3--:R-:W-:-:S03]  /*1150*/  @!P1 MOV R19, 0x7fc00000 ;  /* 0x7fc0000000139802 */ /* 0x008fc60000000f00 */
[----:B0-----:R-:W-:-:S04]  /*1160*/  @!P1 IMAD.WIDE R16, R13, 0x4, R16 ;  /* 0x000000040d109825 */ /* 0x001fc800078e0210 */
[----:B-1----:R-:W-:Y:S01]  /*1170*/  @!P1 IMAD.WIDE R14, R13, 0x4, R14 ;  /* 0x000000040d0e9825 */ /* 0x002fe200078e020e */
[----:B------:R4:W-:Y:S04]  /*1180*/  @!P1 STG.E desc[UR22][R16.64], R19 ;  /* 0x0000001310009986 */ /* 0x0009e8000c101916 */
[----:B------:R4:W-:Y:S02]  /*1190*/  @!P1 STG.E desc[UR22][R14.64], R19 ;  /* 0x000000130e009986 */ /* 0x0009e4000c101916 */
.L_x_16:
[----:B------:R-:W-:Y:S05]  /*11a0*/  BSYNC.RECONVERGENT B1 ;  /* 0x0000000000017941 */ /* 0x000fea0003800200 */
.L_x_15:
[----:B------:R-:W-:-:S13]  /*11b0*/  ISETP.GT.AND P0, PT, R10, R11, PT ;  /* 0x0000000b0a00720c */ /* 0x000fda0003f04270 */
[----:B------:R-:W-:Y:S05]  /*11c0*/  @P0 BRA `(.L_x_5) ;  /* 0x0000003c000c0947 */ /* 0x000fea0003800000 */
[----:B------:R-:W5:Y:S01]  /*11d0*/  LDCU UR4, c[0x0][0x390] ;  /* 0x00007200ff0477ac */ /* 0x000f620008000800 */
[----:B------:R-:W-:Y:S01]  /*11e0*/  IADD3 R2, PT, PT, -R12, R11, RZ ;  /* 0x0000000b0c027210 */ /* 0x000fe20007ffe1ff */
[----:B------:R-:W-:Y:S01]  /*11f0*/  BSSY.RECONVERGENT B1, `(.L_x_24) ;  /* 0x00000f1000017945 */ /* 0x000fe20003800200 */
[----:B0-23--:R-:W-:Y:S02]  /*1200*/  HFMA2 R29, -RZ, RZ, 0, 0 ;  /* 0x00000000ff1d7431 */ /* 0x00dfe400000001ff */
[----:B-----5:R-:W-:-:S04]  /*1210*/  VIMNMX R0, PT, PT, R2, UR4, PT ;  /* 0x0000000402007c48 */ /* 0x020fc8000bfe0100 */
[----:B------:R-:W-:-:S13]  /*1220*/  ISETP.GE.AND P0, PT, R0, 0x1, PT ;  /* 0x000000010000780c */ /* 0x000fda0003f06270 */
[----:B------:R-:W-:Y:S05]  /*1230*/  @!P0 BRA `(.L_x_25) ;  /* 0x0000000c00b08947 */ /* 0x000fea0003800000 */
[C---:B------:R-:W-:Y:S01]  /*1240*/  ISETP.GE.U32.AND P0, PT, R0.reuse, 0x10, PT ;  /* 0x000000100000780c */ /* 0x040fe20003f06070 */
[----:B------:R-:W-:Y:S01]  /*1250*/  BSSY.RECONVERGENT B2, `(.L_x_26) ;  /* 0x0000071000027945 */ /* 0x000fe20003800200 */
[----:B------:R-:W-:Y:S02]  /*1260*/  LOP3.LUT R4, R0, 0xf, RZ, 0xc0, !PT ;  /* 0x0000000f00047812 */ /* 0x000fe400078ec0ff */
[----:B------:R-:W-:Y:S02]  /*1270*/  MOV R26, RZ ;  /* 0x000000ff001a7202 */ /* 0x000fe40000000f00 */
[----:B------:R-:W-:Y:S02]  /*1280*/  ISETP.NE.AND P1, PT, R4, RZ, PT ;  /* 0x000000ff0400720c */ /* 0x000fe40003f25270 */
[----:B------:R-:W-:Y:S02]  /*1290*/  MOV R13, RZ ;  /* 0x000000ff000d7202 */ /* 0x000fe40000000f00 */
[----:B------:R-:W-:-:S03]  /*12a0*/  MOV R29, RZ ;  /* 0x000000ff001d7202 */ /* 0x000fc60000000f00 */
[----:B------:R-:W-:Y:S06]  /*12b0*/  @!P0 BRA `(.L_x_27) ;  /* 0x0000000400a88947 */ /* 0x000fec0003800000 */
[----:B-1--4-:R-:W0:Y:S01]  /*12c0*/  LDC R14, c[0x0][0x388] ;  /* 0x0000e200ff0e7b82 */ /* 0x012e220000000800 */
[----:B------:R-:W-:Y:S01]  /*12d0*/  HFMA2 R11, -RZ, RZ, 0, 0 ;  /* 0x00000000ff0b7431 */ /* 0x000fe200000001ff */
[----:B------:R-:W-:Y:S02]  /*12e0*/  LOP3.LUT R13, R0, 0x7ffffff0, RZ, 0xc0, !PT ;  /* 0x7ffffff0000d7812 */ /* 0x000fe400078ec0ff */
[----:B------:R-:W-:-:S04]  /*12f0*/  MOV R26, RZ ;  /* 0x000000ff001a7202 */ /* 0x000fc80000000f00 */
[----:B------:R-:W1:Y:S03]  /*1300*/  LDC.64 R16, c[0x0][0x380] ;  /* 0x0000e000ff107b82 */ /* 0x000e660000000a00 */
.L_x_28:
[----:B------:R-:W-:-:S05]  /*1310*/  IADD3 R15, PT, PT, R12, R11, RZ ;  /* 0x0000000b0c0f7210 */ /* 0x000fca0007ffe0ff */
[----:B0-----:R-:W-:-:S04]  /*1320*/  IMAD R15, R15, R14, R5 ;  /* 0x0000000e0f0f7224 */ /* 0x001fc800078e0205 */
[----:B-1----:R-:W-:-:S05]  /*1330*/  IMAD.WIDE R24, R15, 0x4, R16 ;  /* 0x000000040f187825 */ /* 0x002fca00078e0210 */
[----:B------:R-:W2:Y:S01]  /*1340*/  LDG.E.CONSTANT R31, desc[UR22][R24.64] ;  /* 0x00000016181f7981 */ /* 0x000ea2000c1e9900 */
[----:B------:R-:W-:-:S05]  /*1350*/  IMAD.WIDE.U32 R32, R14, 0x4, R24 ;  /* 0x000000040e207825 */ /* 0x000fca00078e0018 */
[----:B------:R-:W3:Y:S01]  /*1360*/  LDG.E.CONSTANT R15, desc[UR22][R32.64] ;  /* 0x00000016200f7981 */ /* 0x000ee2000c1e9900 */
[----:B------:R-:W-:-:S05]  /*1370*/  IMAD.WIDE.U32 R22, R14, 0x4, R32 ;  /* 0x000000040e167825 */ /* 0x000fca00078e0020 */
[----:B------:R-:W4:Y:S01]  /*1380*/  LDG.E.CONSTANT R27, desc[UR22][R22.64] ;  /* 0x00000016161b7981 */ /* 0x000f22000c1e9900 */
[----:B------:R-:W-:-:S05]  /*1390*/  IMAD.WIDE.U32 R20, R14, 0x4, R22 ;  /* 0x000000040e147825 */ /* 0x000fca00078e0016 */
[----:B------:R-:W5:Y:S01]  /*13a0*/  LDG.E.CONSTANT R37, desc[UR22][R20.64] ;  /* 0x0000001614257981 */ /* 0x000f62000c1e9900 */
[----:B------:R-:W-:-:S05]  /*13b0*/  IMAD.WIDE.U32 R18, R14, 0x4, R20 ;  /* 0x000000040e127825 */ /* 0x000fca00078e0014 */
[----:B------:R0:W5:Y:S02]  /*13c0*/  LDG.E.CONSTANT R36, desc[UR22][R18.64] ;  /* 0x0000001612247981 */ /* 0x000164000c1e9900 */
[----:B0-----:R-:W-:-:S05]  /*13d0*/  IMAD.WIDE.U32 R18, R14, 0x4, R18 ;  /* 0x000000040e127825 */ /* 0x001fca00078e0012 */
[----:B------:R-:W5:Y:S01]  /*13e0*/  LDG.E.CONSTANT R35, desc[UR22][R18.64] ;  /* 0x0000001612237981 */ /* 0x000f62000c1e9900 */
[----:B------:R-:W-:-:S05]  /*13f0*/  IMAD.WIDE.U32 R24, R14, 0x4, R18 ;  /* 0x000000040e187825 */ /* 0x000fca00078e0012 */
[----:B------:R0:W5:Y:S02]  /*1400*/  LDG.E.CONSTANT R34, desc[UR22][R24.64] ;  /* 0x0000001618227981 */ /* 0x000164000c1e9900 */
[----:B0-----:R-:W-:-:S05]  /*1410*/  IMAD.WIDE.U32 R24, R14, 0x4, R24 ;  /* 0x000000040e187825 */ /* 0x001fca00078e0018 */
[----:B------:R-:W5:Y:S01]  /*1420*/  LDG.E.CONSTANT R33, desc[UR22][R24.64] ;  /* 0x0000001618217981 */ /* 0x000f62000c1e9900 */
[----:B------:R-:W-:-:S05]  /*1430*/  IMAD.WIDE.U32 R22, R14, 0x4, R24 ;  /* 0x000000040e167825 */ /* 0x000fca00078e0018 */
[----:B------:R-:W5:Y:S01]  /*1440*/  LDG.E.CONSTANT R32, desc[UR22][R22.64] ;  /* 0x0000001616207981 */ /* 0x000f62000c1e9900 */
[----:B------:R-:W-:-:S05]  /*1450*/  IMAD.WIDE.U32 R20, R14, 0x4, R22 ;  /* 0x000000040e147825 */ /* 0x000fca00078e0016 */
[----:B------:R0:W5:Y:S01]  /*1460*/  LDG.E.CONSTANT R30, desc[UR22][R20.64] ;  /* 0x00000016141e7981 */ /* 0x000162000c1e9900 */
[----:B------:R-:W-:-:S05]  /*1470*/  IMAD.WIDE.U32 R18, R14, 0x4, R20 ;  /* 0x000000040e127825 */ /* 0x000fca00078e0014 */
[----:B------:R-:W5:Y:S01]  /*1480*/  LDG.E.CONSTANT R28, desc[UR22][R18.64] ;  /* 0x00000016121c7981 */ /* 0x000f62000c1e9900 */
[----:B0-----:R-:W-:-:S05]  /*1490*/  IMAD.WIDE.U32 R20, R14, 0x4, R18 ;  /* 0x000000040e147825 */ /* 0x001fca00078e0012 */
[----:B------:R2:W5:Y:S01]  /*14a0*/  LDG.E.CONSTANT R18, desc[UR22][R20.64] ;  /* 0x0000001614127981 */ /* 0x000562000c1e9900 */
[----:B------:R-:W-:-:S05]  /*14b0*/  IMAD.WIDE.U32 R22, R14, 0x4, R20 ;  /* 0x000000040e167825 */ /* 0x000fca00078e0014 */
[----:B------:R-:W5:Y:S01]  /*14c0*/  LDG.E.CONSTANT R19, desc[UR22][R22.64] ;  /* 0x0000001616137981 */ /* 0x000f62000c1e9900 */
[----:B------:R-:W-:-:S04]  /*14d0*/  IMAD.WIDE.U32 R24, R14, 0x4, R22 ;  /* 0x000000040e187825 */ /* 0x000fc800078e0016 */
[----:B--2---:R-:W-:Y:S02]  /*14e0*/  FADD R20, R31, -R26 ;  /* 0x8000001a1f147221 */ /* 0x004fe40000000000 */
[----:B------:R0:W2:Y:S02]  /*14f0*/  LDG.E.CONSTANT R31, desc[UR22][R24.64] ;  /* 0x00000016181f7981 */ /* 0x0000a4000c1e9900 */
[----:B------:R-:W-:-:S04]  /*1500*/  FADD R26, R20, R29 ;  /* 0x0000001d141a7221 */ /* 0x000fc80000000000 */
[----:B------:R-:W-:Y:S01]  /*1510*/  FADD R29, R26, -R29 ;  /* 0x8000001d1a1d7221 */ /* 0x000fe20000000000 */
[----:B0-----:R-:W-:-:S04]  /*1520*/  IMAD.WIDE.U32 R24, R14, 0x4, R24 ;  /* 0x000000040e187825 */ /* 0x001fc800078e0018 */
[----:B------:R-:W-:Y:S02]  /*1530*/  FADD R22, -R20, R29 ;  /* 0x0000001d14167221 */ /* 0x000fe40000000100 */
[----:B------:R-:W2:Y:S01]  /*1540*/  LDG.E.CONSTANT R29, desc[UR22][R24.64] ;  /* 0x00000016181d7981 */ /* 0x000ea2000c1e9900 */
[----:B------:R-:W-:-:S06]  /*1550*/  IMAD.WIDE.U32 R20, R14, 0x4, R24 ;  /* 0x000000040e147825 */ /* 0x000fcc00078e0018 */
[----:B------:R0:W2:Y:S01]  /*1560*/  LDG.E.CONSTANT R20, desc[UR22][R20.64] ;  /* 0x0000001614147981 */ /* 0x0000a2000c1e9900 */
[----:B---3--:R-:W-:Y:S01]  /*1570*/  FADD R15, -R22, R15 ;  /* 0x0000000f160f7221 */ /* 0x008fe20000000100 */
[----:B------:R-:W-:-:S03]  /*1580*/  IADD3 R11, PT, PT, R11, 0x10, RZ ;  /* 0x000000100b0b7810 */ /* 0x000fc60007ffe0ff */
[----:B------:R-:W-:Y:S01]  /*1590*/  FADD R23, R26, R15 ;  /* 0x0000000f1a177221 */ /* 0x000fe20000000000 */
[----:B------:R-:W-:-:S03]  /*15a0*/  ISETP.NE.AND P0, PT, R11, R13, PT ;  /* 0x0000000d0b00720c */ /* 0x000fc60003f05270 */
[----:B------:R-:W-:-:S04]  /*15b0*/  FADD R26, -R26, R23 ;  /* 0x000000171a1a7221 */ /* 0x000fc80000000100 */
[----:B------:R-:W-:-:S04]  /*15c0*/  FADD R26, -R15, R26 ;  /* 0x0000001a0f1a7221 */ /* 0x000fc80000000100 */
[----:B----4-:R-:W-:-:S04]  /*15d0*/  FADD R26, -R26, R27 ;  /* 0x0000001b1a1a7221 */ /* 0x010fc80000000100 */
[----:B------:R-:W-:-:S04]  /*15e0*/  FADD R22, R23, R26 ;  /* 0x0000001a17167221 */ /* 0x000fc80000000000 */
[----:B------:R-:W-:-:S04]  /*15f0*/  FADD R23, -R23, R22 ;  /* 0x0000001617177221 */ /* 0x000fc80000000100 */
[----:B------:R-:W-:-:S04]  /*1600*/  FADD R26, -R26, R23 ;  /* 0x000000171a1a7221 */ /* 0x000fc80000000100 */
[----:B-----5:R-:W-:-:S04]  /*1610*/  FADD R37, -R26, R37 ;  /* 0x000000251a257221 */ /* 0x020fc80000000100 */
[----:B------:R-:W-:-:S04]  /*1620*/  FADD R15, R22, R37 ;  /* 0x00000025160f7221 */ /* 0x000fc80000000000 */
[----:B------:R-:W-:-:S04]  /*1630*/  FADD R22, -R22, R15 ;  /* 0x0000000f16167221 */ /* 0x000fc80000000100 */
[----:B------:R-:W-:-:S04]  /*1640*/  FADD R37, -R37, R22 ;  /* 0x0000001625257221 */ /* 0x000fc80000000100 */
[----:B------:R-:W-:-:S04]  /*1650*/  FADD R36, -R37, R36 ;  /* 0x0000002425247221 */ /* 0x000fc80000000100 */
        /* <DEDUP_REMOVED lines=20> */
[----:B0-----:R-:W-:-:S04]  /*17a0*/  FADD R21, R22, R15 ;  /* 0x0000000f16157221 */ /* 0x001fc80000000000 */
        /* <DEDUP_REMOVED lines=14> */
[----:B--2---:R-:W-:-:S04]  /*1890*/  FADD R31, -R22, R31 ;  /* 0x0000001f161f7221 */ /* 0x004fc80000000100 */
        /* <DEDUP_REMOVED lines=10> */
[----:B------:R-:W-:Y:S01]  /*1940*/  FADD R26, -R15, R22 ;  /* 0x000000160f1a7221 */ /* 0x000fe20000000100 */
[----:B------:R-:W-:Y:S06]  /*1950*/  @P0 BRA `(.L_x_28) ;  /* 0xfffffff8006c0947 */ /* 0x000fec000383ffff */
.L_x_27:
[----:B------:R-:W-:Y:S05]  /*1960*/  BSYNC.RECONVERGENT B2 ;  /* 0x0000000000027941 */ /* 0x000fea0003800200 */
.L_x_26:
[----:B------:R-:W-:Y:S05]  /*1970*/  @!P1 BRA `(.L_x_25) ;  /* 0x0000000400e09947 */ /* 0x000fea0003800000 */
[----:B------:R-:W-:Y:S01]  /*1980*/  ISETP.GE.U32.AND P0, PT, R4, 0x8, PT ;  /* 0x000000080400780c */ /* 0x000fe20003f06070 */
[----:B------:R-:W-:Y:S01]  /*1990*/  BSSY.RECONVERGENT B2, `(.L_x_29) ;  /* 0x0000039000027945 */ /* 0x000fe20003800200 */
[----:B------:R-:W-:-:S04]  /*19a0*/  LOP3.LUT R33, R0, 0x7, RZ, 0xc0, !PT ;  /* 0x0000000700217812 */ /* 0x000fc800078ec0ff */
[----:B------:R-:W-:-:S07]  /*19b0*/  ISETP.NE.AND P1, PT, R33, RZ, PT ;  /* 0x000000ff2100720c */ /* 0x000fce0003f25270 */
[----:B------:R-:W-:Y:S06]  /*19c0*/  @!P0 BRA `(.L_x_30) ;  /* 0x0000000000d48947 */ /* 0x000fec0003800000 */
[----:B------:R-:W0:Y:S01]  /*19d0*/  LDC R23, c[0x0][0x388] ;  /* 0x0000e200ff177b82 */ /* 0x000e220000000800 */
[----:B------:R-:W-:-:S07]  /*19e0*/  IADD3 R4, PT, PT, R12, R13, RZ ;  /* 0x0000000d0c047210 */ /* 0x000fce0007ffe0ff */
[----:B------:R-:W2:Y:S01]  /*19f0*/  LDC.64 R20, c[0x0][0x380] ;  /* 0x0000e000ff147b82 */ /* 0x000ea20000000a00 */
[----:B0-----:R-:W-:-:S04]  /*1a00*/  IMAD R11, R4, R23, R5 ;  /* 0x00000017040b7224 */ /* 0x001fc800078e0205 */
[----:B--2---:R-:W-:-:S05]  /*1a10*/  IMAD.WIDE R20, R11, 0x4, R20 ;  /* 0x000000040b147825 */ /* 0x004fca00078e0214 */
[----:B------:R0:W2:Y:S01]  /*1a20*/  LDG.E.CONSTANT R11, desc[UR22][R20.64] ;  /* 0x00000016140b7981 */ /* 0x0000a2000c1e9900 */
[----:B------:R-:W-:-:S05]  /*1a30*/  IMAD.WIDE.U32 R34, R23, 0x4, R20 ;  /* 0x0000000417227825 */ /* 0x000fca00078e0014 */
[----:B------:R-:W3:Y:S01]  /*1a40*/  LDG.E.CONSTANT R4, desc[UR22][R34.64] ;  /* 0x0000001622047981 */ /* 0x000ee2000c1e9900 */
[----:B------:R-:W-:-:S05]  /*1a50*/  IMAD.WIDE.U32 R24, R23, 0x4, R34 ;  /* 0x0000000417187825 */ /* 0x000fca00078e0022 */
[----:B------:R5:W3:Y:S01]  /*1a60*/  LDG.E.CONSTANT R27, desc[UR22][R24.64] ;  /* 0x00000016181b7981 */ /* 0x000ae2000c1e9900 */
[----:B-1--4-:R-:W-:-:S05]  /*1a70*/  IMAD.WIDE.U32 R14, R23, 0x4, R24 ;  /* 0x00000004170e7825 */ /* 0x012fca00078e0018 */
[----:B------:R-:W4:Y:S01]  /*1a80*/  LDG.E.CONSTANT R28, desc[UR22][R14.64] ;  /* 0x000000160e1c7981 */ /* 0x000f22000c1e9900 */
[----:B------:R-:W-:-:S05]  /*1a90*/  IMAD.WIDE.U32 R16, R23, 0x4, R14 ;  /* 0x0000000417107825 */ /* 0x000fca00078e000e */
[----:B------:R-:W4:Y:S01]  /*1aa0*/  LDG.E.CONSTANT R30, desc[UR22][R16.64] ;  /* 0x00000016101e7981 */ /* 0x000f22000c1e9900 */
[----:B------:R-:W-:-:S05]  /*1ab0*/  IMAD.WIDE.U32 R18, R23, 0x4, R16 ;  /* 0x0000000417127825 */ /* 0x000fca00078e0010 */
[----:B------:R-:W4:Y:S01]  /*1ac0*/  LDG.E.CONSTANT R31, desc[UR22][R18.64] ;  /* 0x00000016121f7981 */ /* 0x000f22000c1e9900 */
[----:B0-----:R-:W-:-:S05]  /*1ad0*/  IMAD.WIDE.U32 R20, R23, 0x4, R18 ;  /* 0x0000000417147825 */ /* 0x001fca00078e0012 */
[----:B------:R-:W4:Y:S01]  /*1ae0*/  LDG.E.CONSTANT R32, desc[UR22][R20.64] ;  /* 0x0000001614207981 */ /* 0x000f22000c1e9900 */
[----:B------:R-:W-:-:S06]  /*1af0*/  IMAD.WIDE.U32 R22, R23, 0x4, R20 ;  /* 0x0000000417167825 */ /* 0x000fcc00078e0014 */
[----:B------:R-:W4:Y:S01]  /*1b00*/  LDG.E.CONSTANT R22, desc[UR22][R22.64] ;  /* 0x0000001616167981 */ /* 0x000f22000c1e9900 */
[----:B------:R-:W-:Y:S01]  /*1b10*/  IADD3 R13, PT, PT, R13, 0x8, RZ ;  /* 0x000000080d0d7810 */ /* 0x000fe20007ffe0ff */
[----:B--2---:R-:W-:-:S04]  /*1b20*/  FADD R26, -R26, R11 ;  /* 0x0000000b1a1a7221 */ /* 0x004fc80000000100 */
[----:B-----5:R-:W-:-:S04]  /*1b30*/  FADD R24, R29, R26 ;  /* 0x0000001a1d187221 */ /* 0x020fc80000000000 */
[----:B------:R-:W-:-:S04]  /*1b40*/  FADD R29, -R29, R24 ;  /* 0x000000181d1d7221 */ /* 0x000fc80000000100 */
[----:B------:R-:W-:-:S04]  /*1b50*/  FADD R29, -R26, R29 ;  /* 0x0000001d1a1d7221 */ /* 0x000fc80000000100 */
[----:B---3--:R-:W-:-:S04]  /*1b60*/  FADD R29, -R29, R4 ;  /* 0x000000041d1d7221 */ /* 0x008fc80000000100 */
[----:B------:R-:W-:-:S04]  /*1b70*/  FADD R11, R24, R29 ;  /* 0x0000001d180b7221 */ /* 0x000fc80000000000 */
[----:B------:R-:W-:-:S04]  /*1b80*/  FADD R24, -R24, R11 ;  /* 0x0000000b18187221 */ /* 0x000fc80000000100 */
[----:B------:R-:W-:-:S04]  /*1b90*/  FADD R24, -R29, R24 ;  /* 0x000000181d187221 */ /* 0x000fc80000000100 */
[----:B------:R-:W-:-:S04]  /*1ba0*/  FADD R24, -R24, R27 ;  /* 0x0000001b18187221 */ /* 0x000fc80000000100 */
[----:B------:R-:W-:-:S04]  /*1bb0*/  FADD R4, R11, R24 ;  /* 0x000000180b047221 */ /* 0x000fc80000000000 */
[----:B------:R-:W-:-:S04]  /*1bc0*/  FADD R11, -R11, R4 ;  /* 0x000000040b0b7221 */ /* 0x000fc80000000100 */
[----:B------:R-:W-:-:S04]  /*1bd0*/  FADD R11, -R24, R11 ;  /* 0x0000000b180b7221 */ /* 0x000fc80000000100 */
[----:B----4-:R-:W-:-:S04]  /*1be0*/  FADD R11, -R11, R28 ;  /* 0x0000001c0b0b7221 */ /* 0x010fc80000000100 */
        /* <DEDUP_REMOVED lines=18> */
[----:B------:R-:W-:-:S07]  /*1d10*/  FADD R26, -R11, R4 ;  /* 0x000000040b1a7221 */ /* 0x000fce0000000100 */
.L_x_30:
[----:B------:R-:W-:Y:S05]  /*1d20*/  BSYNC.RECONVERGENT B2 ;  /* 0x0000000000027941 */ /* 0x000fea0003800200 */
.L_x_29:
        /* <DEDUP_REMOVED lines=8> */
[----:B-1--4-:R-:W1:Y:S01]  /*1db0*/  LDC.64 R14, c[0x0][0x380] ;  /* 0x0000e000ff0e7b82 */ /* 0x012e620000000a00 */
[----:B0-----:R-:W-:-:S04]  /*1dc0*/  IMAD R11, R4, R21, R5 ;  /* 0x00000015040b7224 */ /* 0x001fc800078e0205 */
[----:B-1----:R-:W-:-:S05]  /*1dd0*/  IMAD.WIDE R14, R11, 0x4, R14 ;  /* 0x000000040b0e7825 */ /* 0x002fca00078e020e */
[----:B------:R-:W2:Y:S01]  /*1de0*/  LDG.E.CONSTANT R11, desc[UR22][R14.64] ;  /* 0x000000160e0b7981 */ /* 0x000ea2000c1e9900 */
[----:B------:R-:W-:-:S05]  /*1df0*/  IMAD.WIDE.U32 R16, R21, 0x4, R14 ;  /* 0x0000000415107825 */ /* 0x000fca00078e000e */
[----:B------:R-:W3:Y:S01]  /*1e00*/  LDG.E.CONSTANT R22, desc[UR22][R16.64] ;  /* 0x0000001610167981 */ /* 0x000ee2000c1e9900 */
[----:B------:R-:W-:-:S05]  /*1e10*/  IMAD.WIDE.U32 R18, R21, 0x4, R16 ;  /* 0x0000000415127825 */ /* 0x000fca00078e0010 */
[----:B------:R-:W4:Y:S01]  /*1e20*/  LDG.E.CONSTANT R23, desc[UR22][R18.64] ;  /* 0x0000001612177981 */ /* 0x000f22000c1e9900 */
[----:B------:R-:W-:-:S06]  /*1e30*/  IMAD.WIDE.U32 R20, R21, 0x4, R18 ;  /* 0x0000000415147825 */ /* 0x000fcc00078e0012 */
[----:B------:R-:W5:Y:S01]  /*1e40*/  LDG.E.CONSTANT R20, desc[UR22][R20.64] ;  /* 0x0000001614147981 */ /* 0x000f62000c1e9900 */
[----:B------:R-:W-:Y:S01]  /*1e50*/  IADD3 R13, PT, PT, R13, 0x4, RZ ;  /* 0x000000040d0d7810 */ /* 0x000fe20007ffe0ff */
[----:B--2---:R-:W-:-:S04]  /*1e60*/  FADD R26, -R26, R11 ;  /* 0x0000000b1a1a7221 */ /* 0x004fc80000000100 */
[----:B------:R-:W-:-:S04]  /*1e70*/  FADD R4, R29, R26 ;  /* 0x0000001a1d047221 */ /* 0x000fc80000000000 */
[----:B------:R-:W-:-:S04]  /*1e80*/  FADD R29, -R29, R4 ;  /* 0x000000041d1d7221 */ /* 0x000fc80000000100 */
[----:B------:R-:W-:-:S04]  /*1e90*/  FADD R29, -R26, R29 ;  /* 0x0000001d1a1d7221 */ /* 0x000fc80000000100 */
[----:B---3--:R-:W-:-:S04]  /*1ea0*/  FADD R29, -R29, R22 ;  /* 0x000000161d1d7221 */ /* 0x008fc80000000100 */
[----:B------:R-:W-:-:S04]  /*1eb0*/  FADD R11, R4, R29 ;  /* 0x0000001d040b7221 */ /* 0x000fc80000000000 */
        /* <DEDUP_REMOVED lines=9> */
[----:B------:R-:W-:-:S07]  /*1f50*/  FADD R26, -R11, R14 ;  /* 0x0000000e0b1a7221 */ /* 0x000fce0000000100 */
.L_x_32:
[----:B------:R-:W-:Y:S05]  /*1f60*/  BSYNC.RECONVERGENT B2 ;  /* 0x0000000000027941 */ /* 0x000fea0003800200 */
.L_x_31:
[----:B------:R-:W-:Y:S05]  /*1f70*/  @!P1 BRA `(.L_x_25) ;  /* 0x0000000000609947 */ /* 0x000fea0003800000 */
[----:B----4-:R-:W0:Y:S01]  /*1f80*/  LDC R19, c[0x0][0x388] ;  /* 0x0000e200ff137b82 */ /* 0x010e220000000800 */
[----:B------:R-:W-:-:S07]  /*1f90*/  IADD3 R4, PT, PT, R12, R13, RZ ;  /* 0x0000000d0c047210 */ /* 0x000fce0007ffe0ff */
[----:B-1----:R-:W1:Y:S01]  /*1fa0*/  LDC.64 R14, c[0x0][0x380] ;  /* 0x0000e000ff0e7b82 */ /* 0x002e620000000a00 */
[----:B0-----:R-:W-:-:S04]  /*1fb0*/  IMAD R11, R4, R19, R5 ;  /* 0x00000013040b7224 */ /* 0x001fc800078e0205 */
[----:B-1----:R-:W-:-:S05]  /*1fc0*/  IMAD.WIDE R14, R11, 0x4, R14 ;  /* 0x000000040b0e7825 */ /* 0x002fca00078e020e */
[----:B------:R-:W2:Y:S01]  /*1fd0*/  LDG.E.CONSTANT R11, desc[UR22][R14.64] ;  /* 0x000000160e0b7981 */ /* 0x000ea2000c1e9900 */
[----:B------:R-:W-:Y:S01]  /*1fe0*/  ISETP.NE.AND P0, PT, R0, 0x1, PT ;  /* 0x000000010000780c */ /* 0x000fe20003f05270 */
[----:B--2---:R-:W-:-:S04]  /*1ff0*/  FADD R26, R11, -R26 ;  /* 0x8000001a0b1a7221 */ /* 0x004fc80000000000 */
[----:B------:R-:W-:-:S04]  /*2000*/  FADD R4, R29, R26 ;  /* 0x0000001a1d047221 */ /* 0x000fc80000000000 */
[----:B------:R-:W-:Y:S01]  /*2010*/  FADD R11, -R29, R4 ;  /* 0x000000041d0b7221 */ /* 0x000fe20000000100 */
[----:B------:R-:W-:-:S03]  /*2020*/  MOV R29, R4 ;  /* 0x00000004001d7202 */ /* 0x000fc60000000f00 */
[----:B------:R-:W-:Y:S01]  /*2030*/  FADD R11, -R26, R11 ;  /* 0x0000000b1a0b7221 */ /* 0x000fe20000000100 */
[----:B------:R-:W-:Y:S06]  /*2040*/  @!P0 BRA `(.L_x_25) ;  /* 0x00000000002c8947 */ /* 0x000fec0003800000 */
[----:B------:R-:W-:Y:S01]  /*2050*/  IMAD.WIDE.U32 R16, R19, 0x4, R14 ;  /* 0x0000000413107825 */ /* 0x000fe200078e000e */
[----:B------:R-:W-:-:S04]  /*2060*/  ISETP.NE.AND P0, PT, R0, 0x2, PT ;  /* 0x000000020000780c */ /* 0x000fc80003f05270 */
[----:B------:R-:W2:Y:S09]  /*2070*/  LDG.E.CONSTANT R0, desc[UR22][R16.64] ;  /* 0x0000001610007981 */ /* 0x000eb2000c1e9900 */
[----:B------:R-:W-:-:S06]  /*2080*/  @P0 IMAD.WIDE.U32 R14, R19, 0x4, R16 ;  /* 0x00000004130e0825 */ /* 0x000fcc00078e0010 */
[----:B------:R-:W3:Y:S01]  /*2090*/  @P0 LDG.E.CONSTANT R14, desc[UR22][R14.64] ;  /* 0x000000160e0e0981 */ /* 0x000ee2000c1e9900 */
[----:B--2---:R-:W-:-:S04]  /*20a0*/  FADD R0, -R11, R0 ;  /* 0x000000000b007221 */ /* 0x004fc80000000100 */
[----:B------:R-:W-:-:S04]  /*20b0*/  FADD R29, R4, R0 ;  /* 0x00000000041d7221 */ /* 0x000fc80000000000 */
[----:B------:R-:W-:-:S04]  /*20c0*/  FADD R11, -R4, R29 ;  /* 0x0000001d040b7221 */ /* 0x000fc80000000100 */
[----:B------:R-:W-:-:S04]  /*20d0*/  FADD R11, -R0, R11 ;  /* 0x0000000b000b7221 */ /* 0x000fc80000000100 */
[----:B---3--:R-:W-:-:S04]  /*20e0*/  @P0 FADD R0, -R11, R14 ;  /* 0x0000000e0b000221 */ /* 0x008fc80000000100 */
[----:B------:R-:W-:-:S07]  /*20f0*/  @P0 FADD R29, R29, R0 ;  /* 0x000000001d1d0221 */ /* 0x000fce0000000000 */
.L_x_25:
[----:B------:R-:W-:Y:S05]  /*2100*/  BSYNC.RECONVERGENT B1 ;  /* 0x0000000000017941 */ /* 0x000fea0003800200 */
.L_x_24:
[----:B------:R-:W0:Y:S01]  /*2110*/  MUFU.RCP R0, UR9 ;  /* 0x0000000900007d08 */ /* 0x000e220008001000 */
[----:B------:R-:W-:Y:S01]  /*2120*/  MOV R11, UR9 ;  /* 0x00000009000b7c02 */ /* 0x000fe20008000f00 */
[----:B------:R-:W-:Y:S06]  /*2130*/  BSSY.RECONVERGENT B1, `(.L_x_33) ;  /* 0x000000c000017945 */ /* 0x000fec0003800200 */
[----:B------:R-:W2:Y:S01]  /*2140*/  FCHK P0, R29, UR9 ;  /* 0x000000091d007d02 */ /* 0x000ea20008000000 */
[----:B0-----:R-:W-:-:S04]  /*2150*/  FFMA R11, R0, -R11, 1 ;  /* 0x3f800000000b7423 */ /* 0x001fc8000000080b */
[----:B------:R-:W-:-:S04]  /*2160*/  FFMA R0, R0, R11, R0 ;  /* 0x0000000b00007223 */ /* 0x000fc80000000000 */
[----:B------:R-:W-:-:S04]  /*2170*/  FFMA R4, R0, R29, RZ ;  /* 0x0000001d00047223 */ /* 0x000fc800000000ff */
[----:B------:R-:W-:-:S04]  /*2180*/  FFMA R11, R4, -UR9, R29 ;  /* 0x80000009040b7c23 */ /* 0x000fc8000800001d */
[----:B------:R-:W-:Y:S01]  /*2190*/  FFMA R4, R0, R11, R4 ;  /* 0x0000000b00047223 */ /* 0x000fe20000000004 */
[----:B--2---:R-:W-:Y:S06]  /*21a0*/  @!P0 BRA `(.L_x_34) ;  /* 0x0000000000108947 */ /* 0x004fec0003800000 */
[----:B------:R-:W-:Y:S02]  /*21b0*/  MOV R0, UR9 ;  /* 0x0000000900007c02 */ /* 0x000fe40008000f00 */
[----:B------:R-:W-:-:S07]  /*21c0*/  MOV R4, 0x21e0 ;  /* 0x000021e000047802 */ /* 0x000fce0000000f00 */
[----:B-1--4-:R-:W-:Y:S05]  /*21d0*/  CALL.REL.NOINC `($__internal_0_$__cuda_sm3x_div_rn_noftz_f32_slowpath) ;  /* 0x0000008400687944 */ /* 0x012fea0003c00000 */
[----:B------:R-:W-:-:S07]  /*21e0*/  MOV R4, R0 ;  /* 0x0000000000047202 */ /* 0x000fce0000000f00 */
.L_x_34:
[----:B------:R-:W-:Y:S05]  /*21f0*/  BSYNC.RECONVERGENT B1 ;  /* 0x0000000000017941 */ /* 0x000fea0003800200 */
.L_x_33:
[----:B------:R-:W0:Y:S01]  /*2200*/  LDCU UR4, c[0x0][0x394] ;  /* 0x00007280ff0477ac */ /* 0x000e220008000800 */
[----:B------:R-:W-:Y:S01]  /*2210*/  BSSY.RECONVERGENT B1, `(.L_x_35) ;  /* 0x00000f2000017945 */ /* 0x000fe20003800200 */
[----:B------:R-:W-:Y:S01]  /*2220*/  HFMA2 R29, -RZ, RZ, 0, 0 ;  /* 0x00000000ff1d7431 */ /* 0x000fe200000001ff */
[----:B0-----:R-:W-:Y:S02]  /*2230*/  VIMNMX R0, PT, PT, R2, UR4, PT ;  /* 0x0000000402007c48 */ /* 0x001fe4000bfe0100 */
[----:B------:R-:W-:Y:S02]  /*2240*/  MOV R2, R4 ;  /* 0x0000000400027202 */ /* 0x000fe40000000f00 */
        /* <DEDUP_REMOVED lines=15> */
.L_x_39:
        /* <DEDUP_REMOVED lines=101> */
.L_x_38:
[----:B------:R-:W-:Y:S05]  /*2990*/  BSYNC.RECONVERGENT B2 ;  /* 0x0000000000027941 */ /* 0x000fea0003800200 */
.L_x_37:
        /* <DEDUP_REMOVED lines=59> */
.L_x_41:
[----:B------:R-:W-:Y:S05]  /*2d50*/  BSYNC.RECONVERGENT B2 ;  /* 0x0000000000027941 */ /* 0x000fea0003800200 */
.L_x_40:
        /* <DEDUP_REMOVED lines=35> */
.L_x_43:
[----:B------:R-:W-:Y:S05]  /*2f90*/  BSYNC.RECONVERGENT B2 ;  /* 0x0000000000027941 */ /* 0x000fea0003800200 */
.L_x_42:
        /* <DEDUP_REMOVED lines=25> */
.L_x_36:
[----:B------:R-:W-:Y:S05]  /*3130*/  BSYNC.RECONVERGENT B1 ;  /* 0x0000000000017941 */ /* 0x000fea0003800200 */
.L_x_35:
        /* <DEDUP_REMOVED lines=14> */
.L_x_45:
[----:B------:R-:W-:Y:S05]  /*3220*/  BSYNC.RECONVERGENT B1 ;  /* 0x0000000000017941 */ /* 0x000fea0003800200 */
.L_x_44:
[----:B------:R-:W4:Y:S01]  /*3230*/  LDCU UR4, c[0x0][0x390] ;  /* 0x00007200ff0477ac */ /* 0x000f220008000800 */
[----:B------:R-:W-:Y:S01]  /*3240*/  VIMNMX R13, PT, PT, R9, UR6, PT ;  /* 0x00000006090d7c48 */ /* 0x000fe2000bfe0100 */
[----:B------:R-:W-:Y:S01]  /*3250*/  BSSY.RECONVERGENT B1, `(.L_x_46) ;  /* 0x00000cd000017945 */ /* 0x000fe20003800200 */
[----:B----4-:R-:W-:-:S04]  /*3260*/  IADD3 R16, PT, PT, R12, UR4, RZ ;  /* 0x000000040c107c10 */ /* 0x010fc8000fffe0ff */
[----:B------:R-:W-:-:S13]  /*3270*/  ISETP.GE.AND P0, PT, R13, R16, PT ;  /* 0x000000100d00720c */ /* 0x000fda0003f06270 */
[----:B------:R-:W-:Y:S05]  /*3280*/  @!P0 BRA `(.L_x_47) ;  /* 0x0000000c00248947 */ /* 0x000fea0003800000 */
[----:B------:R-:W-:Y:S01]  /*3290*/  IADD3 R0, PT, PT, R13, -R16, RZ ;  /* 0x800000100d007210 */ /* 0x000fe20007ffe0ff */
[----:B------:R-:W-:Y:S03]  /*32a0*/  BSSY.RECONVERGENT B2, `(.L_x_48) ;  /* 0x000005f000027945 */ /* 0x000fe60003800200 */
[C---:B------:R-:W-:Y:S02]  /*32b0*/  ISETP.GE.U32.AND P1, PT, R0.reuse, 0xf, PT ;  /* 0x0000000f0000780c */ /* 0x040fe40003f26070 */
[----:B------:R-:W-:-:S04]  /*32c0*/  IADD3 R4, PT, PT, R0, 0x1, RZ ;  /* 0x0000000100047810 */ /* 0x000fc80007ffe0ff */
[----:B------:R-:W-:-:S04]  /*32d0*/  LOP3.LUT R13, R4, 0xf, RZ, 0xc0, !PT ;  /* 0x0000000f040d7812 */ /* 0x000fc800078ec0ff */
[----:B------:R-:W-:-:S03]  /*32e0*/  ISETP.NE.AND P0, PT, R13, RZ, PT ;  /* 0x000000ff0d00720c */ /* 0x000fc60003f05270 */
[----:B------:R-:W-:Y:S10]  /*32f0*/  @!P1 BRA `(.L_x_49) ;  /* 0x0000000400649947 */ /* 0x000ff40003800000 */
[----:B-1----:R-:W0:Y:S01]  /*3300*/  LDC R14, c[0x0][0x388] ;  /* 0x0000e200ff0e7b82 */ /* 0x002e220000000800 */
[----:B------:R-:W-:Y:S01]  /*3310*/  HFMA2 R24, -RZ, RZ, 0, 0 ;  /* 0x00000000ff187431 */ /* 0x000fe200000001ff */
[----:B------:R-:W-:-:S06]  /*3320*/  LOP3.LUT R15, R4, 0xfffffff0, RZ, 0xc0, !PT ;  /* 0xfffffff0040f7812 */ /* 0x000fcc00078ec0ff */
[----:B------:R-:W1:Y:S02]  /*3330*/  LDC.64 R18, c[0x0][0x380] ;  /* 0x0000e000ff127b82 */ /* 0x000e640000000a00 */
.L_x_50:
[----:B0-----:R-:W-:-:S04]  /*3340*/  IMAD R31, R16, R14, R5 ;  /* 0x0000000e101f7224 */ /* 0x001fc800078e0205 */
[----:B-1----:R-:W-:-:S05]  /*3350*/  IMAD.WIDE R30, R31, 0x4, R18 ;  /* 0x000000041f1e7825 */ /* 0x002fca00078e0212 */
[----:B------:R0:W2:Y:S02]  /*3360*/  LDG.E.CONSTANT R27, desc[UR22][R30.64] ;  /* 0x000000161e1b7981 */ /* 0x0000a4000c1e9900 */
[----:B0-----:R-:W-:-:S05]  /*3370*/  IMAD.WIDE.U32 R30, R14, 0x4, R30 ;  /* 0x000000040e1e7825 */ /* 0x001fca00078e001e */
[----:B------:R-:W3:Y:S01]  /*3380*/  LDG.E.CONSTANT R0, desc[UR22][R30.64] ;  /* 0x000000161e007981 */ /* 0x000ee2000c1e9900 */
[----:B------:R-:W-:-:S05]  /*3390*/  IMAD.WIDE.U32 R22, R14, 0x4, R30 ;  /* 0x000000040e167825 */ /* 0x000fca00078e001e */
[----:B------:R-:W4:Y:S01]  /*33a0*/  LDG.E.CONSTANT R36, desc[UR22][R22.64] ;  /* 0x0000001616247981 */ /* 0x000f22000c1e9900 */
        /* <DEDUP_REMOVED lines=23> */
[----:B------:R0:W5:Y:S01]  /*3520*/  LDG.E.CONSTANT R21, desc[UR22][R22.64] ;  /* 0x0000001616157981 */ /* 0x000162000c1e9900 */
[C---:B--2---:R-:W-:Y:S01]  /*3530*/  FSETP.NE.AND P1, PT, |R27|.reuse, +INF , PT ;  /* 0x7f8000001b00780b */ /* 0x044fe20003f25200 */
[----:B------:R-:W-:-:S12]  /*3540*/  FADD R27, R27, -R2 ;  /* 0x800000021b1b7221 */ /* 0x000fd80000000000 */
[----:B------:R-:W-:Y:S01]  /*3550*/  @P1 FFMA R2, R27, R3, R2 ;  /* 0x000000031b021223 */ /* 0x000fe20000000002 */
[----:B------:R-:W-:-:S06]  /*3560*/  IMAD.WIDE.U32 R26, R14, 0x4, R22 ;  /* 0x000000040e1a7825 */ /* 0x000fcc00078e0016 */
[----:B------:R-:W2:Y:S01]  /*3570*/  LDG.E.CONSTANT R27, desc[UR22][R26.64] ;  /* 0x000000161a1b7981 */ /* 0x000ea2000c1e9900 */
[----:B---3--:R-:W-:Y:S01]  /*3580*/  FSETP.NE.AND P2, PT, |R0|, +INF , PT ;  /* 0x7f8000000000780b */ /* 0x008fe20003f45200 */
[----:B------:R-:W-:Y:S01]  /*3590*/  FADD R0, -R2, R0 ;  /* 0x0000000002007221 */ /* 0x000fe20000000100 */
[----:B----4-:R-:W-:-:S11]  /*35a0*/  FSETP.NE.AND P1, PT, |R36|, +INF , PT ;  /* 0x7f8000002400780b */ /* 0x010fd60003f25200 */
[----:B------:R-:W-:Y:S01]  /*35b0*/  @P2 FFMA R2, R0, R3, R2 ;  /* 0x0000000300022223 */ /* 0x000fe20000000002 */
[----:B-----5:R-:W-:-:S03]  /*35c0*/  FSETP.NE.AND P2, PT, |R35|, +INF , PT ;  /* 0x7f8000002300780b */ /* 0x020fc60003f45200 */
[----:B------:R-:W-:-:S04]  /*35d0*/  FADD R36, -R2, R36 ;  /* 0x0000002402247221 */ /* 0x000fc80000000100 */
[----:B------:R-:W-:Y:S01]  /*35e0*/  @P1 FFMA R2, R36, R3, R2 ;  /* 0x0000000324021223 */ /* 0x000fe20000000002 */
[----:B------:R-:W-:-:S03]  /*35f0*/  FSETP.NE.AND P1, PT, |R34|, +INF , PT ;  /* 0x7f8000002200780b */ /* 0x000fc60003f25200 */
[----:B------:R-:W-:-:S04]  /*3600*/  FADD R35, -R2, R35 ;  /* 0x0000002302237221 */ /* 0x000fc80000000100 */
[----:B------:R-:W-:Y:S01]  /*3610*/  @P2 FFMA R2, R35, R3, R2 ;  /* 0x0000000323022223 */ /* 0x000fe20000000002 */
[----:B------:R-:W-:-:S03]  /*3620*/  FSETP.NE.AND P2, PT, |R33|, +INF , PT ;  /* 0x7f8000002100780b */ /* 0x000fc60003f45200 */
[----:B0-----:R-:W-:-:S04]  /*3630*/  FADD R23, -R2, R34 ;  /* 0x0000002202177221 */ /* 0x001fc80000000100 */
[----:B------:R-:W-:-:S04]  /*3640*/  @P1 FFMA R2, R23, R3, R2 ;  /* 0x0000000317021223 */ /* 0x000fc80000000002 */
[----:B------:R-:W-:Y:S01]  /*3650*/  FADD R33, -R2, R33 ;  /* 0x0000002102217221 */ /* 0x000fe20000000100 */
[----:B------:R-:W-:-:S03]  /*3660*/  FSETP.NE.AND P1, PT, |R32|, +INF , PT ;  /* 0x7f8000002000780b */ /* 0x000fc60003f25200 */
[----:B------:R-:W-:Y:S01]  /*3670*/  @P2 FFMA R2, R33, R3, R2 ;  /* 0x0000000321022223 */ /* 0x000fe20000000002 */
[----:B------:R-:W-:-:S03]  /*3680*/  FSETP.NE.AND P2, PT, |R31|, +INF , PT ;  /* 0x7f8000001f00780b */ /* 0x000fc60003f45200 */
[----:B------:R-:W-:-:S06]  /*3690*/  FADD R23, -R2, R32 ;  /* 0x0000002002177221 */ /* 0x000fcc0000000100 */
[----:B------:R-:W-:-:S04]  /*36a0*/  @P1 FFMA R2, R23, R3, R2 ;  /* 0x0000000317021223 */ /* 0x000fc80000000002 */
[----:B------:R-:W-:Y:S01]  /*36b0*/  FADD R31, -R2, R31 ;  /* 0x0000001f021f7221 */ /* 0x000fe20000000100 */
[----:B------:R-:W-:-:S03]  /*36c0*/  FSETP.NE.AND P1, PT, |R30|, +INF , PT ;  /* 0x7f8000001e00780b */ /* 0x000fc60003f25200 */
[----:B------:R-:W-:-:S04]  /*36d0*/  @P2 FFMA R2, R31, R3, R2 ;  /* 0x000000031f022223 */ /* 0x000fc80000000002 */
[----:B------:R-:W-:Y:S01]  /*36e0*/  FADD R23, -R2, R30 ;  /* 0x0000001e02177221 */ /* 0x000fe20000000100 */
[----:B------:R-:W-:-:S05]  /*36f0*/  FSETP.NE.AND P2, PT, |R29|, +INF , PT ;  /* 0x7f8000001d00780b */ /* 0x000fca0003f45200 */
        /* <DEDUP_REMOVED lines=15> */
[----:B------:R-:W-:Y:S01]  /*37f0*/  @P2 FFMA R2, R37, R3, R2 ;  /* 0x0000000325022223 */ /* 0x000fe20000000002 */
[----:B------:R-:W-:-:S03]  /*3800*/  IADD3 R24, PT, PT, R24, 0x10, RZ ;  /* 0x0000001018187810 */ /* 0x000fc60007ffe0ff */
[----:B------:R-:W-:-:S06]  /*3810*/  FADD R21, -R2, R21 ;  /* 0x0000001502157221 */ /* 0x000fcc0000000100 */
[----:B------:R-:W-:Y:S01]  /*3820*/  @P1 FFMA R2, R21, R3, R2 ;  /* 0x0000000315021223 */ /* 0x000fe20000000002 */
[----:B------:R-:W-:Y:S02]  /*3830*/  ISETP.NE.AND P1, PT, R24, R15, PT ;  /* 0x0000000f1800720c */ /* 0x000fe40003f25270 */
[----:B------:R-:W-:Y:S02]  /*3840*/  IADD3 R16, PT, PT, R16, 0x10, RZ ;  /* 0x0000001010107810 */ /* 0x000fe40007ffe0ff */
[----:B--2---:R-:W-:Y:S01]  /*3850*/  FSETP.NE.AND P2, PT, |R27|, +INF , PT ;  /* 0x7f8000001b00780b */ /* 0x004fe20003f45200 */
[----:B------:R-:W-:-:S12]  /*3860*/  FADD R27, -R2, R27 ;  /* 0x0000001b021b7221 */ /* 0x000fd80000000100 */
[----:B------:R-:W-:Y:S01]  /*3870*/  @P2 FFMA R2, R27, R3, R2 ;  /* 0x000000031b022223 */ /* 0x000fe20000000002 */
[----:B------:R-:W-:Y:S06]  /*3880*/  @P1 BRA `(.L_x_50) ;  /* 0xfffffff800ac1947 */ /* 0x000fec000383ffff */
.L_x_49:
[----:B------:R-:W-:Y:S05]  /*3890*/  BSYNC.RECONVERGENT B2 ;  /* 0x0000000000027941 */ /* 0x000fea0003800200 */
.L_x_48:
[----:B------:R-:W-:Y:S05]  /*38a0*/  @!P0 BRA `(.L_x_47) ;  /* 0x00000004009c8947 */ /* 0x000fea0003800000 */
[----:B------:R-:W-:Y:S01]  /*38b0*/  ISETP.GE.U32.AND P1, PT, R13, 0x8, PT ;  /* 0x000000080d00780c */ /* 0x000fe20003f26070 */
[----:B------:R-:W-:Y:S01]  /*38c0*/  BSSY.RECONVERGENT B2, `(.L_x_51) ;  /* 0x0000030000027945 */ /* 0x000fe20003800200 */
[----:B------:R-:W-:-:S04]  /*38d0*/  LOP3.LUT R0, R4, 0x7, RZ, 0xc0, !PT ;  /* 0x0000000704007812 */ /* 0x000fc800078ec0ff */
[----:B------:R-:W-:-:S07]  /*38e0*/  ISETP.NE.AND P0, PT, R0, RZ, PT ;  /* 0x000000ff0000720c */ /* 0x000fce0003f05270 */
[----:B------:R-:W-:Y:S06]  /*38f0*/  @!P1 BRA `(.L_x_52) ;  /* 0x0000000000b09947 */ /* 0x000fec0003800000 */
[----:B------:R-:W0:Y:S08]  /*3900*/  LDC R25, c[0x0][0x388] ;  /* 0x0000e200ff197b82 */ /* 0x000e300000000800 */
[----:B------:R-:W2:Y:S01]  /*3910*/  LDC.64 R22, c[0x0][0x380] ;  /* 0x0000e000ff167b82 */ /* 0x000ea20000000a00 */
[----:B0-----:R-:W-:-:S04]  /*3920*/  IMAD R13, R16, R25, R5 ;  /* 0x00000019100d7224 */ /* 0x001fc800078e0205 */
[----:B--2---:R-:W-:-:S05]  /*3930*/  IMAD.WIDE R22, R13, 0x4, R22 ;  /* 0x000000040d167825 */ /* 0x004fca00078e0216 */
[----:B------:R0:W2:Y:S01]  /*3940*/  LDG.E.CONSTANT R13, desc[UR22][R22.64] ;  /* 0x00000016160d7981 */ /* 0x0000a2000c1e9900 */
[----:B------:R-:W-:-:S05]  /*3950*/  IMAD.WIDE.U32 R26, R25, 0x4, R22 ;  /* 0x00000004191a7825 */ /* 0x000fca00078e0016 */
[----:B-1----:R-:W3:Y:S01]  /*3960*/  LDG.E.CONSTANT R17, desc[UR22][R26.64] ;  /* 0x000000161a117981 */ /* 0x002ee2000c1e9900 */
[----:B------:R-:W-:-:S05]  /*3970*/  IMAD.WIDE.U32 R28, R25, 0x4, R26 ;  /* 0x00000004191c7825 */ /* 0x000fca00078e001a */
[----:B------:R-:W4:Y:S01]  /*3980*/  LDG.E.CONSTANT R31, desc[UR22][R28.64] ;  /* 0x000000161c1f7981 */ /* 0x000f22000c1e9900 */
[----:B------:R-:W-:-:S05]  /*3990*/  IMAD.WIDE.U32 R14, R25, 0x4, R28 ;  /* 0x00000004190e7825 */ /* 0x000fca00078e001c */
[----:B------:R-:W5:Y:S01]  /*39a0*/  LDG.E.CONSTANT R33, desc[UR22][R14.64] ;  /* 0x000000160e217981 */ /* 0x000f62000c1e9900 */
[----:B------:R-:W-:-:S05]  /*39b0*/  IMAD.WIDE.U32 R18, R25, 0x4, R14 ;  /* 0x0000000419127825 */ /* 0x000fca00078e000e */
[----:B------:R-:W5:Y:S01]  /*39c0*/  LDG.E.CONSTANT R35, desc[UR22][R18.64] ;  /* 0x0000001612237981 */ /* 0x000f62000c1e9900 */
[----:B------:R-:W-:-:S05]  /*39d0*/  IMAD.WIDE.U32 R20, R25, 0x4, R18 ;  /* 0x0000000419147825 */ /* 0x000fca00078e0012 */
[----:B------:R-:W5:Y:S01]  /*39e0*/  LDG.E.CONSTANT R37, desc[UR22][R20.64] ;  /* 0x0000001614257981 */ /* 0x000f62000c1e9900 */
[----:B0-----:R-:W-:-:S05]  /*39f0*/  IMAD.WIDE.U32 R22, R25, 0x4, R20 ;  /* 0x0000000419167825 */ /* 0x001fca00078e0014 */
[----:B------:R-:W5:Y:S01]  /*3a00*/  LDG.E.CONSTANT R30, desc[UR22][R22.64] ;  /* 0x00000016161e7981 */ /* 0x000f62000c1e9900 */
[----:B------:R-:W-:-:S06]  /*3a10*/  IMAD.WIDE.U32 R24, R25, 0x4, R22 ;  /* 0x0000000419187825 */ /* 0x000fcc00078e0016 */
[----:B------:R-:W5:Y:S01]  /*3a20*/  LDG.E.CONSTANT R25, desc[UR22][R24.64] ;  /* 0x0000001618197981 */ /* 0x000f62000c1e9900 */
[----:B------:R-:W-:Y:S02]  /*3a30*/  IADD3 R16, PT, PT, R16, 0x8, RZ ;  /* 0x0000000810107810 */ /* 0x000fe40007ffe0ff */
[----:B--2---:R-:W-:Y:S01]  /*3a40*/  FSETP.NE.AND P2, PT, |R13|, +INF , PT ;  /* 0x7f8000000d00780b */ /* 0x004fe20003f45200 */
[----:B------:R-:W-:Y:S01]  /*3a50*/  FADD R13, -R2, R13 ;  /* 0x0000000d020d7221 */ /* 0x000fe20000000100 */
[----:B---3--:R-:W-:-:S11]  /*3a60*/  FSETP.NE.AND P1, PT, |R17|, +INF , PT ;  /* 0x7f8000001100780b */ /* 0x008fd60003f25200 */
[----:B------:R-:W-:Y:S01]  /*3a70*/  @P2 FFMA R2, R13, R3, R2 ;  /* 0x000000030d022223 */ /* 0x000fe20000000002 */
[----:B----4-:R-:W-:-:S03]  /*3a80*/  FSETP.NE.AND P2, PT, |R31|, +INF , PT ;  /* 0x7f8000001f00780b */ /* 0x010fc60003f45200 */
[----:B------:R-:W-:-:S04]  /*3a90*/  FADD R17, -R2, R17 ;  /* 0x0000001102117221 */ /* 0x000fc80000000100 */
        /* <DEDUP_REMOVED lines=15> */
[----:B------:R-:W-:-:S04]  /*3b90*/  @P2 FFMA R2, R13, R3, R2 ;  /* 0x000000030d022223 */ /* 0x000fc80000000002 */
[----:B------:R-:W-:-:S04]  /*3ba0*/  FADD R25, -R2, R25 ;  /* 0x0000001902197221 */ /* 0x000fc80000000100 */
[----:B------:R-:W-:-:S07]  /*3bb0*/  @P1 FFMA R2, R25, R3, R2 ;  /* 0x0000000319021223 */ /* 0x000fce0000000002 */
.L_x_52:
[----:B------:R-:W-:Y:S05]  /*3bc0*/  BSYNC.RECONVERGENT B2 ;  /* 0x0000000000027941 */ /* 0x000fea0003800200 */
.L_x_51:
[----:B------:R-:W-:Y:S05]  /*3bd0*/  @!P0 BRA `(.L_x_47) ;  /* 0x0000000000d08947 */ /* 0x000fea0003800000 */
[----:B------:R-:W-:Y:S01]  /*3be0*/  ISETP.GE.U32.AND P1, PT, R0, 0x4, PT ;  /* 0x000000040000780c */ /* 0x000fe20003f26070 */
[----:B------:R-:W-:Y:S01]  /*3bf0*/  BSSY.RECONVERGENT B2, `(.L_x_53) ;  /* 0x000001c000027945 */ /* 0x000fe20003800200 */
[----:B------:R-:W-:-:S04]  /*3c00*/  LOP3.LUT R4, R4, 0x3, RZ, 0xc0, !PT ;  /* 0x0000000304047812 */ /* 0x000fc800078ec0ff */
[----:B------:R-:W-:-:S07]  /*3c10*/  ISETP.NE.AND P0, PT, R4, RZ, PT ;  /* 0x000000ff0400720c */ /* 0x000fce0003f05270 */
[----:B------:R-:W-:Y:S06]  /*3c20*/  @!P1 BRA `(.L_x_54) ;  /* 0x0000000000609947 */ /* 0x000fec0003800000 */
[----:B------:R-:W0:Y:S08]  /*3c30*/  LDC R23, c[0x0][0x388] ;  /* 0x0000e200ff177b82 */ /* 0x000e300000000800 */
[----:B-1----:R-:W1:Y:S01]  /*3c40*/  LDC.64 R14, c[0x0][0x380] ;  /* 0x0000e000ff0e7b82 */ /* 0x002e620000000a00 */
        /* <DEDUP_REMOVED lines=19> */
[----:B------:R-:W-:-:S04]  /*3d80*/  @P2 FFMA R2, R25, R3, R2 ;  /* 0x0000000319022223 */ /* 0x000fc80000000002 */
[----:B------:R-:W-:-:S04]  /*3d90*/  FADD R23, -R2, R23 ;  /* 0x0000001702177221 */ /* 0x000fc80000000100 */
[----:B------:R-:W-:-:S07]  /*3da0*/  @P1 FFMA R2, R23, R3, R2 ;  /* 0x0000000317021223 */ /* 0x000fce0000000002 */
.L_x_54:
[----:B------:R-:W-:Y:S05]  /*3db0*/  BSYNC.RECONVERGENT B2 ;  /* 0x0000000000027941 */ /* 0x000fea0003800200 */
.L_x_53:
[----:B------:R-:W-:Y:S05]  /*3dc0*/  @!P0 BRA `(.L_x_47) ;  /* 0x0000000000548947 */ /* 0x000fea0003800000 */
[----:B------:R-:W0:Y:S08]  /*3dd0*/  LDC R19, c[0x0][0x388] ;  /* 0x0000e200ff137b82 */ /* 0x000e300000000800 */
[----:B-1----:R-:W1:Y:S01]  /*3de0*/  LDC.64 R14, c[0x0][0x380] ;  /* 0x0000e000ff0e7b82 */ /* 0x002e620000000a00 */
[----:B0-----:R-:W-:-:S04]  /*3df0*/  IMAD R13, R16, R19, R5 ;  /* 0x00000013100d7224 */ /* 0x001fc800078e0205 */
[----:B-1----:R-:W-:-:S05]  /*3e00*/  IMAD.WIDE R14, R13, 0x4, R14 ;  /* 0x000000040d0e7825 */ /* 0x002fca00078e020e */
[----:B------:R-:W2:Y:S01]  /*3e10*/  LDG.E.CONSTANT R13, desc[UR22][R14.64] ;  /* 0x000000160e0d7981 */ /* 0x000ea2000c1e9900 */
[----:B------:R-:W-:Y:S02]  /*3e20*/  ISETP.NE.AND P1, PT, R4, 0x1, PT ;  /* 0x000000010400780c */ /* 0x000fe40003f25270 */
[----:B--2---:R-:W-:Y:S01]  /*3e30*/  FSETP.NE.AND P0, PT, |R13|, +INF , PT ;  /* 0x7f8000000d00780b */ /* 0x004fe20003f05200 */
[----:B------:R-:W-:-:S12]  /*3e40*/  FADD R13, -R2, R13 ;  /* 0x0000000d020d7221 */ /* 0x000fd80000000100 */
[----:B------:R-:W-:Y:S01]  /*3e50*/  @P0 FFMA R2, R13, R3, R2 ;  /* 0x000000030d020223 */ /* 0x000fe20000000002 */
[----:B------:R-:W-:Y:S06]  /*3e60*/  @!P1 BRA `(.L_x_47) ;  /* 0x00000000002c9947 */ /* 0x000fec0003800000 */
[----:B------:R-:W-:Y:S01]  /*3e70*/  ISETP.NE.AND P1, PT, R4, 0x2, PT ;  /* 0x000000020400780c */ /* 0x000fe20003f25270 */
[----:B------:R-:W-:-:S05]  /*3e80*/  IMAD.WIDE.U32 R16, R19, 0x4, R14 ;  /* 0x0000000413107825 */ /* 0x000fca00078e000e */
[----:B------:R-:W2:Y:S07]  /*3e90*/  LDG.E.CONSTANT R13, desc[UR22][R16.64] ;  /* 0x00000016100d7981 */ /* 0x000eae000c1e9900 */
[----:B------:R-:W-:-:S06]  /*3ea0*/  @P1 IMAD.WIDE.U32 R14, R19, 0x4, R16 ;  /* 0x00000004130e1825 */ /* 0x000fcc00078e0010 */
[----:B------:R-:W3:Y:S01]  /*3eb0*/  @P1 LDG.E.CONSTANT R15, desc[UR22][R14.64] ;  /* 0x000000160e0f1981 */ /* 0x000ee2000c1e9900 */
[----:B--2---:R-:W-:Y:S01]  /*3ec0*/  FSETP.NE.AND P0, PT, |R13|, +INF , PT ;  /* 0x7f8000000d00780b */ /* 0x004fe20003f05200 */
[----:B------:R-:W-:Y:S01]  /*3ed0*/  FADD R13, -R2, R13 ;  /* 0x0000000d020d7221 */ /* 0x000fe20000000100 */
[----:B---3--:R-:W-:-:S11]  /*3ee0*/  FSETP.NE.AND P2, PT, |R15|, +INF , P1 ;  /* 0x7f8000000f00780b */ /* 0x008fd60000f45200 */
[----:B------:R-:W-:-:S04]  /*3ef0*/  @P0 FFMA R2, R13, R3, R2 ;  /* 0x000000030d020223 */ /* 0x000fc80000000002 */
[----:B------:R-:W-:-:S04]  /*3f00*/  @P1 FADD R13, -R2, R15 ;  /* 0x0000000f020d1221 */ /* 0x000fc80000000100 */
[----:B------:R-:W-:-:S07]  /*3f10*/  @P2 FFMA R2, R13, R3, R2 ;  /* 0x000000030d022223 */ /* 0x000fce0000000002 */
.L_x_47:
[----:B------:R-:W-:Y:S05]  /*3f20*/  BSYNC.RECONVERGENT B1 ;  /* 0x0000000000017941 */ /* 0x000fea0003800200 */
.L_x_46:
[----:B-1----:R-:W0:Y:S01]  /*3f30*/  LDC.64 R14, c[0x0][0x388] ;  /* 0x0000e200ff0e7b82 */ /* 0x002e220000000a00 */
[----:B------:R-:W-:Y:S01]  /*3f40*/  BSSY.RECONVERGENT B1, `(.L_x_55) ;  /* 0x0000018000017945 */ /* 0x000fe20003800200 */
[----:B------:R-:W-:-:S06]  /*3f50*/  PRMT R13, RZ, 0x7610, R13 ;  /* 0x00007610ff0d7816 */ /* 0x000fcc000000000d */
[----:B------:R-:W1:Y:S08]  /*3f60*/  LDC.64 R18, c[0x0][0x3a8] ;  /* 0x0000ea00ff127b82 */ /* 0x000e700000000a00 */
[----:B------:R-:W2:Y:S01]  /*3f70*/  LDC R0, c[0x0][0x398] ;  /* 0x0000e600ff007b82 */ /* 0x000ea20000000800 */
[----:B0-----:R-:W-:Y:S02]  /*3f80*/  IMAD R21, R9, R14, R5 ;  /* 0x0000000e09157224 */ /* 0x001fe400078e0205 */
[----:B------:R-:W-:Y:S01]  /*3f90*/  FADD R9, R2, -R11 ;  /* 0x8000000b02097221 */ /* 0x000fe20000000000 */
[----:B------:R-:W-:-:S02]  /*3fa0*/  ISETP.GE.AND P0, PT, R8, R15, PT ;  /* 0x0000000f0800720c */ /* 0x000fc40003f06270 */
[----:B------:R-:W-:Y:S01]  /*3fb0*/  ISETP.GE.AND P1, PT, R10, R15, PT ;  /* 0x0000000f0a00720c */ /* 0x000fe20003f26270 */
[----:B-1----:R-:W-:-:S05]  /*3fc0*/  IMAD.WIDE R16, R21, 0x4, R18 ;  /* 0x0000000415107825 */ /* 0x002fca00078e0212 */
[----:B------:R0:W-:Y:S01]  /*3fd0*/  STG.E desc[UR22][R16.64], R9 ;  /* 0x0000000910007986 */ /* 0x0001e2000c101916 */
[----:B--2---:R-:W-:Y:S02]  /*3fe0*/  ISETP.EQ.AND P0, PT, R0, 0x1, !P0 ;  /* 0x000000010000780c */ /* 0x004fe40004702270 */
[----:B------:R-:W-:-:S11]  /*3ff0*/  MOV R0, RZ ;  /* 0x000000ff00007202 */ /* 0x000fd60000000f00 */
[----:B0-----:R-:W-:Y:S05]  /*4000*/  @!P0 BRA `(.L_x_56) ;  /* 0x00000000002c8947 */ /* 0x001fea0003800000 */
[----:B------:R-:W-:Y:S01]  /*4010*/  IMAD R9, R8, R14, R5 ;  /* 0x0000000e08097224 */ /* 0x000fe200078e0205 */
[----:B------:R-:W0:Y:S03]  /*4020*/  LDC.64 R22, c[0x0][0x3b0] ;  /* 0x0000ec00ff167b82 */ /* 0x000e260000000a00 */
[----:B------:R-:W-:-:S05]  /*4030*/  IMAD.WIDE R18, R9, 0x4, R18 ;  /* 0x0000000409127825 */ /* 0x000fca00078e0212 */
[----:B------:R-:W2:Y:S01]  /*4040*/  LDG.E R0, desc[UR22][R18.64] ;  /* 0x0000001612007981 */ /* 0x000ea2000c1e1900 */
[----:B------:R-:W1:Y:S01]  /*4050*/  LDC.64 R24, c[0x0][0x3b8] ;  /* 0x0000ee00ff187b82 */ /* 0x000e620000000a00 */
[----:B------:R-:W-:Y:S02]  /*4060*/  HFMA2 R13, -RZ, RZ, 0, 5.9604644775390625e-08 ;  /* 0x00000001ff0d7431 */ /* 0x000fe400000001ff */
[----:B0-----:R-:W-:-:S04]  /*4070*/  IMAD.WIDE R22, R9, 0x4, R22 ;  /* 0x0000000409167825 */ /* 0x001fc800078e0216 */
[----:B-1----:R-:W-:-:S04]  /*4080*/  IMAD.WIDE R24, R9, 0x4, R24 ;  /* 0x0000000409187825 */ /* 0x002fc800078e0218 */
[----:B--2---:R-:W-:Y:S01]  /*4090*/  FADD R9, R0, -R0 ;  /* 0x8000000000097221 */ /* 0x004fe20000000000 */
[----:B------:R0:W-:Y:S04]  /*40a0*/  STG.E desc[UR22][R22.64], R0 ;  /* 0x0000000016007986 */ /* 0x0001e8000c101916 */
[----:B------:R0:W-:Y:S02]  /*40b0*/  STG.E desc[UR22][R24.64], R9 ;  /* 0x0000000918007986 */ /* 0x0001e4000c101916 */
.L_x_56:
[----:B------:R-:W-:Y:S05]  /*40c0*/  BSYNC.RECONVERGENT B1 ;  /* 0x0000000000017941 */ /* 0x000fea0003800200 */
.L_x_55:
[----:B------:R-:W-:Y:S05]  /*40d0*/  @P1 BRA `(.L_x_5) ;  /* 0x0000000c00481947 */ /* 0x000fea0003800000 */
[----:B------:R-:W-:Y:S01]  /*40e0*/  IADD3 R4, PT, PT, -R10, R15, RZ ;  /* 0x0000000f0a047210 */ /* 0x000fe20007ffe1ff */
[----:B------:R-:W-:Y:S01]  /*40f0*/  BSSY.RECONVERGENT B1, `(.L_x_57) ;  /* 0x000005a000017945 */ /* 0x000fe20003800200 */
[----:B0-----:R-:W-:Y:S02]  /*4100*/  MOV R9, R10 ;  /* 0x0000000a00097202 */ /* 0x001fe40000000f00 */
[----:B------:R-:W-:-:S13]  /*4110*/  LOP3.LUT P1, R4, R4, 0x3, RZ, 0xc0, !PT ;  /* 0x0000000304047812 */ /* 0x000fda000782c0ff */
[----:B------:R-:W-:Y:S05]  /*4120*/  @!P1 BRA `(.L_x_58) ;  /* 0x0000000400589947 */ /* 0x000fea0003800000 */
[----:B------:R-:W0:Y:S01]  /*4130*/  LDC.64 R18, c[0x0][0x380] ;  /* 0x0000e000ff127b82 */ /* 0x000e220000000a00 */
[----:B------:R-:W-:-:S05]  /*4140*/  IADD3 R21, PT, PT, R21, R14, RZ ;  /* 0x0000000e15157210 */ /* 0x000fca0007ffe0ff */
[----:B0-----:R-:W-:-:S05]  /*4150*/  IMAD.WIDE R18, R21, 0x4, R18 ;  /* 0x0000000415127825 */ /* 0x001fca00078e0212 */
[----:B------:R-:W2:Y:S01]  /*4160*/  LDG.E.CONSTANT R9, desc[UR22][R18.64] ;  /* 0x0000001612097981 */ /* 0x000ea2000c1e9900 */
[----:B------:R-:W-:Y:S01]  /*4170*/  IMAD.WIDE.U32 R16, R14, 0x4, R16 ;  /* 0x000000040e107825 */ /* 0x000fe200078e0010 */
[----:B------:R-:W-:Y:S01]  /*4180*/  BSSY.RECONVERGENT B2, `(.L_x_59) ;  /* 0x0000016000027945 */ /* 0x000fe20003800200 */
[----:B------:R-:W-:Y:S02]  /*4190*/  ISETP.NE.AND P2, PT, R4, 0x1, PT ;  /* 0x000000010400780c */ /* 0x000fe40003f45270 */
[----:B--2---:R-:W-:Y:S01]  /*41a0*/  FSETP.NE.AND P1, PT, |R9|, +INF , PT ;  /* 0x7f8000000900780b */ /* 0x004fe20003f25200 */
[--C-:B------:R-:W-:Y:S01]  /*41b0*/  FADD R13, -R2, R9.reuse ;  /* 0x00000009020d7221 */ /* 0x100fe20000000100 */
[----:B------:R-:W-:-:S11]  /*41c0*/  FADD R20, -R11, R9 ;  /* 0x000000090b147221 */ /* 0x000fd60000000100 */
[----:B------:R-:W-:Y:S01]  /*41d0*/  @P1 FFMA R2, R13, R3, R2 ;  /* 0x000000030d021223 */ /* 0x000fe20000000002 */
[----:B------:R-:W-:Y:S01]  /*41e0*/  @P1 FFMA R11, R20, R6, R11 ;  /* 0x00000006140b1223 */ /* 0x000fe2000000000b */
[----:B------:R-:W-:-:S03]  /*41f0*/  PRMT R13, RZ, 0x7610, R13 ;  /* 0x00007610ff0d7816 */ /* 0x000fc6000000000d */
[----:B------:R-:W-:-:S05]  /*4200*/  FADD R27, R2, -R11 ;  /* 0x8000000b021b7221 */ /* 0x000fca0000000000 */
[----:B------:R0:W-:Y:S01]  /*4210*/  STG.E desc[UR22][R16.64], R27 ;  /* 0x0000001b10007986 */ /* 0x0001e2000c101916 */
[----:B------:R-:W-:Y:S05]  /*4220*/  @!P0 BRA `(.L_x_60) ;  /* 0x00000000002c8947 */ /* 0x000fea0003800000 */
[----:B------:R-:W1:Y:S01]  /*4230*/  LDC.64 R24, c[0x0][0x3b0] ;  /* 0x0000ec00ff187b82 */ /* 0x000e620000000a00 */
[----:B------:R-:W-:Y:S01]  /*4240*/  ISETP.GE.AND P1, PT, R10, R8, PT ;  /* 0x000000080a00720c */ /* 0x000fe20003f26270 */
[----:B------:R-:W-:Y:S01]  /*4250*/  FADD R9, -R0, R27 ;  /* 0x0000001b00097221 */ /* 0x000fe20000000100 */
[----:B------:R-:W-:-:S03]  /*4260*/  HFMA2 R13, -RZ, RZ, 0, 5.9604644775390625e-08 ;  /* 0x00000001ff0d7431 */ /* 0x000fc600000001ff */
[----:B------:R-:W-:Y:S02]  /*4270*/  FFMA R0, R9, R7, R0 ;  /* 0x0000000709007223 */ /* 0x000fe40000000000 */
[----:B------:R-:W2:Y:S06]  /*4280*/  LDC.64 R22, c[0x0][0x3b8] ;  /* 0x0000ee00ff167b82 */ /* 0x000eac0000000a00 */
[----:B0-----:R-:W-:Y:S01]  /*4290*/  @P1 FADD R27, -R0, R27 ;  /* 0x0000001b001b1221 */ /* 0x001fe20000000100 */
[----:B-1----:R-:W-:-:S05]  /*42a0*/  @P1 IMAD.WIDE R24, R21, 0x4, R24 ;  /* 0x0000000415181825 */ /* 0x002fca00078e0218 */
[----:B------:R1:W-:Y:S01]  /*42b0*/  @P1 STG.E desc[UR22][R24.64], R0 ;  /* 0x0000000018001986 */ /* 0x0003e2000c101916 */
[----:B--2---:R-:W-:-:S05]  /*42c0*/  @P1 IMAD.WIDE R22, R21, 0x4, R22 ;  /* 0x0000000415161825 */ /* 0x004fca00078e0216 */
[----:B------:R1:W-:Y:S02]  /*42d0*/  @P1 STG.E desc[UR22][R22.64], R27 ;  /* 0x0000001b16001986 */ /* 0x0003e4000c101916 */
.L_x_60:
[----:B------:R-:W-:Y:S05]  /*42e0*/  BSYNC.RECONVERGENT B2 ;  /* 0x0000000000027941 */ /* 0x000fea0003800200 */
.L_x_59:
[----:B------:R-:W-:Y:S01]  /*42f0*/  IADD3 R9, PT, PT, R10, 0x1, RZ ;  /* 0x000000010a097810 */ /* 0x000fe20007ffe0ff */
[----:B------:R-:W-:Y:S06]  /*4300*/  @!P2 BRA `(.L_x_58) ;  /* 0x0000000000e0a947 */ /* 0x000fec0003800000 */
[----:B------:R-:W-:-:S05]  /*4310*/  IMAD.WIDE.U32 R18, R14, 0x4, R18 ;  /* 0x000000040e127825 */ /* 0x000fca00078e0012 */
[----:B------:R-:W2:Y:S01]  /*4320*/  LDG.E.CONSTANT R13, desc[UR22][R18.64] ;  /* 0x00000016120d7981 */ /* 0x000ea2000c1e9900 */
[----:B0-----:R-:W-:Y:S01]  /*4330*/  IMAD.WIDE.U32 R16, R14, 0x4, R16 ;  /* 0x000000040e107825 */ /* 0x001fe200078e0010 */
[----:B------:R-:W-:Y:S01]  /*4340*/  BSSY.RECONVERGENT B2, `(.L_x_61) ;  /* 0x0000017000027945 */ /* 0x000fe20003800200 */
[----:B------:R-:W-:Y:S02]  /*4350*/  ISETP.NE.AND P2, PT, R4, 0x2, PT ;  /* 0x000000020400780c */ /* 0x000fe40003f45270 */
[----:B--2---:R-:W-:Y:S01]  /*4360*/  FSETP.NE.AND P1, PT, |R13|, +INF , PT ;  /* 0x7f8000000d00780b */ /* 0x004fe20003f25200 */
[--C-:B-1----:R-:W-:Y:S01]  /*4370*/  FADD R23, -R2, R13.reuse ;  /* 0x0000000d02177221 */ /* 0x102fe20000000100 */
[--C-:B------:R-:W-:Y:S01]  /*4380*/  FADD R20, -R11, R13.reuse ;  /* 0x0000000d0b147221 */ /* 0x100fe20000000100 */
[----:B------:R-:W-:-:S10]  /*4390*/  PRMT R13, RZ, 0x7610, R13 ;  /* 0x00007610ff0d7816 */ /* 0x000fd4000000000d */
[----:B------:R-:W-:Y:S01]  /*43a0*/  @P1 FFMA R2, R23, R3, R2 ;  /* 0x0000000317021223 */ /* 0x000fe20000000002 */
[----:B------:R-:W-:Y:S01]  /*43b0*/  @P1 FFMA R11, R20, R6, R11 ;  /* 0x00000006140b1223 */ /* 0x000fe2000000000b */
[----:B------:R-:W-:-:S03]  /*43c0*/  IADD3 R23, PT, PT, R21, R14, RZ ;  /* 0x0000000e15177210 */ /* 0x000fc60007ffe0ff */
[----:B------:R-:W-:-:S05]  /*43d0*/  FADD R27, R2, -R11 ;  /* 0x8000000b021b7221 */ /* 0x000fca0000000000 */
[----:B------:R0:W-:Y:S01]  /*43e0*/  STG.E desc[UR22][R16.64], R27 ;  /* 0x0000001b10007986 */ /* 0x0001e2000c101916 */
[----:B------:R-:W-:Y:S05]  /*43f0*/  @!P0 BRA `(.L_x_62) ;  /* 0x00000000002c8947 */ /* 0x000fea0003800000 */
[----:B------:R-:W1:Y:S01]  /*4400*/  LDC.64 R24, c[0x0][0x3b0] ;  /* 0x0000ec00ff187b82 */ /* 0x000e620000000a00 */
[----:B------:R-:W-:Y:S01]  /*4410*/  ISETP.GE.AND P1, PT, R9, R8, PT ;  /* 0x000000080900720c */ /* 0x000fe20003f26270 */
[----:B------:R-:W-:Y:S01]  /*4420*/  FADD R9, -R0, R27 ;  /* 0x0000001b00097221 */ /* 0x000fe20000000100 */
[----:B------:R-:W-:-:S03]  /*4430*/  MOV R13, 0x1 ;  /* 0x00000001000d7802 */ /* 0x000fc60000000f00 */
[----:B------:R-:W-:Y:S02]  /*4440*/  FFMA R0, R9, R7, R0 ;  /* 0x0000000709007223 */ /* 0x000fe40000000000 */
[----:B------:R-:W2:Y:S06]  /*4450*/  LDC.64 R20, c[0x0][0x3b8] ;  /* 0x0000ee00ff147b82 */ /* 0x000eac0000000a00 */
[----:B0-----:R-:W-:Y:S01]  /*4460*/  @P1 FADD R27, -R0, R27 ;  /* 0x0000001b001b1221 */ /* 0x001fe20000000100 */
[----:B-1----:R-:W-:-:S05]  /*4470*/  @P1 IMAD.WIDE R24, R23, 0x4, R24 ;  /* 0x0000000417181825 */ /* 0x002fca00078e0218 */
[----:B------:R1:W-:Y:S01]  /*4480*/  @P1 STG.E desc[UR22][R24.64], R0 ;  /* 0x0000000018001986 */ /* 0x0003e2000c101916 */
[----:B--2---:R-:W-:-:S05]  /*4490*/  @P1 IMAD.WIDE R20, R23, 0x4, R20 ;  /* 0x0000000417141825 */ /* 0x004fca00078e0214 */
[----:B------:R1:W-:Y:S02]  /*44a0*/  @P1 STG.E desc[UR22][R20.64], R27 ;  /* 0x0000001b14001986 */ /* 0x0003e4000c101916 */
.L_x_62:
[----:B------:R-:W-:Y:S05]  /*44b0*/  BSYNC.RECONVERGENT B2 ;  /* 0x0000000000027941 */ /* 0x000fea0003800200 */
.L_x_61:
[----:B------:R-:W-:Y:S01]  /*44c0*/  IADD3 R9, PT, PT, R10, 0x2, RZ ;  /* 0x000000020a097810 */ /* 0x000fe20007ffe0ff */
[----:B------:R-:W-:Y:S06]  /*44d0*/  @!P2 BRA `(.L_x_58) ;  /* 0x00000000006ca947 */ /* 0x000fec0003800000 */
[----:B------:R-:W-:-:S06]  /*44e0*/  IMAD.WIDE.U32 R18, R14, 0x4, R18 ;  /* 0x000000040e127825 */ /* 0x000fcc00078e0012 */
[----:B------:R-:W2:Y:S01]  /*44f0*/  LDG.E.CONSTANT R18, desc[UR22][R18.64] ;  /* 0x0000001612127981 */ /* 0x000ea2000c1e9900 */
[----:B0-----:R-:W-:Y:S01]  /*4500*/  IMAD.WIDE.U32 R16, R14, 0x4, R16 ;  /* 0x000000040e107825 */ /* 0x001fe200078e0010 */
[----:B------:R-:W-:Y:S01]  /*4510*/  BSSY.RECONVERGENT B2, `(.L_x_63) ;  /* 0x0000016000027945 */ /* 0x000fe20003800200 */
[----:B--2---:R-:W-:Y:S02]  /*4520*/  FSETP.NE.AND P1, PT, |R18|, +INF , PT ;  /* 0x7f8000001200780b */ /* 0x004fe40003f25200 */
[--C-:B------:R-:W-:Y:S01]  /*4530*/  FADD R13, -R2, R18.reuse ;  /* 0x00000012020d7221 */ /* 0x100fe20000000100 */
[----:B------:R-:W-:-:S10]  /*4540*/  FADD R4, -R11, R18 ;  /* 0x000000120b047221 */ /* 0x000fd40000000100 */
[----:B------:R-:W-:Y:S01]  /*4550*/  @P1 FFMA R2, R13, R3, R2 ;  /* 0x000000030d021223 */ /* 0x000fe20000000002 */
[----:B------:R-:W-:Y:S01]  /*4560*/  @P1 FFMA R11, R4, R6, R11 ;  /* 0x00000006040b1223 */ /* 0x000fe2000000000b */
[----:B------:R-:W-:-:S03]  /*4570*/  PRMT R13, RZ, 0x7610, R13 ;  /* 0x00007610ff0d7816 */ /* 0x000fc6000000000d */
[----:B-1----:R-:W-:-:S05]  /*4580*/  FADD R21, R2, -R11 ;  /* 0x8000000b02157221 */ /* 0x002fca0000000000 */
[----:B------:R0:W-:Y:S01]  /*4590*/  STG.E desc[UR22][R16.64], R21 ;  /* 0x0000001510007986 */ /* 0x0001e2000c101916 */
[----:B------:R-:W-:Y:S05]  /*45a0*/  @!P0 BRA `(.L_x_64) ;  /* 0x0000000000308947 */ /* 0x000fea0003800000 */
[----:B------:R-:W1:Y:S01]  /*45b0*/  LDC.64 R18, c[0x0][0x3b0] ;  /* 0x0000ec00ff127b82 */ /* 0x000e620000000a00 */
[----:B------:R-:W-:Y:S01]  /*45c0*/  ISETP.GE.AND P0, PT, R9, R8, PT ;  /* 0x000000080900720c */ /* 0x000fe20003f06270 */
[----:B------:R-:W-:Y:S01]  /*45d0*/  FADD R9, -R0, R21 ;  /* 0x0000001500097221 */ /* 0x000fe20000000100 */
[----:B------:R-:W-:-:S03]  /*45e0*/  HFMA2 R13, -RZ, RZ, 0, 5.9604644775390625e-08 ;  /* 0x00000001ff0d7431 */ /* 0x000fc600000001ff */
[----:B------:R-:W-:Y:S02]  /*45f0*/  FFMA R0, R9, R7, R0 ;  /* 0x0000000709007223 */ /* 0x000fe40000000000 */
[----:B0-----:R-:W0:Y:S06]  /*4600*/  LDC.64 R16, c[0x0][0x3b8] ;  /* 0x0000ee00ff107b82 */ /* 0x001e2c0000000a00 */
[----:B------:R-:W-:Y:S01]  /*4610*/  @P0 IADD3 R23, PT, PT, R23, R14, RZ ;  /* 0x0000000e17170210 */ /* 0x000fe20007ffe0ff */
[----:B------:R-:W-:-:S04]  /*4620*/  @P0 FADD R21, -R0, R21 ;  /* 0x0000001500150221 */ /* 0x000fc80000000100 */
[----:B-1----:R-:W-:-:S05]  /*4630*/  @P0 IMAD.WIDE R18, R23, 0x4, R18 ;  /* 0x0000000417120825 */ /* 0x002fca00078e0212 */
[----:B------:R1:W-:Y:S01]  /*4640*/  @P0 STG.E desc[UR22][R18.64], R0 ;  /* 0x0000000012000986 */ /* 0x0003e2000c101916 */
[----:B0-----:R-:W-:-:S05]  /*4650*/  @P0 IMAD.WIDE R16, R23, 0x4, R16 ;  /* 0x0000000417100825 */ /* 0x001fca00078e0210 */
[----:B------:R1:W-:Y:S02]  /*4660*/  @P0 STG.E desc[UR22][R16.64], R21 ;  /* 0x0000001510000986 */ /* 0x0003e4000c101916 */
.L_x_64:
[----:B------:R-:W-:Y:S05]  /*4670*/  BSYNC.RECONVERGENT B2 ;  /* 0x0000000000027941 */ /* 0x000fea0003800200 */
.L_x_63:
[----:B------:R-:W-:-:S07]  /*4680*/  IADD3 R9, PT, PT, R10, 0x3, RZ ;  /* 0x000000030a097810 */ /* 0x000fce0007ffe0ff */
.L_x_58:
[----:B------:R-:W-:Y:S05]  /*4690*/  BSYNC.RECONVERGENT B1 ;  /* 0x0000000000017941 */ /* 0x000fea0003800200 */
.L_x_57:
[----:B------:R-:W2:Y:S01]  /*46a0*/  LDCU UR4, c[0x0][0x394] ;  /* 0x00007280ff0477ac */ /* 0x000ea20008000800 */
[----:B------:R-:W3:Y:S08]  /*46b0*/  LDC R4, c[0x0][0x388] ;  /* 0x0000e200ff047b82 */ /* 0x000ef00000000800 */
[----:B01----:R-:W0:Y:S08]  /*46c0*/  LDC.64 R16, c[0x0][0x380] ;  /* 0x0000e000ff107b82 */ /* 0x003e300000000a00 */
[----:B------:R-:W1:Y:S01]  /*46d0*/  LDC.64 R18, c[0x0][0x3a8] ;  /* 0x0000ea00ff127b82 */ /* 0x000e620000000a00 */
[----:B--2---:R-:W-:-:S04]  /*46e0*/  IADD3 R12, PT, PT, R12, UR4, -R15 ;  /* 0x000000040c0c7c10 */ /* 0x004fc8000fffe80f */
[----:B------:R-:W-:-:S13]  /*46f0*/  ISETP.GT.U32.AND P0, PT, R12, -0x4, PT ;  /* 0xfffffffc0c00780c */ /* 0x000fda0003f04070 */
[----:B------:R-:W-:Y:S05]  /*4700*/  @P0 BRA `(.L_x_5) ;  /* 0x0000000400bc0947 */ /* 0x000fea0003800000 */
.L_x_73:
[----:B---3--:R-:W-:-:S04]  /*4710*/  IMAD R23, R9, R4, R5 ;  /* 0x0000000409177224 */ /* 0x008fc800078e0205 */
[----:B0-2---:R-:W-:-:S05]  /*4720*/  IMAD.WIDE R14, R23, 0x4, R16 ;  /* 0x00000004170e7825 */ /* 0x005fca00078e0210 */
[----:B------:R-:W2:Y:S01]  /*4730*/  LDG.E.CONSTANT R10, desc[UR22][R14.64] ;  /* 0x000000160e0a7981 */ /* 0x000ea2000c1e9900 */
[----:B------:R-:W-:-:S05]  /*4740*/  IMAD.WIDE.U32 R24, R4, 0x4, R14 ;  /* 0x0000000404187825 */ /* 0x000fca00078e000e */
[----:B------:R-:W3:Y:S01]  /*4750*/  LDG.E.CONSTANT R22, desc[UR22][R24.64] ;  /* 0x0000001618167981 */ /* 0x000ee2000c1e9900 */
[----:B------:R-:W-:-:S05]  /*4760*/  IMAD.WIDE.U32 R26, R4, 0x4, R24 ;  /* 0x00000004041a7825 */ /* 0x000fca00078e0018 */
[----:B------:R-:W4:Y:S01]  /*4770*/  LDG.E.CONSTANT R28, desc[UR22][R26.64] ;  /* 0x000000161a1c7981 */ /* 0x000f22000c1e9900 */
[----:B------:R-:W-:-:S06]  /*4780*/  IMAD.WIDE.U32 R20, R4, 0x4, R26 ;  /* 0x0000000404147825 */ /* 0x000fcc00078e001a */
[----:B------:R-:W5:Y:S01]  /*4790*/  LDG.E.CONSTANT R20, desc[UR22][R20.64] ;  /* 0x0000001614147981 */ /* 0x000f62000c1e9900 */
[----:B------:R-:W-:Y:S01]  /*47a0*/  MOV R12, R11 ;  /* 0x0000000b000c7202 */ /* 0x000fe20000000f00 */
[----:B------:R-:W-:Y:S01]  /*47b0*/  BSSY.RECONVERGENT B1, `(.L_x_65) ;  /* 0x0000025000017945 */ /* 0x000fe20003800200 */
[----:B------:R-:W-:Y:S02]  /*47c0*/  MOV R29, R2 ;  /* 0x00000002001d7202 */ /* 0x000fe40000000f00 */
[C---:B--2---:R-:W-:Y:S01]  /*47d0*/  FSETP.NE.AND P0, PT, |R10|.reuse, +INF , PT ;  /* 0x7f8000000a00780b */ /* 0x044fe20003f05200 */
[C---:B------:R-:W-:Y:S02]  /*47e0*/  FADD R11, R10.reuse, -R12 ;  /* 0x8000000c0a0b7221 */ /* 0x040fe40000000000 */
[----:B------:R-:W-:Y:S01]  /*47f0*/  FADD R2, R10, -R29 ;  /* 0x8000001d0a027221 */ /* 0x000fe20000000000 */
[----:B---3--:R-:W-:Y:S02]  /*4800*/  FSETP.NE.AND P1, PT, |R22|, +INF , PT ;  /* 0x7f8000001600780b */ /* 0x008fe40003f25200 */
[----:B----4-:R-:W-:-:S07]  /*4810*/  FSETP.NE.AND P2, PT, |R28|, +INF , PT ;  /* 0x7f8000001c00780b */ /* 0x010fce0003f45200 */
[-C--:B------:R-:W-:Y:S01]  /*4820*/  @P0 FFMA R12, R11, R6.reuse, R12 ;  /* 0x000000060b0c0223 */ /* 0x080fe2000000000c */
[-C--:B------:R-:W-:Y:S01]  /*4830*/  @P0 FFMA R29, R2, R3.reuse, R29 ;  /* 0x00000003021d0223 */ /* 0x080fe2000000001d */
[----:B------:R-:W-:Y:S02]  /*4840*/  LOP3.LUT P0, RZ, R13, 0xff, RZ, 0xc0, !PT ;  /* 0x000000ff0dff7812 */ /* 0x000fe4000780c0ff */
[----:B------:R-:W-:Y:S01]  /*4850*/  FADD R11, -R12, R22 ;  /* 0x000000160c0b7221 */ /* 0x000fe20000000100 */
[C---:B------:R-:W-:Y:S01]  /*4860*/  FADD R27, R29.reuse, -R12 ;  /* 0x8000000c1d1b7221 */ /* 0x040fe20000000000 */
[----:B------:R-:W-:Y:S02]  /*4870*/  FADD R2, -R29, R22 ;  /* 0x000000161d027221 */ /* 0x000fe40000000100 */
[----:B------:R-:W-:Y:S02]  /*4880*/  @P1 FFMA R12, R11, R6, R12 ;  /* 0x000000060b0c1223 */ /* 0x000fe4000000000c */
[----:B------:R-:W-:Y:S01]  /*4890*/  @P1 FFMA R29, R2, R3, R29 ;  /* 0x00000003021d1223 */ /* 0x000fe2000000001d */
[----:B-----5:R-:W-:-:S02]  /*48a0*/  FSETP.NE.AND P1, PT, |R20|, +INF , PT ;  /* 0x7f8000001400780b */ /* 0x020fc40003f25200 */
[----:B------:R-:W-:Y:S01]  /*48b0*/  MOV R21, R12 ;  /* 0x0000000c00157202 */ /* 0x000fe20000000f00 */
[----:B-1----:R-:W-:Y:S01]  /*48c0*/  IMAD.WIDE R12, R23, 0x4, R18 ;  /* 0x00000004170c7825 */ /* 0x002fe200078e0212 */
[----:B------:R-:W-:-:S04]  /*48d0*/  MOV R2, R29 ;  /* 0x0000001d00027202 */ /* 0x000fc80000000f00 */
[----:B------:R0:W-:Y:S01]  /*48e0*/  STG.E desc[UR22][R12.64], R27 ;  /* 0x0000001b0c007986 */ /* 0x0001e2000c101916 */
[C-C-:B------:R-:W-:Y:S01]  /*48f0*/  FADD R11, -R2.reuse, R28.reuse ;  /* 0x0000001c020b7221 */ /* 0x140fe20000000100 */
[----:B------:R-:W-:Y:S01]  /*4900*/  FADD R28, -R21, R28 ;  /* 0x0000001c151c7221 */ /* 0x000fe20000000100 */
[--C-:B------:R-:W-:Y:S02]  /*4910*/  FADD R25, R2, -R21.reuse ;  /* 0x8000001502197221 */ /* 0x100fe40000000000 */
[----:B------:R-:W-:Y:S01]  /*4920*/  @P2 FFMA R2, R11, R3, R2 ;  /* 0x000000030b022223 */ /* 0x000fe20000000002 */
[----:B------:R-:W-:Y:S01]  /*4930*/  @P2 FFMA R21, R28, R6, R21 ;  /* 0x000000061c152223 */ /* 0x000fe20000000015 */
[----:B------:R-:W-:Y:S01]  /*4940*/  IMAD.WIDE.U32 R10, R4, 0x4, R12 ;  /* 0x00000004040a7825 */ /* 0x000fe200078e000c */
[----:B------:R-:W-:Y:S06]  /*4950*/  @!P0 BRA `(.L_x_66) ;  /* 0x0000000000288947 */ /* 0x000fec0003800000 */
[----:B------:R-:W1:Y:S01]  /*4960*/  LDC.64 R14, c[0x0][0x3b0] ;  /* 0x0000ec00ff0e7b82 */ /* 0x000e620000000a00 */
[----:B------:R-:W-:Y:S01]  /*4970*/  ISETP.GE.AND P2, PT, R9, R8, PT ;  /* 0x000000080900720c */ /* 0x000fe20003f46270 */
[----:B------:R-:W-:-:S04]  /*4980*/  FADD R29, -R0, R27 ;  /* 0x0000001b001d7221 */ /* 0x000fc80000000100 */
[----:B------:R-:W-:Y:S02]  /*4990*/  FFMA R0, R29, R7, R0 ;  /* 0x000000071d007223 */ /* 0x000fe40000000000 */
[----:B0-----:R-:W0:Y:S06]  /*49a0*/  LDC.64 R12, c[0x0][0x3b8] ;  /* 0x0000ee00ff0c7b82 */ /* 0x001e2c0000000a00 */
[----:B------:R-:W-:Y:S01]  /*49b0*/  @P2 FADD R27, -R0, R27 ;  /* 0x0000001b001b2221 */ /* 0x000fe20000000100 */
[----:B-1----:R-:W-:-:S05]  /*49c0*/  @P2 IMAD.WIDE R14, R23, 0x4, R14 ;  /* 0x00000004170e2825 */ /* 0x002fca00078e020e */
[----:B------:R1:W-:Y:S01]  /*49d0*/  @P2 STG.E desc[UR22][R14.64], R0 ;  /* 0x000000000e002986 */ /* 0x0003e2000c101916 */
[----:B0-----:R-:W-:-:S05]  /*49e0*/  @P2 IMAD.WIDE R12, R23, 0x4, R12 ;  /* 0x00000004170c2825 */ /* 0x001fca00078e020c */
[----:B------:R1:W-:Y:S02]  /*49f0*/  @P2 STG.E desc[UR22][R12.64], R27 ;  /* 0x0000001b0c002986 */ /* 0x0003e4000c101916 */
.L_x_66:
[----:B------:R-:W-:Y:S05]  /*4a00*/  BSYNC.RECONVERGENT B1 ;  /* 0x0000000000017941 */ /* 0x000fea0003800200 */
.L_x_65:
[----:B------:R2:W-:Y:S01]  /*4a10*/  STG.E desc[UR22][R10.64], R25 ;  /* 0x000000190a007986 */ /* 0x0005e2000c101916 */
[C-C-:B01----:R-:W-:Y:S01]  /*4a20*/  FADD R13, -R2.reuse, R20.reuse ;  /* 0x00000014020d7221 */ /* 0x143fe20000000100 */
[----:B------:R-:W-:Y:S01]  /*4a30*/  FADD R20, -R21, R20 ;  /* 0x0000001415147221 */ /* 0x000fe20000000100 */
[----:B------:R-:W-:Y:S01]  /*4a40*/  BSSY.RECONVERGENT B1, `(.L_x_67) ;  /* 0x0000012000017945 */ /* 0x000fe20003800200 */
[--C-:B------:R-:W-:Y:S01]  /*4a50*/  FADD R27, R2, -R21.reuse ;  /* 0x80000015021b7221 */ /* 0x100fe20000000000 */
[----:B------:R-:W-:Y:S01]  /*4a60*/  @P1 FFMA R2, R13, R3, R2 ;  /* 0x000000030d021223 */ /* 0x000fe20000000002 */
[----:B------:R-:W-:Y:S01]  /*4a70*/  @P1 FFMA R21, R20, R6, R21 ;  /* 0x0000000614151223 */ /* 0x000fe20000000015 */
[----:B------:R-:W-:Y:S01]  /*4a80*/  IMAD.WIDE.U32 R12, R4, 0x4, R10 ;  /* 0x00000004040c7825 */ /* 0x000fe200078e000a */
[----:B------:R-:W-:Y:S01]  /*4a90*/  IADD3 R29, PT, PT, R23, R4, RZ ;  /* 0x00000004171d7210 */ /* 0x000fe20007ffe0ff */
[----:B------:R-:W-:Y:S06]  /*4aa0*/  @!P0 BRA `(.L_x_68) ;  /* 0x00000000002c8947 */ /* 0x000fec0003800000 */
[----:B------:R-:W0:Y:S01]  /*4ab0*/  LDC.64 R14, c[0x0][0x3b0] ;  /* 0x0000ec00ff0e7b82 */ /* 0x000e220000000a00 */
[----:B------:R-:W-:-:S04]  /*4ac0*/  IADD3 R23, PT, PT, R9, 0x1, RZ ;  /* 0x0000000109177810 */ /* 0x000fc80007ffe0ff */
[----:B------:R-:W-:Y:S01]  /*4ad0*/  ISETP.GE.AND P1, PT, R23, R8, PT ;  /* 0x000000081700720c */ /* 0x000fe20003f26270 */
[----:B------:R-:W-:Y:S02]  /*4ae0*/  FADD R23, -R0, R25 ;  /* 0x0000001900177221 */ /* 0x000fe40000000100 */
[----:B--2---:R-:W1:Y:S02]  /*4af0*/  LDC.64 R10, c[0x0][0x3b8] ;  /* 0x0000ee00ff0a7b82 */ /* 0x004e640000000a00 */
[----:B------:R-:W-:-:S08]  /*4b00*/  FFMA R0, R23, R7, R0 ;  /* 0x0000000717007223 */ /* 0x000fd00000000000 */
[----:B------:R-:W-:Y:S01]  /*4b10*/  @P1 FADD R25, -R0, R25 ;  /* 0x0000001900191221 */ /* 0x000fe20000000100 */
[----:B0-----:R-:W-:-:S05]  /*4b20*/  @P1 IMAD.WIDE R14, R29, 0x4, R14 ;  /* 0x000000041d0e1825 */ /* 0x001fca00078e020e */
[----:B------:R0:W-:Y:S01]  /*4b30*/  @P1 STG.E desc[UR22][R14.64], R0 ;  /* 0x000000000e001986 */ /* 0x0001e2000c101916 */
[----:B-1----:R-:W-:-:S05]  /*4b40*/  @P1 IMAD.WIDE R10, R29, 0x4, R10 ;  /* 0x000000041d0a1825 */ /* 0x002fca00078e020a */
[----:B------:R0:W-:Y:S02]  /*4b50*/  @P1 STG.E desc[UR22][R10.64], R25 ;  /* 0x000000190a001986 */ /* 0x0001e4000c101916 */
.L_x_68:
[----:B------:R-:W-:Y:S05]  /*4b60*/  BSYNC.RECONVERGENT B1 ;  /* 0x0000000000017941 */ /* 0x000fea0003800200 */
.L_x_67:
[----:B------:R1:W-:Y:S01]  /*4b70*/  STG.E desc[UR22][R12.64], R27 ;  /* 0x0000001b0c007986 */ /* 0x0003e2000c101916 */
[----:B------:R-:W-:Y:S01]  /*4b80*/  BSSY.RECONVERGENT B1, `(.L_x_69) ;  /* 0x0000010000017945 */ /* 0x000fe20003800200 */
[----:B0-----:R-:W-:-:S04]  /*4b90*/  IMAD.WIDE.U32 R14, R4, 0x4, R12 ;  /* 0x00000004040e7825 */ /* 0x001fc800078e000c */
[----:B--2---:R-:W-:Y:S01]  /*4ba0*/  FADD R25, R2, -R21 ;  /* 0x8000001502197221 */ /* 0x004fe20000000000 */
[----:B------:R-:W-:Y:S01]  /*4bb0*/  IADD3 R23, PT, PT, R29, R4, RZ ;  /* 0x000000041d177210 */ /* 0x000fe20007ffe0ff */
[----:B------:R-:W-:Y:S06]  /*4bc0*/  @!P0 BRA `(.L_x_70) ;  /* 0x00000000002c8947 */ /* 0x000fec0003800000 */
[----:B-1----:R-:W0:Y:S01]  /*4bd0*/  LDC.64 R12, c[0x0][0x3b0] ;  /* 0x0000ec00ff0c7b82 */ /* 0x002e220000000a00 */
[----:B------:R-:W-:-:S04]  /*4be0*/  IADD3 R29, PT, PT, R9, 0x2, RZ ;  /* 0x00000002091d7810 */ /* 0x000fc80007ffe0ff */
[----:B------:R-:W-:Y:S01]  /*4bf0*/  ISETP.GE.AND P1, PT, R29, R8, PT ;  /* 0x000000081d00720c */ /* 0x000fe20003f26270 */
[----:B------:R-:W-:Y:S02]  /*4c00*/  FADD R29, -R0, R27 ;  /* 0x0000001b001d7221 */ /* 0x000fe40000000100 */
[----:B------:R-:W1:Y:S02]  /*4c10*/  LDC.64 R10, c[0x0][0x3b8] ;  /* 0x0000ee00ff0a7b82 */ /* 0x000e640000000a00 */
[----:B------:R-:W-:-:S08]  /*4c20*/  FFMA R0, R29, R7, R0 ;  /* 0x000000071d007223 */ /* 0x000fd00000000000 */
[----:B------:R-:W-:Y:S01]  /*4c30*/  @P1 FADD R27, -R0, R27 ;  /* 0x0000001b001b1221 */ /* 0x000fe20000000100 */
[----:B0-----:R-:W-:-:S05]  /*4c40*/  @P1 IMAD.WIDE R12, R23, 0x4, R12 ;  /* 0x00000004170c1825 */ /* 0x001fca00078e020c */
[----:B------:R0:W-:Y:S01]  /*4c50*/  @P1 STG.E desc[UR22][R12.64], R0 ;  /* 0x000000000c001986 */ /* 0x0001e2000c101916 */
[----:B-1----:R-:W-:-:S05]  /*4c60*/  @P1 IMAD.WIDE R10, R23, 0x4, R10 ;  /* 0x00000004170a1825 */ /* 0x002fca00078e020a */
[----:B------:R0:W-:Y:S02]  /*4c70*/  @P1 STG.E desc[UR22][R10.64], R27 ;  /* 0x0000001b0a001986 */ /* 0x0001e4000c101916 */
.L_x_70:
[----:B------:R-:W-:Y:S05]  /*4c80*/  BSYNC.RECONVERGENT B1 ;  /* 0x0000000000017941 */ /* 0x000fea0003800200 */
.L_x_69:
[----:B------:R2:W-:Y:S01]  /*4c90*/  STG.E desc[UR22][R14.64], R25 ;  /* 0x000000190e007986 */ /* 0x0005e2000c101916 */
[----:B------:R-:W-:Y:S01]  /*4ca0*/  BSSY.RECONVERGENT B1, `(.L_x_71) ;  /* 0x0000011000017945 */ /* 0x000fe20003800200 */
[----:B01----:R-:W-:Y:S02]  /*4cb0*/  PRMT R13, RZ, 0x7610, R13 ;  /* 0x00007610ff0d7816 */ /* 0x003fe4000000000d */
[----:B------:R-:W-:Y:S01]  /*4cc0*/  MOV R11, R21 ;  /* 0x00000015000b7202 */ /* 0x000fe20000000f00 */
[----:B------:R-:W-:Y:S06]  /*4cd0*/  @!P0 BRA `(.L_x_72) ;  /* 0x0000000000348947 */ /* 0x000fec0003800000 */
[----:B--2---:R-:W0:Y:S01]  /*4ce0*/  LDC.64 R14, c[0x0][0x3b0] ;  /* 0x0000ec00ff0e7b82 */ /* 0x004e220000000a00 */
[----:B------:R-:W-:-:S04]  /*4cf0*/  IADD3 R21, PT, PT, R9, 0x3, RZ ;  /* 0x0000000309157810 */ /* 0x000fc80007ffe0ff */
[----:B------:R-:W-:Y:S01]  /*4d00*/  ISETP.GE.AND P0, PT, R21, R8, PT ;  /* 0x000000081500720c */ /* 0x000fe20003f06270 */
[----:B------:R-:W-:Y:S02]  /*4d10*/  FADD R21, -R0, R25 ;  /* 0x0000001900157221 */ /* 0x000fe40000000100 */
[----:B------:R-:W1:Y:S02]  /*4d20*/  LDC.64 R12, c[0x0][0x3b8] ;  /* 0x0000ee00ff0c7b82 */ /* 0x000e640000000a00 */
[----:B------:R-:W-:-:S08]  /*4d30*/  FFMA R0, R21, R7, R0 ;  /* 0x0000000715007223 */ /* 0x000fd00000000000 */
[----:B------:R-:W-:Y:S01]  /*4d40*/  @P0 IADD3 R21, PT, PT, R23, R4, RZ ;  /* 0x0000000417150210 */ /* 0x000fe20007ffe0ff */
[----:B------:R-:W-:-:S04]  /*4d50*/  @P0 FADD R25, -R0, R25 ;  /* 0x0000001900190221 */ /* 0x000fc80000000100 */
[----:B0-----:R-:W-:-:S05]  /*4d60*/  @P0 IMAD.WIDE R14, R21, 0x4, R14 ;  /* 0x00000004150e0825 */ /* 0x001fca00078e020e */
[----:B------:R0:W-:Y:S01]  /*4d70*/  @P0 STG.E desc[UR22][R14.64], R0 ;  /* 0x000000000e000986 */ /* 0x0001e2000c101916 */
[----:B-1----:R-:W-:-:S04]  /*4d80*/  @P0 IMAD.WIDE R20, R21, 0x4, R12 ;  /* 0x0000000415140825 */ /* 0x002fc800078e020c */
[----:B------:R-:W-:Y:S01]  /*4d90*/  HFMA2 R13, -RZ, RZ, 0, 5.9604644775390625e-08 ;  /* 0x00000001ff0d7431 */ /* 0x000fe200000001ff */
[----:B------:R0:W-:Y:S06]  /*4da0*/  @P0 STG.E desc[UR22][R20.64], R25 ;  /* 0x0000001914000986 */ /* 0x0001ec000c101916 */
.L_x_72:
[----:B------:R-:W-:Y:S05]  /*4db0*/  BSYNC.RECONVERGENT B1 ;  /* 0x0000000000017941 */ /* 0x000fea0003800200 */
.L_x_71:
[----:B------:R-:W1:Y:S01]  /*4dc0*/  LDCU UR4, c[0x0][0x38c] ;  /* 0x00007180ff0477ac */ /* 0x000e620008000800 */
[----:B------:R-:W-:-:S04]  /*4dd0*/  IADD3 R9, PT, PT, R9, 0x4, RZ ;  /* 0x0000000409097810 */ /* 0x000fc80007ffe0ff */
[----:B-1----:R-:W-:-:S13]  /*4de0*/  ISETP.GE.AND P0, PT, R9, UR4, PT ;  /* 0x0000000409007c0c */ /* 0x002fda000bf06270 */
[----:B------:R-:W-:Y:S05]  /*4df0*/  @!P0 BRA `(.L_x_73) ;  /* 0xfffffff800448947 */ /* 0x000fea000383ffff */
.L_x_5:
[----:B------:R-:W-:Y:S05]  /*4e00*/  BSYNC.RECONVERGENT B0 ;  /* 0x0000000000007941 */ /* 0x000fea0003800200 */
.L_x_4:
[----:B------:R-:W5:Y:S01]  /*4e10*/  LDCU UR4, c[0x0][0x388] ;  /* 0x00007100ff0477ac */ /* 0x000f620008000800 */
[----:B------:R-:W-:-:S04]  /*4e20*/  IADD3 R5, PT, PT, R5, UR7, RZ ;  /* 0x0000000705057c10 */ /* 0x000fc8000fffe0ff */
[----:B-----5:R-:W-:-:S13]  /*4e30*/  ISETP.GE.AND P0, PT, R5, UR4, PT ;  /* 0x0000000405007c0c */ /* 0x020fda000bf06270 */
[----:B------:R-:W-:Y:S05]  /*4e40*/  @!P0 BRA `(.L_x_74) ;  /* 0xffffffb400a48947 */ /* 0x000fea000383ffff */
[----:B------:R-:W-:Y:S05]  /*4e50*/  EXIT ;  /* 0x000000000000794d */ /* 0x000fea0003800000 */
.L_x_3:
[----:B------:R-:W0:Y:S01]  /*4e60*/  LDCU UR8, c[0x0][0x388] ;  /* 0x00007100ff0877ac */ /* 0x000e220008000800 */
[----:B------:R-:W-:Y:S01]  /*4e70*/  BSSY.RECONVERGENT B1, `(.L_x_75) ;  /* 0x000058f000017945 */ /* 0x000fe20003800200 */
[----:B------:R-:W0:Y:S02]  /*4e80*/  LDCU.64 UR4, c[0x0][0x3a8] ;  /* 0x00007500ff0477ac */ /* 0x000e240008000a00 */
[----:B0-----:R-:W-:Y:S02]  /*4e90*/  UIMAD.WIDE.U32 UR12, UR8, 0x8, UR4 ;  /* 0x00000008080c78a5 */ /* 0x001fe4000f8e0004 */
[----:B------:R-:W-:Y:S02]  /*4ea0*/  UIMAD.WIDE.U32 UR14, UR8, 0xc, UR4 ;  /* 0x0000000c080e78a5 */ /* 0x000fe4000f8e0004 */
[----:B------:R-:W-:Y:S02]  /*4eb0*/  UIMAD.WIDE.U32 UR16, UR8, 0x10, UR4 ;  /* 0x00000010081078a5 */ /* 0x000fe4000f8e0004 */
[----:B------:R-:W-:-:S02]  /*4ec0*/  UIMAD.WIDE.U32 UR18, UR8, 0x14, UR4 ;  /* 0x00000014081278a5 */ /* 0x000fc4000f8e0004 */
[----:B------:R-:W-:-:S12]  /*4ed0*/  UIMAD.WIDE.U32 UR4, UR8, 0x1c, UR4 ;  /* 0x0000001c080478a5 */ /* 0x000fd8000f8e0004 */
.L_x_167:
[----:B012-4-:R-:W0:Y:S08]  /*4ee0*/  LDC.64 R12, c[0x0][0x3a0] ;  /* 0x0000e800ff0c7b82 */ /* 0x017e300000000a00 */
[----:B------:R-:W1:Y:S01]  /*4ef0*/  LDC R11, c[0x0][0x38c] ;  /* 0x0000e300ff0b7b82 */ /* 0x000e620000000800 */
[----:B0-----:R-:W-:-:S05]  /*4f00*/  IMAD.WIDE R12, R5, 0x4, R12 ;  /* 0x00000004050c7825 */ /* 0x001fca00078e020c */
[----:B------:R-:W2:Y:S01]  /*4f10*/  LDG.E.CONSTANT R8, desc[UR22][R12.64] ;  /* 0x000000160c087981 */ /* 0x000ea2000c1e9900 */
[----:B------:R-:W-:Y:S01]  /*4f20*/  BSSY.RECONVERGENT B0, `(.L_x_76) ;  /* 0x000057f000007945 */ /* 0x000fe20003800200 */
[----:B--2---:R-:W-:-:S04]  /*4f30*/  VIMNMX R8, PT, PT, RZ, R8, !PT ;  /* 0x00000008ff087248 */ /* 0x004fc80007fe0100 */
[----:B-1----:R-:W-:-:S13]  /*4f40*/  ISETP.GE.AND P0, PT, R8, R11, PT ;  /* 0x0000000b0800720c */ /* 0x002fda0003f06270 */
[----:B---3--:R-:W-:Y:S05]  /*4f50*/  @P0 BRA `(.L_x_77) ;  /* 0x0000005400ec0947 */ /* 0x008fea0003800000 */
[----:B------:R-:W0:Y:S01]  /*4f60*/  LDCU UR8, c[0x0][0x394] ;  /* 0x00007280ff0877ac */ /* 0x000e220008000800 */
[----:B------:R-:W-:Y:S01]  /*4f70*/  BSSY.RECONVERGENT B2, `(.L_x_78) ;  /* 0x000005a000027945 */ /* 0x000fe20003800200 */
[----:B0-----:R-:W-:-:S04]  /*4f80*/  IADD3 R10, PT, PT, R8, UR8, RZ ;  /* 0x00000008080a7c10 */ /* 0x001fc8000fffe0ff */
[C---:B------:R-:W-:Y:S02]  /*4f90*/  ISETP.GT.AND P0, PT, R10.reuse, 0x1, PT ;  /* 0x000000010a00780c */ /* 0x040fe40003f04270 */
[----:B------:R-:W-:-:S04]  /*4fa0*/  IADD3 R9, PT, PT, R10, UR20, RZ ;  /* 0x000000140a097c10 */ /* 0x000fc8000fffe0ff */
[----:B------:R-:W-:-:S07]  /*4fb0*/  VIMNMX R0, PT, PT, R9, R11, PT ;  /* 0x0000000b09007248 */ /* 0x000fce0003fe0100 */
[----:B------:R-:W-:Y:S05]  /*4fc0*/  @!P0 BRA `(.L_x_79) ;  /* 0x0000000400508947 */ /* 0x000fea0003800000 */
[----:B------:R-:W-:Y:S01]  /*4fd0*/  IADD3 R2, PT, PT, R10, -0x1, RZ ;  /* 0xffffffff0a027810 */ /* 0x000fe20007ffe0ff */
[----:B------:R-:W-:Y:S01]  /*4fe0*/  BSSY.RECONVERGENT B3, `(.L_x_80) ;  /* 0x0000027000037945 */ /* 0x000fe20003800200 */
[----:B------:R-:W-:Y:S02]  /*4ff0*/  MOV R4, RZ ;  /* 0x000000ff00047202 */ /* 0x000fe40000000f00 */
[----:B------:R-:W-:-:S04]  /*5000*/  VIMNMX R2, PT, PT, R2, R11, PT ;  /* 0x0000000b02027248 */ /* 0x000fc80003fe0100 */
[C---:B------:R-:W-:Y:S02]  /*5010*/  ISETP.GE.AND P0, PT, R2.reuse, 0x8, PT ;  /* 0x000000080200780c */ /* 0x040fe40003f06270 */
[----:B------:R-:W-:-:S11]  /*5020*/  VIMNMX R2, PT, PT, R2, 0x1, !PT ;  /* 0x0000000102027848 */ /* 0x000fd60007fe0100 */
[----:B------:R-:W-:Y:S05]  /*5030*/  @!P0 BRA `(.L_x_81) ;  /* 0x0000000000848947 */ /* 0x000fea0003800000 */
[----:B------:R-:W-:Y:S01]  /*5040*/  LOP3.LUT R4, R2, 0x7ffffff8, RZ, 0xc0, !PT ;  /* 0x7ffffff802047812 */ /* 0x000fe200078ec0ff */
[----:B------:R-:W-:Y:S01]  /*5050*/  BSSY.RECONVERGENT B4, `(.L_x_81) ;  /* 0x000001f000047945 */ /* 0x000fe20003800200 */
[----:B------:R-:W-:Y:S02]  /*5060*/  MOV R28, R5 ;  /* 0x00000005001c7202 */ /* 0x000fe40000000f00 */
[----:B------:R-:W-:-:S07]  /*5070*/  IADD3 R30, PT, PT, -R4, RZ, RZ ;  /* 0x000000ff041e7210 */ /* 0x000fce0007ffe1ff */
.L_x_82:
[----:B0-----:R-:W0:Y:S01]  /*5080*/  LDC.64 R12, c[0x0][0x3a8] ;  /* 0x0000ea00ff0c7b82 */ /* 0x001e220000000a00 */
[----:B------:R-:W-:Y:S01]  /*5090*/  HFMA2 R27, -RZ, RZ, 0, 2.384185791015625e-07 ;  /* 0x00000004ff1b7431 */ /* 0x000fe200000001ff */
[----:B------:R-:W-:Y:S01]  /*50a0*/  MOV R17, 0x4 ;  /* 0x0000000400117802 */ /* 0x000fe20000000f00 */
[----:B------:R-:W-:Y:S01]  /*50b0*/  HFMA2 R15, -RZ, RZ, 0, 2.384185791015625e-07 ;  /* 0x00000004ff0f7431 */ /* 0x000fe200000001ff */
[----:B------:R-:W-:Y:S01]  /*50c0*/  MOV R31, 0x7fc00000 ;  /* 0x7fc00000001f7802 */ /* 0x000fe20000000f00 */
[----:B------:R-:W-:Y:S01]  /*50d0*/  HFMA2 R19, -RZ, RZ, 0, 2.384185791015625e-07 ;  /* 0x00000004ff137431 */ /* 0x000fe200000001ff */
[----:B------:R-:W-:Y:S01]  /*50e0*/  MOV R23, 0x4 ;  /* 0x0000000400177802 */ /* 0x000fe20000000f00 */
[----:B------:R-:W-:Y:S01]  /*50f0*/  IMAD.WIDE R16, R28, R17, UR16 ;  /* 0x000000101c107e25 */ /* 0x000fe2000f8e0211 */
[----:B------:R-:W1:Y:S01]  /*5100*/  LDC R29, c[0x0][0x388] ;  /* 0x0000e200ff1d7b82 */ /* 0x000e620000000800 */
[----:B------:R-:W-:Y:S02]  /*5110*/  IADD3 R30, PT, PT, R30, 0x8, RZ ;  /* 0x000000081e1e7810 */ /* 0x000fe40007ffe0ff */
[----:B------:R-:W-:-:S02]  /*5120*/  IMAD.WIDE R26, R28, R27, UR12 ;  /* 0x0000000c1c1a7e25 */ /* 0x000fc4000f8e021b */
[----:B------:R-:W-:Y:S02]  /*5130*/  ISETP.NE.AND P0, PT, R30, RZ, PT ;  /* 0x000000ff1e00720c */ /* 0x000fe40003f05270 */
[----:B------:R-:W-:-:S04]  /*5140*/  IMAD.WIDE R14, R28, R15, UR14 ;  /* 0x0000000e1c0e7e25 */ /* 0x000fc8000f8e020f */
[----:B------:R-:W-:-:S04]  /*5150*/  IMAD.WIDE R18, R28, R19, UR18 ;  /* 0x000000121c127e25 */ /* 0x000fc8000f8e0213 */
[----:B------:R-:W-:-:S04]  /*5160*/  IMAD.WIDE R22, R28, R23, UR4 ;  /* 0x000000041c167e25 */ /* 0x000fc8000f8e0217 */
[----:B0-----:R-:W-:-:S05]  /*5170*/  IMAD.WIDE R12, R28, 0x4, R12 ;  /* 0x000000041c0c7825 */ /* 0x001fca00078e020c */
[----:B------:R0:W-:Y:S01]  /*5180*/  STG.E desc[UR22][R12.64], R31 ;  /* 0x0000001f0c007986 */ /* 0x0001e2000c101916 */
[C---:B-1----:R-:W-:Y:S01]  /*5190*/  IMAD.WIDE.U32 R24, R29.reuse, 0x4, R12 ;  /* 0x000000041d187825 */ /* 0x042fe200078e000c */
[----:B------:R-:W-:-:S03]  /*51a0*/  LEA R28, R29, R28, 0x3 ;  /* 0x0000001c1d1c7211 */ /* 0x000fc600078e18ff */
[----:B------:R-:W-:Y:S01]  /*51b0*/  IMAD.WIDE.U32 R20, R29, 0x18, R12 ;  /* 0x000000181d147825 */ /* 0x000fe200078e000c */
[----:B------:R0:W-:Y:S04]  /*51c0*/  STG.E desc[UR22][R24.64], R31 ;  /* 0x0000001f18007986 */ /* 0x0001e8000c101916 */
[----:B------:R0:W-:Y:S04]  /*51d0*/  STG.E desc[UR22][R26.64], R31 ;  /* 0x0000001f1a007986 */ /* 0x0001e8000c101916 */
[----:B------:R0:W-:Y:S04]  /*51e0*/  STG.E desc[UR22][R14.64], R31 ;  /* 0x0000001f0e007986 */ /* 0x0001e8000c101916 */
[----:B------:R0:W-:Y:S04]  /*51f0*/  STG.E desc[UR22][R16.64], R31 ;  /* 0x0000001f10007986 */ /* 0x0001e8000c101916 */
[----:B------:R0:W-:Y:S04]  /*5200*/  STG.E desc[UR22][R18.64], R31 ;  /* 0x0000001f12007986 */ /* 0x0001e8000c101916 */
[----:B------:R0:W-:Y:S04]  /*5210*/  STG.E desc[UR22][R20.64], R31 ;  /* 0x0000001f14007986 */ /* 0x0001e8000c101916 */
[----:B------:R0:W-:Y:S01]  /*5220*/  STG.E desc[UR22][R22.64], R31 ;  /* 0x0000001f16007986 */ /* 0x0001e2000c101916 */
[----:B------:R-:W-:Y:S05]  /*5230*/  @P0 BRA `(.L_x_82) ;  /* 0xfffffffc00900947 */ /* 0x000fea000383ffff */
[----:B------:R-:W-:Y:S05]  /*5240*/  BSYNC.RECONVERGENT B4 ;  /* 0x0000000000047941 */ /* 0x000fea0003800200 */
.L_x_81:
[----:B------:R-:W-:Y:S05]  /*5250*/  BSYNC.RECONVERGENT B3 ;  /* 0x0000000000037941 */ /* 0x000fea0003800200 */
.L_x_80:
[----:B0-----:R-:W-:-:S13]  /*5260*/  LOP3.LUT P0, R12, R2, 0x7, RZ, 0xc0, !PT ;  /* 0x00000007020c7812 */ /* 0x001fda000780c0ff */
[----:B------:R-:W-:Y:S05]  /*5270*/  @!P0 BRA `(.L_x_79) ;  /* 0x0000000000a48947 */ /* 0x000fea0003800000 */
[----:B------:R-:W-:Y:S01]  /*5280*/  ISETP.GE.U32.AND P0, PT, R12, 0x4, PT ;  /* 0x000000040c00780c */ /* 0x000fe20003f06070 */
[----:B------:R-:W-:Y:S01]  /*5290*/  BSSY.RECONVERGENT B3, `(.L_x_83) ;  /* 0x0000011000037945 */ /* 0x000fe20003800200 */
[----:B------:R-:W-:-:S04]  /*52a0*/  LOP3.LUT R20, R2, 0x3, RZ, 0xc0, !PT ;  /* 0x0000000302147812 */ /* 0x000fc800078ec0ff */
[----:B------:R-:W-:-:S07]  /*52b0*/  ISETP.NE.AND P1, PT, R20, RZ, PT ;  /* 0x000000ff1400720c */ /* 0x000fce0003f25270 */
[----:B------:R-:W-:Y:S06]  /*52c0*/  @!P0 BRA `(.L_x_84) ;  /* 0x0000000000348947 */ /* 0x000fec0003800000 */
[----:B------:R-:W0:Y:S01]  /*52d0*/  LDC R19, c[0x0][0x388] ;  /* 0x0000e200ff137b82 */ /* 0x000e220000000800 */
[----:B------:R-:W-:-:S07]  /*52e0*/  MOV R21, 0x7fc00000 ;  /* 0x7fc0000000157802 */ /* 0x000fce0000000f00 */
[----:B------:R-:W1:Y:S01]  /*52f0*/  LDC.64 R12, c[0x0][0x3a8] ;  /* 0x0000ea00ff0c7b82 */ /* 0x000e620000000a00 */
[C---:B0-----:R-:W-:Y:S01]  /*5300*/  IMAD R15, R4.reuse, R19, R5 ;  /* 0x00000013040f7224 */ /* 0x041fe200078e0205 */
[----:B------:R-:W-:-:S03]  /*5310*/  IADD3 R4, PT, PT, R4, 0x4, RZ ;  /* 0x0000000404047810 */ /* 0x000fc60007ffe0ff */
[----:B-1----:R-:W-:-:S05]  /*5320*/  IMAD.WIDE R12, R15, 0x4, R12 ;  /* 0x000000040f0c7825 */ /* 0x002fca00078e020c */
[----:B------:R0:W-:Y:S01]  /*5330*/  STG.E desc[UR22][R12.64], R21 ;  /* 0x000000150c007986 */ /* 0x0001e2000c101916 */
[----:B------:R-:W-:-:S05]  /*5340*/  IMAD.WIDE.U32 R14, R19, 0x4, R12 ;  /* 0x00000004130e7825 */ /* 0x000fca00078e000c */
[----:B------:R0:W-:Y:S01]  /*5350*/  STG.E desc[UR22][R14.64], R21 ;  /* 0x000000150e007986 */ /* 0x0001e2000c101916 */
[----:B------:R-:W-:-:S05]  /*5360*/  IMAD.WIDE.U32 R16, R19, 0x4, R14 ;  /* 0x0000000413107825 */ /* 0x000fca00078e000e */
[----:B------:R0:W-:Y:S01]  /*5370*/  STG.E desc[UR22][R16.64], R21 ;  /* 0x0000001510007986 */ /* 0x0001e2000c101916 */
[----:B------:R-:W-:-:S05]  /*5380*/  IMAD.WIDE.U32 R18, R19, 0x4, R16 ;  /* 0x0000000413127825 */ /* 0x000fca00078e0010 */
[----:B------:R0:W-:Y:S02]  /*5390*/  STG.E desc[UR22][R18.64], R21 ;  /* 0x0000001512007986 */ /* 0x0001e4000c101916 */
.L_x_84:
[----:B------:R-:W-:Y:S05]  /*53a0*/  BSYNC.RECONVERGENT B3 ;  /* 0x0000000000037941 */ /* 0x000fea0003800200 */
.L_x_83:
        /* <DEDUP_REMOVED lines=17> */
.L_x_86:
[----:B------:R-:W-:Y:S05]  /*54c0*/  BSYNC.RECONVERGENT B3 ;  /* 0x0000000000037941 */ /* 0x000fea0003800200 */
.L_x_85:
[----:B-12---:R-:W-:Y:S01]  /*54d0*/  @!P1 IMAD R15, R4, R2, R5 ;  /* 0x00000002040f9224 */ /* 0x006fe200078e0205 */
[----:B------:R-:W-:-:S03]  /*54e0*/  @!P1 MOV R17, 0x7fc00000 ;  /* 0x7fc0000000119802 */ /* 0x000fc60000000f00 */
[----:B0-----:R-:W-:-:S05]  /*54f0*/  @!P1 IMAD.WIDE R12, R15, 0x4, R12 ;  /* 0x000000040f0c9825 */ /* 0x001fca00078e020c */
[----:B------:R1:W-:Y:S02]  /*5500*/  @!P1 STG.E desc[UR22][R12.64], R17 ;  /* 0x000000110c009986 */ /* 0x0003e4000c101916 */
.L_x_79:
[----:B------:R-:W-:Y:S05]  /*5510*/  BSYNC.RECONVERGENT B2 ;  /* 0x0000000000027941 */ /* 0x000fea0003800200 */
.L_x_78:
[----:B------:R-:W-:Y:S01]  /*5520*/  ISETP.GT.AND P0, PT, R0, RZ, PT ;  /* 0x000000ff0000720c */ /* 0x000fe20003f04270 */
        /* <DEDUP_REMOVED lines=8> */
[----:B------:R-:W2:Y:S01]  /*55b0*/  LDC R35, c[0x0][0x388] ;  /* 0x0000e200ff237b82 */ /* 0x000ea20000000800 */
[----:B------:R-:W-:Y:S02]  /*55c0*/  LOP3.LUT R4, R0, 0x7ffffff8, RZ, 0xc0, !PT ;  /* 0x7ffffff800047812 */ /* 0x000fe400078ec0ff */
[----:B------:R-:W-:-:S05]  /*55d0*/  MOV R34, RZ ;  /* 0x000000ff00227202 */ /* 0x000fca0000000f00 */
[----:B01----:R-:W0:Y:S08]  /*55e0*/  LDC.64 R12, c[0x0][0x3b0] ;  /* 0x0000ec00ff0c7b82 */ /* 0x003e300000000a00 */
[----:B------:R-:W1:Y:S02]  /*55f0*/  LDC.64 R14, c[0x0][0x3b8] ;  /* 0x0000ee00ff0e7b82 */ /* 0x000e640000000a00 */
.L_x_91:
[C---:B--23--:R-:W-:Y:S01]  /*5600*/  IMAD R33, R34.reuse, R35, R5 ;  /* 0x0000002322217224 */ /* 0x04cfe200078e0205 */
[----:B------:R-:W-:Y:S02]  /*5610*/  MOV R37, 0x7fc00000 ;  /* 0x7fc0000000257802 */ /* 0x000fe40000000f00 */
[----:B------:R-:W-:Y:S01]  /*5620*/  IADD3 R34, PT, PT, R34, 0x8, RZ ;  /* 0x0000000822227810 */ /* 0x000fe20007ffe0ff */
[----:B0-----:R-:W-:-:S03]  /*5630*/  IMAD.WIDE R30, R33, 0x4, R12 ;  /* 0x00000004211e7825 */ /* 0x001fc600078e020c */
[----:B------:R-:W-:Y:S01]  /*5640*/  ISETP.NE.AND P0, PT, R34, R4, PT ;  /* 0x000000042200720c */ /* 0x000fe20003f05270 */
[----:B-1----:R-:W-:Y:S01]  /*5650*/  IMAD.WIDE R32, R33, 0x4, R14 ;  /* 0x0000000421207825 */ /* 0x002fe200078e020e */
[----:B------:R-:W-:Y:S03]  /*5660*/  STG.E desc[UR22][R30.64], R37 ;  /* 0x000000251e007986 */ /* 0x000fe6000c101916 */
[C---:B------:R-:W-:Y:S01]  /*5670*/  IMAD.WIDE.U32 R18, R35.reuse, 0x4, R30 ;  /* 0x0000000423127825 */ /* 0x040fe200078e001e */
[----:B------:R-:W-:Y:S03]  /*5680*/  STG.E desc[UR22][R32.64], R37 ;  /* 0x0000002520007986 */ /* 0x000fe6000c101916 */
[C---:B------:R-:W-:Y:S01]  /*5690*/  IMAD.WIDE.U32 R22, R35.reuse, 0x4, R32 ;  /* 0x0000000423167825 */ /* 0x040fe200078e0020 */
        /* <DEDUP_REMOVED lines=9> */
[C---:B------:R-:W-:Y:S01]  /*5730*/  IMAD.WIDE.U32 R24, R35.reuse, 0x4, R28 ;  /* 0x0000000423187825 */ /* 0x040fe200078e001c */
[----:B------:R2:W-:Y:S03]  /*5740*/  STG.E desc[UR22][R20.64], R37 ;  /* 0x0000002514007986 */ /* 0x0005e6000c101916 */
[C---:B0-----:R-:W-:Y:S01]  /*5750*/  IMAD.WIDE.U32 R18, R35.reuse, 0x4, R20 ;  /* 0x0000000423127825 */ /* 0x041fe200078e0014 */
[----:B------:R-:W-:Y:S03]  /*5760*/  STG.E desc[UR22][R24.64], R37 ;  /* 0x0000002518007986 */ /* 0x000fe6000c101916 */
[C---:B-1----:R-:W-:Y:S01]  /*5770*/  IMAD.WIDE.U32 R16, R35.reuse, 0x4, R24 ;  /* 0x0000000423107825 */ /* 0x042fe200078e0018 */
[----:B------:R0:W-:Y:S03]  /*5780*/  STG.E desc[UR22][R18.64], R37 ;  /* 0x0000002512007986 */ /* 0x0001e6000c101916 */
[C---:B------:R-:W-:Y:S01]  /*5790*/  IMAD.WIDE.U32 R22, R35.reuse, 0x4, R18 ;  /* 0x0000000423167825 */ /* 0x040fe200078e0012 */
[----:B------:R3:W-:Y:S03]  /*57a0*/  STG.E desc[UR22][R16.64], R37 ;  /* 0x0000002510007986 */ /* 0x0007e6000c101916 */
[C---:B------:R-:W-:Y:S01]  /*57b0*/  IMAD.WIDE.U32 R30, R35.reuse, 0x4, R16 ;  /* 0x00000004231e7825 */ /* 0x040fe200078e0010 */
[----:B------:R3:W-:Y:S03]  /*57c0*/  STG.E desc[UR22][R22.64], R37 ;  /* 0x0000002516007986 */ /* 0x0007e6000c101916 */
[C---:B------:R-:W-:Y:S01]  /*57d0*/  IMAD.WIDE.U32 R32, R35.reuse, 0x4, R22 ;  /* 0x0000000423207825 */ /* 0x040fe200078e0016 */
[----:B------:R3:W-:Y:S03]  /*57e0*/  STG.E desc[UR22][R30.64], R37 ;  /* 0x000000251e007986 */ /* 0x0007e6000c101916 */
[C---:B--2---:R-:W-:Y:S01]  /*57f0*/  IMAD.WIDE.U32 R20, R35.reuse, 0x4, R30 ;  /* 0x0000000423147825 */ /* 0x044fe200078e001e */
[----:B------:R3:W-:Y:S03]  /*5800*/  STG.E desc[UR22][R32.64], R37 ;  /* 0x0000002520007986 */ /* 0x0007e6000c101916 */
[----:B0-----:R-:W-:Y:S01]  /*5810*/  IMAD.WIDE.U32 R18, R35, 0x4, R32 ;  /* 0x0000000423127825 */ /* 0x001fe200078e0020 */
[----:B------:R3:W-:Y:S04]  /*5820*/  STG.E desc[UR22][R20.64], R37 ;  /* 0x0000002514007986 */ /* 0x0007e8000c101916 */
[----:B------:R3:W-:Y:S01]  /*5830*/  STG.E desc[UR22][R18.64], R37 ;  /* 0x0000002512007986 */ /* 0x0007e2000c101916 */
[----:B------:R-:W-:Y:S05]  /*5840*/  @P0 BRA `(.L_x_91) ;  /* 0xfffffffc006c0947 */ /* 0x000fea000383ffff */
.L_x_90:
[----:B------:R-:W-:Y:S05]  /*5850*/  BSYNC.RECONVERGENT B3 ;  /* 0x0000000000037941 */ /* 0x000fea0003800200 */
.L_x_89:
[----:B------:R-:W-:Y:S05]  /*5860*/  @!P1 BRA `(.L_x_88) ;  /* 0x0000000000e89947 */ /* 0x000fea0003800000 */
[----:B------:R-:W-:Y:S01]  /*5870*/  ISETP.GE.U32.AND P0, PT, R2, 0x4, PT ;  /* 0x000000040200780c */ /* 0x000fe20003f06070 */
[----:B------:R-:W-:Y:S01]  /*5880*/  BSSY.RECONVERGENT B3, `(.L_x_92) ;  /* 0x000001a000037945 */ /* 0x000fe20003800200 */
[----:B------:R-:W-:-:S04]  /*5890*/  LOP3.LUT R28, R0, 0x3, RZ, 0xc0, !PT ;  /* 0x00000003001c7812 */ /* 0x000fc800078ec0ff */
[----:B------:R-:W-:-:S07]  /*58a0*/  ISETP.NE.AND P1, PT, R28, RZ, PT ;  /* 0x000000ff1c00720c */ /* 0x000fce0003f25270 */
[----:B------:R-:W-:Y:S06]  /*58b0*/  @!P0 BRA `(.L_x_93) ;  /* 0x0000000000588947 */ /* 0x000fec0003800000 */
[----:B------:R-:W2:Y:S01]  /*58c0*/  LDC R27, c[0x0][0x388] ;  /* 0x0000e200ff1b7b82 */ /* 0x000ea20000000800 */
[----:B------:R-:W-:-:S07]  /*58d0*/  MOV R29, 0x7fc00000 ;  /* 0x7fc00000001d7802 */ /* 0x000fce0000000f00 */
[----:B01----:R-:W0:Y:S08]  /*58e0*/  LDC.64 R12, c[0x0][0x3b0] ;  /* 0x0000ec00ff0c7b82 */ /* 0x003e300000000a00 */
[----:B---3--:R-:W1:Y:S01]  /*58f0*/  LDC.64 R20, c[0x0][0x3b8] ;  /* 0x0000ee00ff147b82 */ /* 0x008e620000000a00 */
[C---:B--2---:R-:W-:Y:S01]  /*5900*/  IMAD R15, R4.reuse, R27, R5 ;  /* 0x0000001b040f7224 */ /* 0x044fe200078e0205 */
[----:B------:R-:W-:-:S03]  /*5910*/  IADD3 R4, PT, PT, R4, 0x4, RZ ;  /* 0x0000000404047810 */ /* 0x000fc60007ffe0ff */
[----:B0-----:R-:W-:-:S05]  /*5920*/  IMAD.WIDE R12, R15, 0x4, R12 ;  /* 0x000000040f0c7825 */ /* 0x001fca00078e020c */
[----:B------:R2:W-:Y:S01]  /*5930*/  STG.E desc[UR22][R12.64], R29 ;  /* 0x0000001d0c007986 */ /* 0x0005e2000c101916 */
[----:B------:R-:W-:-:S04]  /*5940*/  IMAD.WIDE.U32 R22, R27, 0x4, R12 ;  /* 0x000000041b167825 */ /* 0x000fc800078e000c */
[----:B-1----:R-:W-:-:S04]  /*5950*/  IMAD.WIDE R20, R15, 0x4, R20 ;  /* 0x000000040f147825 */ /* 0x002fc800078e0214 */
        /* <DEDUP_REMOVED lines=12> */
.L_x_93:
[----:B------:R-:W-:Y:S05]  /*5a20*/  BSYNC.RECONVERGENT B3 ;  /* 0x0000000000037941 */ /* 0x000fea0003800200 */
.L_x_92:
[----:B------:R-:W-:Y:S05]  /*5a30*/  @!P1 BRA `(.L_x_88) ;  /* 0x0000000000749947 */ /* 0x000fea0003800000 */
[----:B------:R-:W-:Y:S01]  /*5a40*/  LOP3.LUT R0, R0, 0x1, RZ, 0xc0, !PT ;  /* 0x0000000100007812 */ /* 0x000fe200078ec0ff */
[----:B0-2---:R-:W0:Y:S01]  /*5a50*/  LDC.64 R14, c[0x0][0x3b0] ;  /* 0x0000ec00ff0e7b82 */ /* 0x005e220000000a00 */
[----:B------:R-:W-:Y:S01]  /*5a60*/  ISETP.NE.AND P0, PT, R28, 0x1, PT ;  /* 0x000000011c00780c */ /* 0x000fe20003f05270 */
[----:B------:R-:W-:Y:S01]  /*5a70*/  BSSY.RECONVERGENT B3, `(.L_x_94) ;  /* 0x0000013000037945 */ /* 0x000fe20003800200 */
[----:B------:R-:W-:-:S05]  /*5a80*/  ISETP.NE.U32.AND P1, PT, R0, 0x1, PT ;  /* 0x000000010000780c */ /* 0x000fca0003f25070 */
[----:B-1----:R-:W1:Y:S08]  /*5a90*/  LDC.64 R12, c[0x0][0x3b8] ;  /* 0x0000ee00ff0c7b82 */ /* 0x002e700000000a00 */
[----:B------:R-:W2:Y:S01]  /*5aa0*/  @!P1 LDC R0, c[0x0][0x388] ;  /* 0x0000e200ff009b82 */ /* 0x000ea20000000800 */
[----:B------:R-:W-:Y:S05]  /*5ab0*/  @!P0 BRA `(.L_x_95) ;  /* 0x0000000000388947 */ /* 0x000fea0003800000 */
[----:B---3--:R-:W3:Y:S01]  /*5ac0*/  LDC R23, c[0x0][0x388] ;  /* 0x0000e200ff177b82 */ /* 0x008ee20000000800 */
[----:B------:R-:W-:-:S07]  /*5ad0*/  MOV R25, 0x7fc00000 ;  /* 0x7fc0000000197802 */ /* 0x000fce0000000f00 */
[----:B------:R-:W4:Y:S08]  /*5ae0*/  LDC.64 R16, c[0x0][0x3b0] ;  /* 0x0000ec00ff107b82 */ /* 0x000f300000000a00 */
[----:B------:R-:W5:Y:S01]  /*5af0*/  LDC.64 R18, c[0x0][0x3b8] ;  /* 0x0000ee00ff127b82 */ /* 0x000f620000000a00 */
[C---:B---3--:R-:W-:Y:S01]  /*5b00*/  IMAD R21, R4.reuse, R23, R5 ;  /* 0x0000001704157224 */ /* 0x048fe200078e0205 */
[----:B------:R-:W-:-:S03]  /*5b10*/  IADD3 R4, PT, PT, R4, 0x2, RZ ;  /* 0x0000000204047810 */ /* 0x000fc60007ffe0ff */
[----:B----4-:R-:W-:-:S05]  /*5b20*/  IMAD.WIDE R16, R21, 0x4, R16 ;  /* 0x0000000415107825 */ /* 0x010fca00078e0210 */
[----:B------:R4:W-:Y:S01]  /*5b30*/  STG.E desc[UR22][R16.64], R25 ;  /* 0x0000001910007986 */ /* 0x0009e2000c101916 */
[----:B-----5:R-:W-:-:S04]  /*5b40*/  IMAD.WIDE R18, R21, 0x4, R18 ;  /* 0x0000000415127825 */ /* 0x020fc800078e0212 */
[C---:B------:R-:W-:Y:S01]  /*5b50*/  IMAD.WIDE.U32 R20, R23.reuse, 0x4, R16 ;  /* 0x0000000417147825 */ /* 0x040fe200078e0010 */
[----:B------:R4:W-:Y:S03]  /*5b60*/  STG.E desc[UR22][R18.64], R25 ;  /* 0x0000001912007986 */ /* 0x0009e6000c101916 */
[----:B------:R-:W-:Y:S01]  /*5b70*/  IMAD.WIDE.U32 R22, R23, 0x4, R18 ;  /* 0x0000000417167825 */ /* 0x000fe200078e0012 */
[----:B------:R4:W-:Y:S04]  /*5b80*/  STG.E desc[UR22][R20.64], R25 ;  /* 0x0000001914007986 */ /* 0x0009e8000c101916 */
[----:B------:R4:W-:Y:S02]  /*5b90*/  STG.E desc[UR22][R22.64], R25 ;  /* 0x0000001916007986 */ /* 0x0009e4000c101916 */
.L_x_95:
[----:B------:R-:W-:Y:S05]  /*5ba0*/  BSYNC.RECONVERGENT B3 ;  /* 0x0000000000037941 */ /* 0x000fea0003800200 */
.L_x_94:
[----:B--234-:R-:W-:Y:S01]  /*5bb0*/  @!P1 IMAD R17, R4, R0, R5 ;  /* 0x0000000004119224 */ /* 0x01cfe200078e0205 */
[----:B------:R-:W-:-:S03]  /*5bc0*/  @!P1 MOV R19, 0x7fc00000 ;  /* 0x7fc0000000139802 */ /* 0x000fc60000000f00 */
[----:B0-----:R-:W-:-:S04]  /*5bd0*/  @!P1 IMAD.WIDE R14, R17, 0x4, R14 ;  /* 0x00000004110e9825 */ /* 0x001fc800078e020e */
[----:B-1----:R-:W-:Y:S01]  /*5be0*/  @!P1 IMAD.WIDE R12, R17, 0x4, R12 ;  /* 0x00000004110c9825 */ /* 0x002fe200078e020c */
[----:B------:R4:W-:Y:S04]  /*5bf0*/  @!P1 STG.E desc[UR22][R14.64], R19 ;  /* 0x000000130e009986 */ /* 0x0009e8000c101916 */
[----:B------:R4:W-:Y:S02]  /*5c00*/  @!P1 STG.E desc[UR22][R12.64], R19 ;  /* 0x000000130c009986 */ /* 0x0009e4000c101916 */
.L_x_88:
[----:B------:R-:W-:Y:S05]  /*5c10*/  BSYNC.RECONVERGENT B2 ;  /* 0x0000000000027941 */ /* 0x000fea0003800200 */
.L_x_87:
[----:B------:R-:W-:-:S13]  /*5c20*/  ISETP.GT.AND P0, PT, R10, R11, PT ;  /* 0x0000000b0a00720c */ /* 0x000fda0003f04270 */
[----:B------:R-:W-:Y:S05]  /*5c30*/  @P0 BRA `(.L_x_77) ;  /* 0x0000004800b40947 */ /* 0x000fea0003800000 */
[----:B------:R-:W5:Y:S01]  /*5c40*/  LDCU UR8, c[0x0][0x390] ;  /* 0x00007200ff0877ac */ /* 0x000f620008000800 */
[----:B------:R-:W-:Y:S01]  /*5c50*/  IADD3 R2, PT, PT, -R8, R11, RZ ;  /* 0x0000000b08027210 */ /* 0x000fe20007ffe1ff */
[----:B------:R-:W-:Y:S01]  /*5c60*/  BSSY.RECONVERGENT B2, `(.L_x_96) ;  /* 0x00000f1000027945 */ /* 0x000fe20003800200 */
[----:B--2---:R-:W-:Y:S02]  /*5c70*/  HFMA2 R29, -RZ, RZ, 0, 0 ;  /* 0x00000000ff1d7431 */ /* 0x004fe400000001ff */
[----:B-----5:R-:W-:-:S04]  /*5c80*/  VIMNMX R0, PT, PT, R2, UR8, PT ;  /* 0x0000000802007c48 */ /* 0x020fc8000bfe0100 */
[----:B------:R-:W-:-:S13]  /*5c90*/  ISETP.GT.AND P0, PT, R0, RZ, PT ;  /* 0x000000ff0000720c */ /* 0x000fda0003f04270 */
[----:B------:R-:W-:Y:S05]  /*5ca0*/  @!P0 BRA `(.L_x_97) ;  /* 0x0000000c00b08947 */ /* 0x000fea0003800000 */
[C---:B------:R-:W-:Y:S01]  /*5cb0*/  ISETP.GE.U32.AND P0, PT, R0.reuse, 0x10, PT ;  /* 0x000000100000780c */ /* 0x040fe20003f06070 */
[----:B------:R-:W-:Y:S01]  /*5cc0*/  BSSY.RECONVERGENT B3, `(.L_x_98) ;  /* 0x0000071000037945 */ /* 0x000fe20003800200 */
[----:B------:R-:W-:Y:S02]  /*5cd0*/  LOP3.LUT R4, R0, 0xf, RZ, 0xc0, !PT ;  /* 0x0000000f00047812 */ /* 0x000fe400078ec0ff */
[----:B0---4-:R-:W-:Y:S02]  /*5ce0*/  MOV R14, RZ ;  /* 0x000000ff000e7202 */ /* 0x011fe40000000f00 */
[----:B------:R-:W-:Y:S02]  /*5cf0*/  ISETP.NE.AND P1, PT, R4, RZ, PT ;  /* 0x000000ff0400720c */ /* 0x000fe40003f25270 */
[----:B-1----:R-:W-:Y:S02]  /*5d00*/  MOV R13, RZ ;  /* 0x000000ff000d7202 */ /* 0x002fe40000000f00 */
[----:B------:R-:W-:-:S03]  /*5d10*/  MOV R29, RZ ;  /* 0x000000ff001d7202 */ /* 0x000fc60000000f00 */
[----:B------:R-:W-:Y:S06]  /*5d20*/  @!P0 BRA `(.L_x_99) ;  /* 0x0000000400a88947 */ /* 0x000fec0003800000 */
[----:B------:R-:W0:Y:S01]  /*5d30*/  LDC R12, c[0x0][0x388] ;  /* 0x0000e200ff0c7b82 */ /* 0x000e220000000800 */
[----:B------:R-:W-:Y:S01]  /*5d40*/  HFMA2 R11, -RZ, RZ, 0, 0 ;  /* 0x00000000ff0b7431 */ /* 0x000fe200000001ff */
[----:B------:R-:W-:Y:S02]  /*5d50*/  LOP3.LUT R13, R0, 0x7ffffff0, RZ, 0xc0, !PT ;  /* 0x7ffffff0000d7812 */ /* 0x000fe400078ec0ff */
[----:B------:R-:W-:-:S04]  /*5d60*/  MOV R14, RZ ;  /* 0x000000ff000e7202 */ /* 0x000fc80000000f00 */
[----:B---3--:R-:W1:Y:S03]  /*5d70*/  LDC.64 R16, c[0x0][0x380] ;  /* 0x0000e000ff107b82 */ /* 0x008e660000000a00 */
.L_x_100:
        /* <DEDUP_REMOVED lines=27> */
[----:B------:R0:W5:Y:S02]  /*5f30*/  LDG.E.CONSTANT R36, desc[UR22][R18.64] ;  /* 0x0000001612247981 */ /* 0x000164000c1e9900 */
[----:B0-----:R-:W-:-:S05]  /*5f40*/  IMAD.WIDE.U32 R18, R12, 0x4, R18 ;  /* 0x000000040c127825 */ /* 0x001fca00078e0012 */
[----:B------:R0:W5:Y:S01]  /*5f50*/  LDG.E.CONSTANT R37, desc[UR22][R18.64] ;  /* 0x0000001612257981 */ /* 0x000162000c1e9900 */
[----:B------:R-:W-:-:S05]  /*5f60*/  IMAD.WIDE.U32 R20, R12, 0x4, R18 ;  /* 0x000000040c147825 */ /* 0x000fca00078e0012 */
[----:B------:R1:W5:Y:S01]  /*5f70*/  LDG.E.CONSTANT R18, desc[UR22][R20.64] ;  /* 0x0000001614127981 */ /* 0x000362000c1e9900 */
[----:B------:R-:W-:-:S06]  /*5f80*/  IMAD.WIDE.U32 R22, R12, 0x4, R20 ;  /* 0x000000040c167825 */ /* 0x000fcc00078e0014 */
[----:B------:R-:W5:Y:S01]  /*5f90*/  LDG.E.CONSTANT R22, desc[UR22][R22.64] ;  /* 0x0000001616167981 */ /* 0x000f62000c1e9900 */
[----:B------:R-:W-:-:S04]  /*5fa0*/  IADD3 R11, PT, PT, R11, 0x10, RZ ;  /* 0x000000100b0b7810 */ /* 0x000fc80007ffe0ff */
[----:B------:R-:W-:Y:S01]  /*5fb0*/  ISETP.NE.AND P0, PT, R11, R13, PT ;  /* 0x0000000d0b00720c */ /* 0x000fe20003f05270 */
[----:B--2---:R-:W-:-:S04]  /*5fc0*/  FADD R14, R15, -R14 ;  /* 0x8000000e0f0e7221 */ /* 0x004fc80000000000 */
[----:B------:R-:W-:-:S04]  /*5fd0*/  FADD R15, R14, R29 ;  /* 0x0000001d0e0f7221 */ /* 0x000fc80000000000 */
[----:B------:R-:W-:-:S04]  /*5fe0*/  FADD R29, R15, -R29 ;  /* 0x8000001d0f1d7221 */ /* 0x000fc80000000000 */
        /* <DEDUP_REMOVED lines=34> */
[----:B-1----:R-:W-:-:S04]  /*6210*/  FADD R20, R19, R14 ;  /* 0x0000000e13147221 */ /* 0x002fc80000000000 */
        /* <DEDUP_REMOVED lines=27> */
.L_x_99:
[----:B------:R-:W-:Y:S05]  /*63d0*/  BSYNC.RECONVERGENT B3 ;  /* 0x0000000000037941 */ /* 0x000fea0003800200 */
.L_x_98:
[----:B------:R-:W-:Y:S05]  /*63e0*/  @!P1 BRA `(.L_x_97) ;  /* 0x0000000400e09947 */ /* 0x000fea0003800000 */
[----:B------:R-:W-:Y:S01]  /*63f0*/  ISETP.GE.U32.AND P0, PT, R4, 0x8, PT ;  /* 0x000000080400780c */ /* 0x000fe20003f06070 */
[----:B------:R-:W-:Y:S01]  /*6400*/  BSSY.RECONVERGENT B3, `(.L_x_101) ;  /* 0x0000039000037945 */ /* 0x000fe20003800200 */
[----:B---3--:R-:W-:-:S04]  /*6410*/  LOP3.LUT R30, R0, 0x7, RZ, 0xc0, !PT ;  /* 0x00000007001e7812 */ /* 0x008fc800078ec0ff */
[----:B------:R-:W-:-:S07]  /*6420*/  ISETP.NE.AND P1, PT, R30, RZ, PT ;  /* 0x000000ff1e00720c */ /* 0x000fce0003f25270 */
[----:B------:R-:W-:Y:S06]  /*6430*/  @!P0 BRA `(.L_x_102) ;  /* 0x0000000000d48947 */ /* 0x000fec0003800000 */
[----:B------:R-:W0:Y:S01]  /*6440*/  LDC R23, c[0x0][0x388] ;  /* 0x0000e200ff177b82 */ /* 0x000e220000000800 */
[----:B------:R-:W-:-:S07]  /*6450*/  IADD3 R4, PT, PT, R8, R13, RZ ;  /* 0x0000000d08047210 */ /* 0x000fce0007ffe0ff */
[----:B------:R-:W1:Y:S01]  /*6460*/  LDC.64 R20, c[0x0][0x380] ;  /* 0x0000e000ff147b82 */ /* 0x000e620000000a00 */
[----:B0-----:R-:W-:-:S04]  /*6470*/  IMAD R11, R4, R23, R5 ;  /* 0x00000017040b7224 */ /* 0x001fc800078e0205 */
[----:B-1----:R-:W-:-:S05]  /*6480*/  IMAD.WIDE R20, R11, 0x4, R20 ;  /* 0x000000040b147825 */ /* 0x002fca00078e0214 */
[----:B------:R0:W2:Y:S01]  /*6490*/  LDG.E.CONSTANT R11, desc[UR22][R20.64] ;  /* 0x00000016140b7981 */ /* 0x0000a2000c1e9900 */
[----:B------:R-:W-:-:S05]  /*64a0*/  IMAD.WIDE.U32 R32, R23, 0x4, R20 ;  /* 0x0000000417207825 */ /* 0x000fca00078e0014 */
[----:B------:R1:W3:Y:S01]  /*64b0*/  LDG.E.CONSTANT R4, desc[UR22][R32.64] ;  /* 0x0000001620047981 */ /* 0x0002e2000c1e9900 */
        /* <DEDUP_REMOVED lines=12> */
[----:B------:R-:W-:Y:S01]  /*6580*/  IADD3 R13, PT, PT, R13, 0x8, RZ ;  /* 0x000000080d0d7810 */ /* 0x000fe20007ffe0ff */
[----:B--2---:R-:W-:-:S04]  /*6590*/  FADD R14, -R14, R11 ;  /* 0x0000000b0e0e7221 */ /* 0x004fc80000000100 */
[----:B-1----:R-:W-:-:S04]  /*65a0*/  FADD R32, R29, R14 ;  /* 0x0000000e1d207221 */ /* 0x002fc80000000000 */
        /* <DEDUP_REMOVED lines=30> */
.L_x_102:
[----:B------:R-:W-:Y:S05]  /*6790*/  BSYNC.RECONVERGENT B3 ;  /* 0x0000000000037941 */ /* 0x000fea0003800200 */
.L_x_101:
        /* <DEDUP_REMOVED lines=8> */
[----:B------:R-:W1:Y:S01]  /*6820*/  LDC.64 R16, c[0x0][0x380] ;  /* 0x0000e000ff107b82 */ /* 0x000e620000000a00 */
        /* <DEDUP_REMOVED lines=26> */
.L_x_104:
[----:B------:R-:W-:Y:S05]  /*69d0*/  BSYNC.RECONVERGENT B3 ;  /* 0x0000000000037941 */ /* 0x000fea0003800200 */
.L_x_103:
[----:B------:R-:W-:Y:S05]  /*69e0*/  @!P1 BRA `(.L_x_97) ;  /* 0x0000000000609947 */ /* 0x000fea0003800000 */
[----:B------:R-:W0:Y:S01]  /*69f0*/  LDC R19, c[0x0][0x388] ;  /* 0x0000e200ff137b82 */ /* 0x000e220000000800 */
[----:B------:R-:W-:-:S07]  /*6a00*/  IADD3 R4, PT, PT, R8, R13, RZ ;  /* 0x0000000d08047210 */ /* 0x000fce0007ffe0ff */
[----:B------:R-:W1:Y:S01]  /*6a10*/  LDC.64 R16, c[0x0][0x380] ;  /* 0x0000e000ff107b82 */ /* 0x000e620000000a00 */
        /* <DEDUP_REMOVED lines=21> */
.L_x_97:
[----:B------:R-:W-:Y:S05]  /*6b70*/  BSYNC.RECONVERGENT B2 ;  /* 0x0000000000027941 */ /* 0x000fea0003800200 */
.L_x_96:
[----:B------:R-:W2:Y:S01]  /*6b80*/  MUFU.RCP R0, UR9 ;  /* 0x0000000900007d08 */ /* 0x000ea20008001000 */
[----:B------:R-:W-:Y:S01]  /*6b90*/  MOV R11, UR9 ;  /* 0x00000009000b7c02 */ /* 0x000fe20008000f00 */
[----:B------:R-:W-:Y:S06]  /*6ba0*/  BSSY.RECONVERGENT B4, `(.L_x_105) ;  /* 0x000000b000047945 */ /* 0x000fec0003800200 */
[----:B------:R-:W5:Y:S01]  /*6bb0*/  FCHK P0, R29, UR9 ;  /* 0x000000091d007d02 */ /* 0x000f620008000000 */
[----:B--2---:R-:W-:-:S04]  /*6bc0*/  FFMA R11, R0, -R11, 1 ;  /* 0x3f800000000b7423 */ /* 0x004fc8000000080b */
[----:B------:R-:W-:-:S04]  /*6bd0*/  FFMA R0, R0, R11, R0 ;  /* 0x0000000b00007223 */ /* 0x000fc80000000000 */
[----:B------:R-:W-:-:S04]  /*6be0*/  FFMA R4, R0, R29, RZ ;  /* 0x0000001d00047223 */ /* 0x000fc800000000ff */
[----:B------:R-:W-:-:S04]  /*6bf0*/  FFMA R11, R4, -UR9, R29 ;  /* 0x80000009040b7c23 */ /* 0x000fc8000800001d */
[----:B------:R-:W-:Y:S01]  /*6c00*/  FFMA R0, R11, R0, R4 ;  /* 0x000000000b007223 */ /* 0x000fe20000000004 */
[----:B-----5:R-:W-:Y:S06]  /*6c10*/  @!P0 BRA `(.L_x_106) ;  /* 0x00000000000c8947 */ /* 0x020fec0003800000 */
[----:B------:R-:W-:Y:S02]  /*6c20*/  MOV R0, UR9 ;  /* 0x0000000900007c02 */ /* 0x000fe40008000f00 */
[----:B------:R-:W-:-:S07]  /*6c30*/  MOV R4, 0x6c50 ;  /* 0x00006c5000047802 */ /* 0x000fce0000000f00 */
[----:B01-34-:R-:W-:Y:S05]  /*6c40*/  CALL.REL.NOINC `($__internal_0_$__cuda_sm3x_div_rn_noftz_f32_slowpath) ;  /* 0x0000003800cc7944 */ /* 0x01bfea0003c00000 */
.L_x_106:
[----:B------:R-:W-:Y:S05]  /*6c50*/  BSYNC.RECONVERGENT B4 ;  /* 0x0000000000047941 */ /* 0x000fea0003800200 */
.L_x_105:
[----:B------:R-:W2:Y:S01]  /*6c60*/  LDCU UR8, c[0x0][0x394] ;  /* 0x00007280ff0877ac */ /* 0x000ea20008000800 */
[----:B------:R-:W-:Y:S01]  /*6c70*/  BSSY.RECONVERGENT B2, `(.L_x_107) ;  /* 0x00000f2000027945 */ /* 0x000fe20003800200 */
[----:B------:R-:W-:Y:S01]  /*6c80*/  HFMA2 R29, -RZ, RZ, 0, 0 ;  /* 0x00000000ff1d7431 */ /* 0x000fe200000001ff */
[----:B01--4-:R-:W-:Y:S02]  /*6c90*/  MOV R12, R0 ;  /* 0x00000000000c7202 */ /* 0x013fe40000000f00 */
[----:B--2---:R-:W-:-:S04]  /*6ca0*/  VIMNMX R2, PT, PT, R2, UR8, PT ;  /* 0x0000000802027c48 */ /* 0x004fc8000bfe0100 */
[----:B------:R-:W-:-:S13]  /*6cb0*/  ISETP.GT.AND P0, PT, R2, RZ, PT ;  /* 0x000000ff0200720c */ /* 0x000fda0003f04270 */
        /* <DEDUP_REMOVED lines=9> */
[----:B------:R-:W0:Y:S01]  /*6d50*/  LDC R4, c[0x0][0x388] ;  /* 0x0000e200ff047b82 */ /* 0x000e220000000800 */
[----:B------:R-:W-:Y:S01]  /*6d60*/  HFMA2 R11, -RZ, RZ, 0, 0 ;  /* 0x00000000ff0b7431 */ /* 0x000fe200000001ff */
[----:B------:R-:W-:Y:S02]  /*6d70*/  LOP3.LUT R13, R2, 0x7ffffff0, RZ, 0xc0, !PT ;  /* 0x7ffffff0020d7812 */ /* 0x000fe400078ec0ff */
[----:B------:R-:W-:-:S04]  /*6d80*/  MOV R14, RZ ;  /* 0x000000ff000e7202 */ /* 0x000fc80000000f00 */
[----:B---3--:R-:W1:Y:S03]  /*6d90*/  LDC.64 R16, c[0x0][0x380] ;  /* 0x0000e000ff107b82 */ /* 0x008e660000000a00 */
.L_x_111:
        /* <DEDUP_REMOVED lines=101> */
.L_x_110:
[----:B------:R-:W-:Y:S05]  /*73f0*/  BSYNC.RECONVERGENT B3 ;  /* 0x0000000000037941 */ /* 0x000fea0003800200 */
.L_x_109:
        /* <DEDUP_REMOVED lines=59> */
.L_x_113:
[----:B------:R-:W-:Y:S05]  /*77b0*/  BSYNC.RECONVERGENT B3 ;  /* 0x0000000000037941 */ /* 0x000fea0003800200 */
.L_x_112:
        /* <DEDUP_REMOVED lines=35> */
.L_x_115:
[----:B------:R-:W-:Y:S05]  /*79f0*/  BSYNC.RECONVERGENT B3 ;  /* 0x0000000000037941 */ /* 0x000fea0003800200 */
.L_x_114:
        /* <DEDUP_REMOVED lines=25> */
.L_x_108:
[----:B------:R-:W-:Y:S05]  /*7b90*/  BSYNC.RECONVERGENT B2 ;  /* 0x0000000000027941 */ /* 0x000fea0003800200 */
.L_x_107:
[----:B------:R-:W0:Y:S01]  /*7ba0*/  MUFU.RCP R0, UR10 ;  /* 0x0000000a00007d08 */ /* 0x000e220008001000 */
[----:B------:R-:W-:Y:S01]  /*7bb0*/  MOV R11, UR10 ;  /* 0x0000000a000b7c02 */ /* 0x000fe20008000f00 */
[----:B------:R-:W-:Y:S06]  /*7bc0*/  BSSY.RECONVERGENT B4, `(.L_x_116) ;  /* 0x000000c000047945 */ /* 0x000fec0003800200 */
[----:B------:R-:W1:Y:S01]  /*7bd0*/  FCHK P0, R29, UR10 ;  /* 0x0000000a1d007d02 */ /* 0x000e620008000000 */
[----:B0-----:R-:W-:-:S04]  /*7be0*/  FFMA R11, R0, -R11, 1 ;  /* 0x3f800000000b7423 */ /* 0x001fc8000000080b */
[----:B------:R-:W-:-:S04]  /*7bf0*/  FFMA R0, R0, R11, R0 ;  /* 0x0000000b00007223 */ /* 0x000fc80000000000 */
[----:B------:R-:W-:-:S04]  /*7c00*/  FFMA R2, R0, R29, RZ ;  /* 0x0000001d00027223 */ /* 0x000fc800000000ff */
[----:B------:R-:W-:-:S04]  /*7c10*/  FFMA R11, R2, -UR10, R29 ;  /* 0x8000000a020b7c23 */ /* 0x000fc8000800001d */
[----:B------:R-:W-:Y:S01]  /*7c20*/  FFMA R11, R11, R0, R2 ;  /* 0x000000000b0b7223 */ /* 0x000fe20000000002 */
[----:B-1----:R-:W-:Y:S06]  /*7c30*/  @!P0 BRA `(.L_x_117) ;  /* 0x0000000000108947 */ /* 0x002fec0003800000 */
[----:B------:R-:W-:Y:S02]  /*7c40*/  MOV R0, UR10 ;  /* 0x0000000a00007c02 */ /* 0x000fe40008000f00 */
[----:B------:R-:W-:-:S07]  /*7c50*/  MOV R4, 0x7c70 ;  /* 0x00007c7000047802 */ /* 0x000fce0000000f00 */
[----:B---3--:R-:W-:Y:S05]  /*7c60*/  CALL.REL.NOINC `($__internal_0_$__cuda_sm3x_div_rn_noftz_f32_slowpath) ;  /* 0x0000002800c47944 */ /* 0x008fea0003c00000 */
[----:B------:R-:W-:-:S07]  /*7c70*/  MOV R11, R0 ;  /* 0x00000000000b7202 */ /* 0x000fce0000000f00 */
.L_x_117:
[----:B------:R-:W-:Y:S05]  /*7c80*/  BSYNC.RECONVERGENT B4 ;  /* 0x0000000000047941 */ /* 0x000fea0003800200 */
.L_x_116:
[----:B------:R-:W3:Y:S01]  /*7c90*/  LDCU UR8, c[0x0][0x390] ;  /* 0x00007200ff0877ac */ /* 0x000ee20008000800 */
[----:B------:R-:W-:Y:S01]  /*7ca0*/  IADD3 R0, PT, PT, R10, -0x1, RZ ;  /* 0xffffffff0a007810 */ /* 0x000fe20007ffe0ff */
[----:B------:R-:W-:Y:S03]  /*7cb0*/  BSSY.RECONVERGENT B2, `(.L_x_118) ;  /* 0x00000ce000027945 */ /* 0x000fe60003800200 */
[----:B------:R-:W-:Y:S02]  /*7cc0*/  VIMNMX R13, PT, PT, R0, UR6, PT ;  /* 0x00000006000d7c48 */ /* 0x000fe4000bfe0100 */
[----:B---3--:R-:W-:-:S04]  /*7cd0*/  IADD3 R16, PT, PT, R8, UR8, RZ ;  /* 0x0000000808107c10 */ /* 0x008fc8000fffe0ff */
        /* <DEDUP_REMOVED lines=9> */
[----:B------:R-:W0:Y:S01]  /*7d70*/  LDC R14, c[0x0][0x388] ;  /* 0x0000e200ff0e7b82 */ /* 0x000e220000000800 */
[----:B------:R-:W-:Y:S01]  /*7d80*/  HFMA2 R24, -RZ, RZ, 0, 0 ;  /* 0x00000000ff187431 */ /* 0x000fe200000001ff */
[----:B------:R-:W-:-:S06]  /*7d90*/  LOP3.LUT R15, R4, 0xfffffff0, RZ, 0xc0, !PT ;  /* 0xfffffff0040f7812 */ /* 0x000fcc00078ec0ff */
[----:B------:R-:W1:Y:S02]  /*7da0*/  LDC.64 R18, c[0x0][0x380] ;  /* 0x0000e000ff127b82 */ /* 0x000e640000000a00 */
.L_x_122:
        /* <DEDUP_REMOVED lines=85> */
.L_x_121:
[----:B------:R-:W-:Y:S05]  /*8300*/  BSYNC.RECONVERGENT B3 ;  /* 0x0000000000037941 */ /* 0x000fea0003800200 */
.L_x_120:
[----:B------:R-:W-:Y:S05]  /*8310*/  @!P0 BRA `(.L_x_119) ;  /* 0x00000004009c8947 */ /* 0x000fea0003800000 */
[----:B------:R-:W-:Y:S01]  /*8320*/  ISETP.GE.U32.AND P1, PT, R13, 0x8, PT ;  /* 0x000000080d00780c */ /* 0x000fe20003f26070 */
[----:B------:R-:W-:Y:S01]  /*8330*/  BSSY.RECONVERGENT B3, `(.L_x_123) ;  /* 0x0000030000037945 */ /* 0x000fe20003800200 */
[----:B------:R-:W-:-:S04]  /*8340*/  LOP3.LUT R2, R4, 0x7, RZ, 0xc0, !PT ;  /* 0x0000000704027812 */ /* 0x000fc800078ec0ff */
[----:B------:R-:W-:-:S07]  /*8350*/  ISETP.NE.AND P0, PT, R2, RZ, PT ;  /* 0x000000ff0200720c */ /* 0x000fce0003f05270 */
[----:B------:R-:W-:Y:S06]  /*8360*/  @!P1 BRA `(.L_x_124) ;  /* 0x0000000000b09947 */ /* 0x000fec0003800000 */
[----:B------:R-:W0:Y:S08]  /*8370*/  LDC R25, c[0x0][0x388] ;  /* 0x0000e200ff197b82 */ /* 0x000e300000000800 */
[----:B------:R-:W1:Y:S01]  /*8380*/  LDC.64 R22, c[0x0][0x380] ;  /* 0x0000e000ff167b82 */ /* 0x000e620000000a00 */
[----:B0-----:R-:W-:-:S04]  /*8390*/  IMAD R13, R16, R25, R5 ;  /* 0x00000019100d7224 */ /* 0x001fc800078e0205 */
[----:B-1----:R-:W-:-:S05]  /*83a0*/  IMAD.WIDE R22, R13, 0x4, R22 ;  /* 0x000000040d167825 */ /* 0x002fca00078e0216 */
[----:B------:R0:W2:Y:S01]  /*83b0*/  LDG.E.CONSTANT R13, desc[UR22][R22.64] ;  /* 0x00000016160d7981 */ /* 0x0000a2000c1e9900 */
        /* <DEDUP_REMOVED lines=39> */
.L_x_124:
[----:B------:R-:W-:Y:S05]  /*8630*/  BSYNC.RECONVERGENT B3 ;  /* 0x0000000000037941 */ /* 0x000fea0003800200 */
.L_x_123:
        /* <DEDUP_REMOVED lines=30> */
.L_x_126:
[----:B------:R-:W-:Y:S05]  /*8820*/  BSYNC.RECONVERGENT B3 ;  /* 0x0000000000037941 */ /* 0x000fea0003800200 */
.L_x_125:
[----:B------:R-:W-:Y:S05]  /*8830*/  @!P0 BRA `(.L_x_119) ;  /* 0x0000000000548947 */ /* 0x000fea0003800000 */
[----:B------:R-:W0:Y:S08]  /*8840*/  LDC R19, c[0x0][0x388] ;  /* 0x0000e200ff137b82 */ /* 0x000e300000000800 */
[----:B------:R-:W1:Y:S01]  /*8850*/  LDC.64 R14, c[0x0][0x380] ;  /* 0x0000e000ff0e7b82 */ /* 0x000e620000000a00 */
        /* <DEDUP_REMOVED lines=19> */
.L_x_119:
[----:B------:R-:W-:Y:S05]  /*8990*/  BSYNC.RECONVERGENT B2 ;  /* 0x0000000000027941 */ /* 0x000fea0003800200 */
.L_x_118:
[----:B------:R-:W0:Y:S01]  /*89a0*/  LDC.64 R16, c[0x0][0x388] ;  /* 0x0000e200ff107b82 */ /* 0x000e220000000a00 */
[----:B------:R-:W-:Y:S01]  /*89b0*/  FADD R15, R12, -R11 ;  /* 0x8000000b0c0f7221 */ /* 0x000fe20000000000 */
[----:B------:R-:W-:Y:S01]  /*89c0*/  BSSY.RECONVERGENT B2, `(.L_x_127) ;  /* 0x0000017000027945 */ /* 0x000fe20003800200 */
[----:B------:R-:W-:-:S05]  /*89d0*/  PRMT R4, RZ, 0x7610, R4 ;  /* 0x00007610ff047816 */ /* 0x000fca0000000004 */
[----:B------:R-:W1:Y:S08]  /*89e0*/  LDC.64 R18, c[0x0][0x3a8] ;  /* 0x0000ea00ff127b82 */ /* 0x000e700000000a00 */
[----:B------:R-:W2:Y:S01]  /*89f0*/  LDC R2, c[0x0][0x398] ;  /* 0x0000e600ff027b82 */ /* 0x000ea20000000800 */
[----:B0-----:R-:W-:Y:S01]  /*8a00*/  IMAD R25, R0, R16, R5 ;  /* 0x0000001000197224 */ /* 0x001fe200078e0205 */
[----:B------:R-:W-:-:S02]  /*8a10*/  ISETP.GE.AND P0, PT, R9, R17, PT ;  /* 0x000000110900720c */ /* 0x000fc40003f06270 */
[----:B------:R-:W-:Y:S02]  /*8a20*/  ISETP.GE.AND P1, PT, R10, R17, PT ;  /* 0x000000110a00720c */ /* 0x000fe40003f26270 */
[----:B------:R-:W-:Y:S01]  /*8a30*/  MOV R0, RZ ;  /* 0x000000ff00007202 */ /* 0x000fe20000000f00 */
[----:B-1----:R-:W-:-:S05]  /*8a40*/  IMAD.WIDE R22, R25, 0x4, R18 ;  /* 0x0000000419167825 */ /* 0x002fca00078e0212 */
[----:B------:R0:W-:Y:S01]  /*8a50*/  STG.E desc[UR22][R22.64], R15 ;  /* 0x0000000f16007986 */ /* 0x0001e2000c101916 */
[----:B--2---:R-:W-:-:S13]  /*8a60*/  ISETP.EQ.AND P0, PT, R2, 0x1, !P0 ;  /* 0x000000010200780c */ /* 0x004fda0004702270 */
        /* <DEDUP_REMOVED lines=12> */
.L_x_128:
[----:B------:R-:W-:Y:S05]  /*8b30*/  BSYNC.RECONVERGENT B2 ;  /* 0x0000000000027941 */ /* 0x000fea0003800200 */
.L_x_127:
[----:B------:R-:W-:Y:S05]  /*8b40*/  @P1 BRA `(.L_x_77) ;  /* 0x0000001800f01947 */ /* 0x000fea0003800000 */
[----:B------:R-:W1:Y:S01]  /*8b50*/  LDC.64 R28, c[0x0][0x3b0] ;  /* 0x0000ec00ff1c7b82 */ /* 0x000e620000000a00 */
[----:B0-----:R-:W-:Y:S01]  /*8b60*/  IADD3 R13, PT, PT, -R10, R17, RZ ;  /* 0x000000110a0d7210 */ /* 0x001fe20007ffe1ff */
[----:B------:R-:W-:Y:S01]  /*8b70*/  IMAD R19, R9, R16, R5 ;  /* 0x0000001009137224 */ /* 0x000fe200078e0205 */
[----:B------:R-:W-:Y:S01]  /*8b80*/  BSSY.RECONVERGENT B4, `(.L_x_129) ;  /* 0x00000c1000047945 */ /* 0x000fe20003800200 */
[----:B------:R-:W-:Y:S02]  /*8b90*/  MOV R14, RZ ;  /* 0x000000ff000e7202 */ /* 0x000fe40000000f00 */
[----:B------:R-:W-:Y:S02]  /*8ba0*/  LOP3.LUT P1, R13, R13, 0x3, RZ, 0xc0, !PT ;  /* 0x000000030d0d7812 */ /* 0x000fe4000782c0ff */
[----:B------:R-:W0:Y:S01]  /*8bb0*/  LDC.64 R26, c[0x0][0x3b8] ;  /* 0x0000ee00ff1a7b82 */ /* 0x000e220000000a00 */
[----:B------:R-:W-:Y:S01]  /*8bc0*/  MOV R2, R10 ;  /* 0x0000000a00027202 */ /* 0x000fe20000000f00 */
[----:B-1----:R-:W-:-:S04]  /*8bd0*/  IMAD.WIDE R20, R19, 0x4, R28 ;  /* 0x0000000413147825 */ /* 0x002fc800078e021c */
[----:B0-----:R-:W-:-:S05]  /*8be0*/  IMAD.WIDE R18, R19, 0x4, R26 ;  /* 0x0000000413127825 */ /* 0x001fca00078e021a */
[----:B------:R-:W-:Y:S05]  /*8bf0*/  @!P1 BRA `(.L_x_130) ;  /* 0x0000000800e49947 */ /* 0x000fea0003800000 */
[----:B------:R-:W0:Y:S01]  /*8c00*/  LDC.64 R32, c[0x0][0x380] ;  /* 0x0000e000ff207b82 */ /* 0x000e220000000a00 */
[----:B------:R-:W-:-:S05]  /*8c10*/  IADD3 R25, PT, PT, R25, R16, RZ ;  /* 0x0000001019197210 */ /* 0x000fca0007ffe0ff */
[----:B0-----:R-:W-:-:S05]  /*8c20*/  IMAD.WIDE R32, R25, 0x4, R32 ;  /* 0x0000000419207825 */ /* 0x001fca00078e0220 */
[----:B------:R-:W2:Y:S01]  /*8c30*/  LDG.E.CONSTANT R2, desc[UR22][R32.64] ;  /* 0x0000001620027981 */ /* 0x000ea2000c1e9900 */
[----:B------:R-:W-:Y:S01]  /*8c40*/  BSSY.RECONVERGENT B5, `(.L_x_131) ;  /* 0x0000036000057945 */ /* 0x000fe20003800200 */
[----:B------:R-:W-:Y:S01]  /*8c50*/  HFMA2 R14, -RZ, RZ, 0, 0 ;  /* 0x00000000ff0e7431 */ /* 0x000fe200000001ff */
[----:B--2---:R-:W-:Y:S01]  /*8c60*/  FSETP.NE.AND P1, PT, |R2|, +INF , PT ;  /* 0x7f8000000200780b */ /* 0x004fe20003f25200 */
[--C-:B------:R-:W-:Y:S01]  /*8c70*/  FADD R17, -R12, R2.reuse ;  /* 0x000000020c117221 */ /* 0x100fe20000000100 */
[----:B------:R-:W-:-:S11]  /*8c80*/  FADD R2, -R11, R2 ;  /* 0x000000020b027221 */ /* 0x000fd60000000100 */
[----:B------:R-:W-:Y:S01]  /*8c90*/  @P1 FFMA R12, R17, R3, R12 ;  /* 0x00000003110c1223 */ /* 0x000fe2000000000c */
[----:B------:R-:W-:Y:S01]  /*8ca0*/  @P1 FFMA R11, R2, R6, R11 ;  /* 0x00000006020b1223 */ /* 0x000fe2000000000b */
[----:B------:R-:W-:-:S04]  /*8cb0*/  IMAD.WIDE.U32 R16, R16, 0x4, R22 ;  /* 0x0000000410107825 */ /* 0x000fc800078e0016 */
[----:B------:R-:W-:-:S05]  /*8cc0*/  FADD R23, R12, -R11 ;  /* 0x8000000b0c177221 */ /* 0x000fca0000000000 */
[----:B------:R0:W-:Y:S01]  /*8cd0*/  STG.E desc[UR22][R16.64], R23 ;  /* 0x0000001710007986 */ /* 0x0001e2000c101916 */
[----:B------:R-:W-:Y:S05]  /*8ce0*/  @!P0 BRA `(.L_x_132) ;  /* 0x0000000000308947 */ /* 0x000fea0003800000 */
[----:B------:R-:W-:Y:S01]  /*8cf0*/  ISETP.GE.AND P1, PT, R10, R9, PT ;  /* 0x000000090a00720c */ /* 0x000fe20003f26270 */
[----:B------:R-:W-:Y:S01]  /*8d00*/  FADD R31, -R0, R23 ;  /* 0x00000017001f7221 */ /* 0x000fe20000000100 */
[----:B------:R-:W-:Y:S02]  /*8d10*/  PLOP3.LUT P0, PT, PT, PT, PT, 0x8, 0x80 ;  /* 0x000000000080781c */ /* 0x000fe40003f0e170 */
[----:B------:R-:W-:Y:S01]  /*8d20*/  MOV R4, 0x1 ;  /* 0x0000000100047802 */ /* 0x000fe20000000f00 */
[----:B------:R-:W-:-:S08]  /*8d30*/  FFMA R0, R31, R7, R0 ;  /* 0x000000071f007223 */ /* 0x000fd00000000000 */
[----:B------:R-:W-:Y:S05]  /*8d40*/  @!P1 BRA `(.L_x_133) ;  /* 0x0000000000949947 */ /* 0x000fea0003800000 */
[----:B------:R-:W-:-:S04]  /*8d50*/  IMAD.WIDE R28, R25, 0x4, R28 ;  /* 0x00000004191c7825 */ /* 0x000fc800078e021c */
[----:B0-----:R-:W-:Y:S01]  /*8d60*/  FADD R23, -R0, R23 ;  /* 0x0000001700177221 */ /* 0x001fe20000000100 */
[----:B------:R-:W-:Y:S01]  /*8d70*/  IMAD.WIDE R26, R25, 0x4, R26 ;  /* 0x00000004191a7825 */ /* 0x000fe200078e021a */
[----:B------:R1:W-:Y:S04]  /*8d80*/  STG.E desc[UR22][R28.64], R0 ;  /* 0x000000001c007986 */ /* 0x0003e8000c101916 */
[----:B------:R1:W-:Y:S01]  /*8d90*/  STG.E desc[UR22][R26.64], R23 ;  /* 0x000000171a007986 */ /* 0x0003e2000c101916 */
[----:B------:R-:W-:Y:S05]  /*8da0*/  BRA `(.L_x_133) ;  /* 0x00000000007c7947 */ /* 0x000fea0003800000 */
.L_x_132:
[----:B------:R-:W-:Y:S02]  /*8db0*/  ISETP.GT.AND P1, PT, R10, R9, PT ;  /* 0x000000090a00720c */ /* 0x000fe40003f24270 */
[----:B------:R-:W-:Y:S02]  /*8dc0*/  PLOP3.LUT P0, PT, PT, PT, PT, 0x80, 0x8 ;  /* 0x000000000008781c */ /* 0x000fe40003f0f070 */
[----:B------:R-:W-:-:S09]  /*8dd0*/  PRMT R4, RZ, 0x7610, R4 ;  /* 0x00007610ff047816 */ /* 0x000fd20000000004 */
[----:B------:R-:W-:Y:S05]  /*8de0*/  @P1 BRA `(.L_x_133) ;  /* 0x00000000006c1947 */ /* 0x000fea0003800000 */
[----:B------:R-:W-:Y:S01]  /*8df0*/  UISETP.NE.AND UP0, UPT, UR20, URZ, UPT ;  /* 0x000000ff1400728c */ /* 0x000fe2000bf05270 */
[----:B------:R-:W-:-:S04]  /*8e00*/  FADD R2, R15, R23 ;  /* 0x000000170f027221 */ /* 0x000fc80000000000 */
[----:B------:R-:W-:Y:S01]  /*8e10*/  FADD R14, -R15, R2 ;  /* 0x000000020f0e7221 */ /* 0x000fe20000000100 */
[----:B------:R-:W-:-:S03]  /*8e20*/  MOV R15, R2 ;  /* 0x00000002000f7202 */ /* 0x000fc60000000f00 */
[----:B------:R-:W-:Y:S01]  /*8e30*/  FADD R14, -R23, R14 ;  /* 0x0000000e170e7221 */ /* 0x000fe20000000100 */
[----:B------:R-:W-:Y:S06]  /*8e40*/  BRA.U UP0, `(.L_x_133) ;  /* 0x0000000100547547 */ /* 0x000fec000b800000 */
[----:B------:R-:W1:Y:S01]  /*8e50*/  MUFU.RCP R0, UR11 ;  /* 0x0000000b00007d08 */ /* 0x000e620008001000 */
[----:B------:R-:W-:Y:S01]  /*8e60*/  MOV R15, UR11 ;  /* 0x0000000b000f7c02 */ /* 0x000fe20008000f00 */
[----:B------:R-:W-:Y:S06]  /*8e70*/  BSSY.RECONVERGENT B6, `(.L_x_134) ;  /* 0x000000c000067945 */ /* 0x000fec0003800200 */
[----:B------:R-:W2:Y:S01]  /*8e80*/  FCHK P0, R2, UR11 ;  /* 0x0000000b02007d02 */ /* 0x000ea20008000000 */
[----:B-1----:R-:W-:-:S04]  /*8e90*/  FFMA R15, R0, -R15, 1 ;  /* 0x3f800000000f7423 */ /* 0x002fc8000000080f */
[----:B------:R-:W-:-:S04]  /*8ea0*/  FFMA R15, R0, R15, R0 ;  /* 0x0000000f000f7223 */ /* 0x000fc80000000000 */
[----:B------:R-:W-:-:S04]  /*8eb0*/  FFMA R0, R2, R15, RZ ;  /* 0x0000000f02007223 */ /* 0x000fc800000000ff */
[----:B------:R-:W-:-:S04]  /*8ec0*/  FFMA R4, R0, -UR11, R2 ;  /* 0x8000000b00047c23 */ /* 0x000fc80008000002 */
[----:B------:R-:W-:Y:S01]  /*8ed0*/  FFMA R0, R15, R4, R0 ;  /* 0x000000040f007223 */ /* 0x000fe20000000000 */
[----:B--2---:R-:W-:Y:S06]  /*8ee0*/  @!P0 BRA `(.L_x_135) ;  /* 0x0000000000108947 */ /* 0x004fec0003800000 */
[----:B------:R-:W-:Y:S02]  /*8ef0*/  MOV R29, R2 ;  /* 0x00000002001d7202 */ /* 0x000fe40000000f00 */
[----:B------:R-:W-:Y:S02]  /*8f00*/  MOV R0, UR11 ;  /* 0x0000000b00007c02 */ /* 0x000fe40008000f00 */
[----:B------:R-:W-:-:S07]  /*8f10*/  MOV R4, 0x8f30 ;  /* 0x00008f3000047802 */ /* 0x000fce0000000f00 */
[----:B0-----:R-:W-:Y:S05]  /*8f20*/  CALL.REL.NOINC `($__internal_0_$__cuda_sm3x_div_rn_noftz_f32_slowpath) ;  /* 0x0000001800147944 */ /* 0x001fea0003c00000 */
.L_x_135:
[----:B------:R-:W-:Y:S05]  /*8f30*/  BSYNC.RECONVERGENT B6 ;  /* 0x0000000000067941 */ /* 0x000fea0003800200 */
.L_x_134:
[----:B0-----:R-:W-:Y:S01]  /*8f40*/  FADD R23, R23, -R0 ;  /* 0x8000000017177221 */ /* 0x001fe20000000000 */
[----:B------:R2:W-:Y:S01]  /*8f50*/  STG.E desc[UR22][R20.64], R0 ;  /* 0x0000000014007986 */ /* 0x0005e2000c101916 */
[----:B------:R-:W-:Y:S01]  /*8f60*/  HFMA2 R4, -RZ, RZ, 0, 5.9604644775390625e-08 ;  /* 0x00000001ff047431 */ /* 0x000fe200000001ff */
[----:B------:R-:W-:Y:S02]  /*8f70*/  PLOP3.LUT P0, PT, PT, PT, PT, 0x8, 0x80 ;  /* 0x000000000080781c */ /* 0x000fe40003f0e170 */
[----:B------:R2:W-:Y:S01]  /*8f80*/  STG.E desc[UR22][R18.64], R23 ;  /* 0x0000001712007986 */ /* 0x0005e2000c101916 */
[----:B------:R-:W-:-:S10]  /*8f90*/  MOV R15, R2 ;  /* 0x00000002000f7202 */ /* 0x000fd40000000f00 */
.L_x_133:
[----:B------:R-:W-:Y:S05]  /*8fa0*/  BSYNC.RECONVERGENT B5 ;  /* 0x0000000000057941 */ /* 0x000fea0003800200 */
.L_x_131:
[----:B------:R-:W-:Y:S02]  /*8fb0*/  ISETP.NE.AND P1, PT, R13, 0x1, PT ;  /* 0x000000010d00780c */ /* 0x000fe40003f25270 */
[----:B------:R-:W-:-:S11]  /*8fc0*/  IADD3 R2, PT, PT, R10, 0x1, RZ ;  /* 0x000000010a027810 */ /* 0x000fd60007ffe0ff */
[----:B------:R-:W-:Y:S05]  /*8fd0*/  @!P1 BRA `(.L_x_130) ;  /* 0x0000000400ec9947 */ /* 0x000fea0003800000 */
[----:B-1----:R-:W0:Y:S02]  /*8fe0*/  LDC R29, c[0x0][0x388] ;  /* 0x0000e200ff1d7b82 */ /* 0x002e240000000800 */
[----:B0-2---:R-:W-:-:S05]  /*8ff0*/  IMAD.WIDE.U32 R22, R29, 0x4, R32 ;  /* 0x000000041d167825 */ /* 0x005fca00078e0020 */
[----:B------:R-:W2:Y:S01]  /*9000*/  LDG.E.CONSTANT R4, desc[UR22][R22.64] ;  /* 0x0000001616047981 */ /* 0x000ea2000c1e9900 */
[----:B------:R-:W-:Y:S01]  /*9010*/  IMAD.WIDE.U32 R16, R29, 0x4, R16 ;  /* 0x000000041d107825 */ /* 0x000fe200078e0010 */
[----:B------:R-:W-:Y:S01]  /*9020*/  BSSY.RECONVERGENT B5, `(.L_x_136) ;  /* 0x0000038000057945 */ /* 0x000fe20003800200 */
[----:B------:R-:W-:Y:S02]  /*9030*/  IADD3 R25, PT, PT, R25, R29, RZ ;  /* 0x0000001d19197210 */ /* 0x000fe40007ffe0ff */
[----:B--2---:R-:W-:Y:S01]  /*9040*/  FSETP.NE.AND P1, PT, |R4|, +INF , PT ;  /* 0x7f8000000400780b */ /* 0x004fe20003f25200 */
[--C-:B------:R-:W-:Y:S01]  /*9050*/  FADD R27, -R12, R4.reuse ;  /* 0x000000040c1b7221 */ /* 0x100fe20000000100 */
[----:B------:R-:W-:-:S11]  /*9060*/  FADD R4, -R11, R4 ;  /* 0x000000040b047221 */ /* 0x000fd60000000100 */
[----:B------:R-:W-:Y:S01]  /*9070*/  @P1 FFMA R12, R27, R3, R12 ;  /* 0x000000031b0c1223 */ /* 0x000fe2000000000c */
[----:B------:R-:W-:-:S04]  /*9080*/  @P1 FFMA R11, R4, R6, R11 ;  /* 0x00000006040b1223 */ /* 0x000fc8000000000b */
[----:B------:R-:W-:-:S05]  /*9090*/  FADD R33, R12, -R11 ;  /* 0x8000000b0c217221 */ /* 0x000fca0000000000 */
[----:B------:R0:W-:Y:S01]  /*90a0*/  STG.E desc[UR22][R16.64], R33 ;  /* 0x0000002110007986 */ /* 0x0001e2000c101916 */
[----:B------:R-:W-:Y:S05]  /*90b0*/  @P0 BRA `(.L_x_137) ;  /* 0x0000000000380947 */ /* 0x000fea0003800000 */
[----:B------:R-:W-:Y:S01]  /*90c0*/  ISETP.GE.AND P1, PT, R2, R9, PT ;  /* 0x000000090200720c */ /* 0x000fe20003f26270 */
[----:B------:R-:W-:Y:S01]  /*90d0*/  FADD R27, -R0, R33 ;  /* 0x00000021001b7221 */ /* 0x000fe20000000100 */
[----:B------:R-:W-:Y:S01]  /*90e0*/  HFMA2 R4, -RZ, RZ, 0, 5.9604644775390625e-08 ;  /* 0x00000001ff047431 */ /* 0x000fe200000001ff */
[----:B------:R-:W-:Y:S02]  /*90f0*/  PLOP3.LUT P0, PT, PT, PT, PT, 0x8, 0x80 ;  /* 0x000000000080781c */ /* 0x000fe40003f0e170 */
[----:B------:R-:W-:-:S08]  /*9100*/  FFMA R0, R27, R7, R0 ;  /* 0x000000071b007223 */ /* 0x000fd00000000000 */
[----:B------:R-:W-:Y:S05]  /*9110*/  @!P1 BRA `(.L_x_138) ;  /* 0x0000000000a09947 */ /* 0x000fea0003800000 */
[----:B------:R-:W1:Y:S01]  /*9120*/  LDC.64 R28, c[0x0][0x3b0] ;  /* 0x0000ec00ff1c7b82 */ /* 0x000e620000000a00 */
[----:B0-----:R-:W-:-:S07]  /*9130*/  FADD R33, -R0, R33 ;  /* 0x0000002100217221 */ /* 0x001fce0000000100 */
[----:B------:R-:W0:Y:S01]  /*9140*/  LDC.64 R26, c[0x0][0x3b8] ;  /* 0x0000ee00ff1a7b82 */ /* 0x000e220000000a00 */
[----:B-1----:R-:W-:-:S05]  /*9150*/  IMAD.WIDE R28, R25, 0x4, R28 ;  /* 0x00000004191c7825 */ /* 0x002fca00078e021c */
[----:B------:R2:W-:Y:S01]  /*9160*/  STG.E desc[UR22][R28.64], R0 ;  /* 0x000000001c007986 */ /* 0x0005e2000c101916 */
[----:B0-----:R-:W-:-:S05]  /*9170*/  IMAD.WIDE R26, R25, 0x4, R26 ;  /* 0x00000004191a7825 */ /* 0x001fca00078e021a */
[----:B------:R2:W-:Y:S01]  /*9180*/  STG.E desc[UR22][R26.64], R33 ;  /* 0x000000211a007986 */ /* 0x0005e2000c101916 */
[----:B------:R-:W-:Y:S05]  /*9190*/  BRA `(.L_x_138) ;  /* 0x0000000000807947 */ /* 0x000fea0003800000 */
.L_x_137:
[----:B------:R-:W-:Y:S02]  /*91a0*/  ISETP.GE.AND P1, PT, R10, R9, PT ;  /* 0x000000090a00720c */ /* 0x000fe40003f26270 */
[----:B------:R-:W-:Y:S02]  /*91b0*/  PLOP3.LUT P0, PT, PT, PT, PT, 0x80, 0x8 ;  /* 0x000000000008781c */ /* 0x000fe40003f0f070 */
[----:B------:R-:W-:-:S09]  /*91c0*/  PRMT R4, RZ, 0x7610, R4 ;  /* 0x00007610ff047816 */ /* 0x000fd20000000004 */
[----:B------:R-:W-:Y:S05]  /*91d0*/  @P1 BRA `(.L_x_138) ;  /* 0x0000000000701947 */ /* 0x000fea0003800000 */
[----:B------:R-:W-:Y:S01]  /*91e0*/  FADD R14, -R14, R33 ;  /* 0x000000210e0e7221 */ /* 0x000fe20000000100 */
[----:B------:R-:W-:-:S03]  /*91f0*/  UISETP.NE.AND UP0, UPT, UR20, 0x1, UPT ;  /* 0x000000011400788c */ /* 0x000fc6000bf05270 */
[----:B------:R-:W-:-:S04]  /*9200*/  FADD R2, R15, R14 ;  /* 0x0000000e0f027221 */ /* 0x000fc80000000000 */
[----:B------:R-:W-:-:S04]  /*9210*/  FADD R15, -R15, R2 ;  /* 0x000000020f0f7221 */ /* 0x000fc80000000100 */
[----:B------:R-:W-:Y:S01]  /*9220*/  FADD R14, -R14, R15 ;  /* 0x0000000f0e0e7221 */ /* 0x000fe20000000100 */
[----:B------:R-:W-:Y:S01]  /*9230*/  MOV R15, R2 ;  /* 0x00000002000f7202 */ /* 0x000fe20000000f00 */
        /* <DEDUP_REMOVED lines=15> */
.L_x_140:
[----:B------:R-:W-:Y:S05]  /*9330*/  BSYNC.RECONVERGENT B6 ;  /* 0x0000000000067941 */ /* 0x000fea0003800200 */
.L_x_139:
[----:B0-----:R-:W-:Y:S01]  /*9340*/  FADD R33, R33, -R0 ;  /* 0x8000000021217221 */ /* 0x001fe20000000000 */
[----:B------:R1:W-:Y:S01]  /*9350*/  STG.E desc[UR22][R20.64], R0 ;  /* 0x0000000014007986 */ /* 0x0003e2000c101916 */
[----:B------:R-:W-:Y:S01]  /*9360*/  HFMA2 R4, -RZ, RZ, 0, 5.9604644775390625e-08 ;  /* 0x00000001ff047431 */ /* 0x000fe200000001ff */
[----:B------:R-:W-:Y:S02]  /*9370*/  PLOP3.LUT P0, PT, PT, PT, PT, 0x8, 0x80 ;  /* 0x000000000080781c */ /* 0x000fe40003f0e170 */
[----:B------:R1:W-:Y:S01]  /*9380*/  STG.E desc[UR22][R18.64], R33 ;  /* 0x0000002112007986 */ /* 0x0003e2000c101916 */
[----:B------:R-:W-:-:S10]  /*9390*/  MOV R15, R2 ;  /* 0x00000002000f7202 */ /* 0x000fd40000000f00 */
.L_x_138:
[----:B------:R-:W-:Y:S05]  /*93a0*/  BSYNC.RECONVERGENT B5 ;  /* 0x0000000000057941 */ /* 0x000fea0003800200 */
.L_x_136:
[----:B------:R-:W-:Y:S02]  /*93b0*/  ISETP.NE.AND P1, PT, R13, 0x2, PT ;  /* 0x000000020d00780c */ /* 0x000fe40003f25270 */
[----:B------:R-:W-:-:S11]  /*93c0*/  IADD3 R2, PT, PT, R10, 0x2, RZ ;  /* 0x000000020a027810 */ /* 0x000fd60007ffe0ff */
[----:B------:R-:W-:Y:S05]  /*93d0*/  @!P1 BRA `(.L_x_130) ;  /* 0x0000000000ec9947 */ /* 0x000fea0003800000 */
[----:B--2---:R-:W2:Y:S02]  /*93e0*/  LDC R27, c[0x0][0x388] ;  /* 0x0000e200ff1b7b82 */ /* 0x004ea40000000800 */
[----:B--2---:R-:W-:-:S06]  /*93f0*/  IMAD.WIDE.U32 R22, R27, 0x4, R22 ;  /* 0x000000041b167825 */ /* 0x004fcc00078e0016 */
[----:B------:R-:W2:Y:S01]  /*9400*/  LDG.E.CONSTANT R22, desc[UR22][R22.64] ;  /* 0x0000001616167981 */ /* 0x000ea2000c1e9900 */
[----:B0-----:R-:W-:Y:S01]  /*9410*/  IMAD.WIDE.U32 R16, R27, 0x4, R16 ;  /* 0x000000041b107825 */ /* 0x001fe200078e0010 */
[----:B------:R-:W-:Y:S01]  /*9420*/  BSSY.RECONVERGENT B5, `(.L_x_141) ;  /* 0x0000035000057945 */ /* 0x000fe20003800200 */
[----:B--2---:R-:W-:Y:S02]  /*9430*/  FSETP.NE.AND P1, PT, |R22|, +INF , PT ;  /* 0x7f8000001600780b */ /* 0x004fe40003f25200 */
[--C-:B------:R-:W-:Y:S01]  /*9440*/  FADD R13, -R12, R22.reuse ;  /* 0x000000160c0d7221 */ /* 0x100fe20000000100 */
[----:B------:R-:W-:-:S10]  /*9450*/  FADD R4, -R11, R22 ;  /* 0x000000160b047221 */ /* 0x000fd40000000100 */
[----:B------:R-:W-:Y:S01]  /*9460*/  @P1 FFMA R12, R13, R3, R12 ;  /* 0x000000030d0c1223 */ /* 0x000fe2000000000c */
[----:B------:R-:W-:-:S04]  /*9470*/  @P1 FFMA R11, R4, R6, R11 ;  /* 0x00000006040b1223 */ /* 0x000fc8000000000b */
[----:B------:R-:W-:-:S05]  /*9480*/  FADD R13, R12, -R11 ;  /* 0x8000000b0c0d7221 */ /* 0x000fca0000000000 */
[----:B------:R0:W-:Y:S01]  /*9490*/  STG.E desc[UR22][R16.64], R13 ;  /* 0x0000000d10007986 */ /* 0x0001e2000c101916 */
[----:B------:R-:W-:Y:S05]  /*94a0*/  @P0 BRA `(.L_x_142) ;  /* 0x0000000000380947 */ /* 0x000fea0003800000 */
[----:B------:R-:W-:Y:S01]  /*94b0*/  ISETP.GE.AND P0, PT, R2, R9, PT ;  /* 0x000000090200720c */ /* 0x000fe20003f06270 */
[----:B0-----:R-:W-:Y:S01]  /*94c0*/  FADD R17, -R0, R13 ;  /* 0x0000000d00117221 */ /* 0x001fe20000000100 */
[----:B------:R-:W-:-:S03]  /*94d0*/  HFMA2 R4, -RZ, RZ, 0, 5.9604644775390625e-08 ;  /* 0x00000001ff047431 */ /* 0x000fc600000001ff */
[----:B-1----:R-:W-:-:S08]  /*94e0*/  FFMA R0, R17, R7, R0 ;  /* 0x0000000711007223 */ /* 0x002fd00000000000 */
[----:B------:R-:W-:Y:S05]  /*94f0*/  @!P0 BRA `(.L_x_143) ;  /* 0x00000000009c8947 */ /* 0x000fea0003800000 */
[----:B------:R-:W0:Y:S01]  /*9500*/  LDC.64 R22, c[0x0][0x3b0] ;  /* 0x0000ec00ff167b82 */ /* 0x000e220000000a00 */
[----:B------:R-:W-:Y:S01]  /*9510*/  IADD3 R25, PT, PT, R25, R27, RZ ;  /* 0x0000001b19197210 */ /* 0x000fe20007ffe0ff */
[----:B------:R-:W-:-:S06]  /*9520*/  FADD R13, -R0, R13 ;  /* 0x0000000d000d7221 */ /* 0x000fcc0000000100 */
[----:B------:R-:W1:Y:S01]  /*9530*/  LDC.64 R16, c[0x0][0x3b8] ;  /* 0x0000ee00ff107b82 */ /* 0x000e620000000a00 */
[----:B0-----:R-:W-:-:S05]  /*9540*/  IMAD.WIDE R22, R25, 0x4, R22 ;  /* 0x0000000419167825 */ /* 0x001fca00078e0216 */
[----:B------:R3:W-:Y:S01]  /*9550*/  STG.E desc[UR22][R22.64], R0 ;  /* 0x0000000016007986 */ /* 0x0007e2000c101916 */
[----:B-1----:R-:W-:-:S05]  /*9560*/  IMAD.WIDE R16, R25, 0x4, R16 ;  /* 0x0000000419107825 */ /* 0x002fca00078e0210 */
[----:B------:R3:W-:Y:S01]  /*9570*/  STG.E desc[UR22][R16.64], R13 ;  /* 0x0000000d10007986 */ /* 0x0007e2000c101916 */
[----:B------:R-:W-:Y:S05]  /*9580*/  BRA `(.L_x_143) ;  /* 0x0000000000787947 */ /* 0x000fea0003800000 */
.L_x_142:
[----:B------:R-:W-:Y:S02]  /*9590*/  ISETP.GT.AND P0, PT, R2, R9, PT ;  /* 0x000000090200720c */ /* 0x000fe40003f04270 */
[----:B------:R-:W-:-:S11]  /*95a0*/  PRMT R4, RZ, 0x7610, R4 ;  /* 0x00007610ff047816 */ /* 0x000fd60000000004 */
        /* <DEDUP_REMOVED lines=8> */
[----:B------:R-:W2:Y:S01]  /*9630*/  MUFU.RCP R15, UR11 ;  /* 0x0000000b000f7d08 */ /* 0x000ea20008001000 */
[----:B-1----:R-:W-:Y:S01]  /*9640*/  MOV R0, UR11 ;  /* 0x0000000b00007c02 */ /* 0x002fe20008000f00 */
[----:B------:R-:W-:Y:S06]  /*9650*/  BSSY.RECONVERGENT B6, `(.L_x_144) ;  /* 0x000000c000067945 */ /* 0x000fec0003800200 */
[----:B------:R-:W1:Y:S01]  /*9660*/  FCHK P0, R2, UR11 ;  /* 0x0000000b02007d02 */ /* 0x000e620008000000 */
[----:B--2---:R-:W-:-:S04]  /*9670*/  FFMA R0, R15, -R0, 1 ;  /* 0x3f8000000f007423 */ /* 0x004fc80000000800 */
[----:B------:R-:W-:-:S04]  /*9680*/  FFMA R15, R15, R0, R15 ;  /* 0x000000000f0f7223 */ /* 0x000fc8000000000f */
[----:B0-----:R-:W-:-:S04]  /*9690*/  FFMA R17, R15, R2, RZ ;  /* 0x000000020f117223 */ /* 0x001fc800000000ff */
[----:B------:R-:W-:-:S04]  /*96a0*/  FFMA R0, R17, -UR11, R2 ;  /* 0x8000000b11007c23 */ /* 0x000fc80008000002 */
[----:B------:R-:W-:Y:S01]  /*96b0*/  FFMA R0, R15, R0, R17 ;  /* 0x000000000f007223 */ /* 0x000fe20000000011 */
[----:B-1----:R-:W-:Y:S06]  /*96c0*/  @!P0 BRA `(.L_x_145) ;  /* 0x0000000000108947 */ /* 0x002fec0003800000 */
[----:B------:R-:W-:Y:S02]  /*96d0*/  MOV R29, R2 ;  /* 0x00000002001d7202 */ /* 0x000fe40000000f00 */
[----:B------:R-:W-:Y:S02]  /*96e0*/  MOV R0, UR11 ;  /* 0x0000000b00007c02 */ /* 0x000fe40008000f00 */
[----:B------:R-:W-:-:S07]  /*96f0*/  MOV R4, 0x9710 ;  /* 0x0000971000047802 */ /* 0x000fce0000000f00 */
[----:B------:R-:W-:Y:S05]  /*9700*/  CALL.REL.NOINC `($__internal_0_$__cuda_sm3x_div_rn_noftz_f32_slowpath) ;  /* 0x00000010001c7944 */ /* 0x000fea0003c00000 */
.L_x_145:
[----:B------:R-:W-:Y:S05]  /*9710*/  BSYNC.RECONVERGENT B6 ;  /* 0x0000000000067941 */ /* 0x000fea0003800200 */
.L_x_144:
[----:B------:R-:W-:Y:S01]  /*9720*/  FADD R13, R13, -R0 ;  /* 0x800000000d0d7221 */ /* 0x000fe20000000000 */
[----:B------:R2:W-:Y:S01]  /*9730*/  STG.E desc[UR22][R20.64], R0 ;  /* 0x0000000014007986 */ /* 0x0005e2000c101916 */
[----:B------:R-:W-:Y:S01]  /*9740*/  HFMA2 R4, -RZ, RZ, 0, 5.9604644775390625e-08 ;  /* 0x00000001ff047431 */ /* 0x000fe200000001ff */
[----:B------:R-:W-:Y:S02]  /*9750*/  MOV R15, R2 ;  /* 0x00000002000f7202 */ /* 0x000fe40000000f00 */
[----:B------:R2:W-:Y:S05]  /*9760*/  STG.E desc[UR22][R18.64], R13 ;  /* 0x0000000d12007986 */ /* 0x0005ea000c101916 */
.L_x_143:
[----:B------:R-:W-:Y:S05]  /*9770*/  BSYNC.RECONVERGENT B5 ;  /* 0x0000000000057941 */ /* 0x000fea0003800200 */
.L_x_141:
[----:B------:R-:W-:-:S07]  /*9780*/  IADD3 R2, PT, PT, R10, 0x3, RZ ;  /* 0x000000030a027810 */ /* 0x000fce0007ffe0ff */
.L_x_130:
[----:B------:R-:W-:Y:S05]  /*9790*/  BSYNC.RECONVERGENT B4 ;  /* 0x0000000000047941 */ /* 0x000fea0003800200 */
.L_x_129:
[----:B0-23--:R-:W0:Y:S01]  /*97a0*/  LDC R13, c[0x0][0x38c] ;  /* 0x0000e300ff0d7b82 */ /* 0x00de220000000800 */
[----:B------:R-:W0:Y:S02]  /*97b0*/  LDCU UR8, c[0x0][0x394] ;  /* 0x00007280ff0877ac */ /* 0x000e240008000800 */
[----:B0-----:R-:W-:-:S04]  /*97c0*/  IADD3 R8, PT, PT, R8, UR8, -R13 ;  /* 0x0000000808087c10 */ /* 0x001fc8000fffe80d */
[----:B------:R-:W-:-:S13]  /*97d0*/  ISETP.GT.U32.AND P0, PT, R8, -0x4, PT ;  /* 0xfffffffc0800780c */ /* 0x000fda0003f04070 */
[----:B------:R-:W-:Y:S05]  /*97e0*/  @P0 BRA `(.L_x_77) ;  /* 0x0000000c00c80947 */ /* 0x000fea0003800000 */
.L_x_166:
[----:B0-2---:R-:W0:Y:S01]  /*97f0*/  LDC.64 R16, c[0x0][0x380] ;  /* 0x0000e000ff107b82 */ /* 0x005e220000000a00 */
[----:B------:R-:W2:Y:S07]  /*9800*/  LDCU UR8, c[0x0][0x388] ;  /* 0x00007100ff0877ac */ /* 0x000eae0008000800 */
[----:B-1----:R-:W1:Y:S01]  /*9810*/  LDC.64 R22, c[0x0][0x3a8] ;  /* 0x0000ea00ff167b82 */ /* 0x002e620000000a00 */
[----:B--2---:R-:W-:-:S04]  /*9820*/  IMAD R8, R2, UR8, R5 ;  /* 0x0000000802087c24 */ /* 0x004fc8000f8e0205 */
[----:B0-----:R-:W-:-:S05]  /*9830*/  IMAD.WIDE R16, R8, 0x4, R16 ;  /* 0x0000000408107825 */ /* 0x001fca00078e0210 */
[----:B------:R-:W2:Y:S01]  /*9840*/  LDG.E.CONSTANT R10, desc[UR22][R16.64] ;  /* 0x00000016100a7981 */ /* 0x000ea2000c1e9900 */
[----:B------:R-:W-:Y:S01]  /*9850*/  BSSY.RECONVERGENT B4, `(.L_x_146) ;  /* 0x0000036000047945 */ /* 0x000fe20003800200 */
[----:B-1----:R-:W-:Y:S01]  /*9860*/  IMAD.WIDE R22, R8, 0x4, R22 ;  /* 0x0000000408167825 */ /* 0x002fe200078e0216 */
[----:B--2---:R-:W-:-:S03]  /*9870*/  FSETP.NE.AND P0, PT, |R10|, +INF , PT ;  /* 0x7f8000000a00780b */ /* 0x004fc60003f05200 */
[C---:B------:R-:W-:Y:S01]  /*9880*/  FADD R13, R10.reuse, -R12 ;  /* 0x8000000c0a0d7221 */ /* 0x040fe20000000000 */
[----:B------:R-:W-:-:S09]  /*9890*/  FADD R10, R10, -R11 ;  /* 0x8000000b0a0a7221 */ /* 0x000fd20000000000 */
[----:B------:R-:W-:Y:S01]  /*98a0*/  @P0 FFMA R12, R13, R3, R12 ;  /* 0x000000030d0c0223 */ /* 0x000fe2000000000c */
[----:B------:R-:W-:Y:S01]  /*98b0*/  @P0 FFMA R11, R10, R6, R11 ;  /* 0x000000060a0b0223 */ /* 0x000fe2000000000b */
[----:B------:R-:W-:-:S03]  /*98c0*/  LOP3.LUT P0, RZ, R4, 0xff, RZ, 0xc0, !PT ;  /* 0x000000ff04ff7812 */ /* 0x000fc6000780c0ff */
[----:B------:R-:W-:-:S05]  /*98d0*/  FADD R13, R12, -R11 ;  /* 0x8000000b0c0d7221 */ /* 0x000fca0000000000 */
[----:B------:R0:W-:Y:S05]  /*98e0*/  STG.E desc[UR22][R22.64], R13 ;  /* 0x0000000d16007986 */ /* 0x0001ea000c101916 */
[----:B------:R-:W-:Y:S05]  /*98f0*/  @!P0 BRA `(.L_x_147) ;  /* 0x0000000000348947 */ /* 0x000fea0003800000 */
[----:B------:R-:W-:Y:S01]  /*9900*/  ISETP.GE.AND P1, PT, R2, R9, PT ;  /* 0x000000090200720c */ /* 0x000fe20003f26270 */
[----:B------:R-:W-:Y:S01]  /*9910*/  FADD R25, -R0, R13 ;  /* 0x0000000d00197221 */ /* 0x000fe20000000100 */
[----:B------:R-:W-:-:S03]  /*9920*/  PLOP3.LUT P0, PT, PT, PT, PT, 0x8, 0x80 ;  /* 0x000000000080781c */ /* 0x000fc60003f0e170 */
        /* <DEDUP_REMOVED lines=10> */
.L_x_147:
[----:B------:R-:W-:Y:S02]  /*99d0*/  ISETP.GT.AND P1, PT, R2, R9, PT ;  /* 0x000000090200720c */ /* 0x000fe40003f24270 */
[----:B------:R-:W-:-:S11]  /*99e0*/  PLOP3.LUT P0, PT, PT, PT, PT, 0x80, 0x8 ;  /* 0x000000000008781c */ /* 0x000fd60003f0f070 */
[----:B------:R-:W-:Y:S05]  /*99f0*/  @P1 BRA `(.L_x_148) ;  /* 0x00000000006c1947 */ /* 0x000fea0003800000 */
[----:B------:R-:W-:Y:S01]  /*9a00*/  ISETP.NE.AND P1, PT, R2, R9, PT ;  /* 0x000000090200720c */ /* 0x000fe20003f25270 */
[----:B------:R-:W-:-:S04]  /*9a10*/  FADD R14, -R14, R13 ;  /* 0x0000000d0e0e7221 */ /* 0x000fc80000000100 */
[----:B------:R-:W-:-:S04]  /*9a20*/  FADD R10, R15, R14 ;  /* 0x0000000e0f0a7221 */ /* 0x000fc80000000000 */
[----:B------:R-:W-:-:S04]  /*9a30*/  FADD R15, -R15, R10 ;  /* 0x0000000a0f0f7221 */ /* 0x000fc80000000100 */
[----:B------:R-:W-:Y:S01]  /*9a40*/  FADD R14, -R14, R15 ;  /* 0x0000000f0e0e7221 */ /* 0x000fe20000000100 */
[----:B------:R-:W-:Y:S01]  /*9a50*/  MOV R15, R10 ;  /* 0x0000000a000f7202 */ /* 0x000fe20000000f00 */
[----:B------:R-:W-:Y:S06]  /*9a60*/  @P1 BRA `(.L_x_148) ;  /* 0x0000000000501947 */ /* 0x000fec0003800000 */
        /* <DEDUP_REMOVED lines=14> */
.L_x_150:
[----:B------:R-:W-:Y:S05]  /*9b50*/  BSYNC.RECONVERGENT B5 ;  /* 0x0000000000057941 */ /* 0x000fea0003800200 */
.L_x_149:
[----:B0-----:R-:W-:Y:S01]  /*9b60*/  FADD R13, R13, -R0 ;  /* 0x800000000d0d7221 */ /* 0x001fe20000000000 */
[----:B------:R2:W-:Y:S01]  /*9b70*/  STG.E desc[UR22][R20.64], R0 ;  /* 0x0000000014007986 */ /* 0x0005e2000c101916 */
[----:B------:R-:W-:Y:S02]  /*9b80*/  PLOP3.LUT P0, PT, PT, PT, PT, 0x8, 0x80 ;  /* 0x000000000080781c */ /* 0x000fe40003f0e170 */
[----:B------:R-:W-:Y:S01]  /*9b90*/  MOV R15, R10 ;  /* 0x0000000a000f7202 */ /* 0x000fe20000000f00 */
[----:B------:R2:W-:Y:S10]  /*9ba0*/  STG.E desc[UR22][R18.64], R13 ;  /* 0x0000000d12007986 */ /* 0x0005f4000c101916 */
.L_x_148:
[----:B------:R-:W-:Y:S05]  /*9bb0*/  BSYNC.RECONVERGENT B4 ;  /* 0x0000000000047941 */ /* 0x000fea0003800200 */
.L_x_146:
[----:B-1----:R-:W1:Y:S02]  /*9bc0*/  LDC R25, c[0x0][0x388] ;  /* 0x0000e200ff197b82 */ /* 0x002e640000000800 */
[----:B-1----:R-:W-:-:S05]  /*9bd0*/  IMAD.WIDE.U32 R16, R25, 0x4, R16 ;  /* 0x0000000419107825 */ /* 0x002fca00078e0010 */
[----:B------:R-:W3:Y:S01]  /*9be0*/  LDG.E.CONSTANT R4, desc[UR22][R16.64] ;  /* 0x0000001610047981 */ /* 0x000ee2000c1e9900 */
[----:B0-----:R-:W-:Y:S01]  /*9bf0*/  IMAD.WIDE.U32 R22, R25, 0x4, R22 ;  /* 0x0000000419167825 */ /* 0x001fe200078e0016 */
[----:B------:R-:W-:Y:S01]  /*9c00*/  BSSY.RECONVERGENT B4, `(.L_x_151) ;  /* 0x0000036000047945 */ /* 0x000fe20003800200 */
[----:B------:R-:W-:Y:S02]  /*9c10*/  IADD3 R8, PT, PT, R8, R25, RZ ;  /* 0x0000001908087210 */ /* 0x000fe40007ffe0ff */
[----:B---3--:R-:W-:Y:S01]  /*9c20*/  FSETP.NE.AND P1, PT, |R4|, +INF , PT ;  /* 0x7f8000000400780b */ /* 0x008fe20003f25200 */
[--C-:B--2---:R-:W-:Y:S01]  /*9c30*/  FADD R13, -R12, R4.reuse ;  /* 0x000000040c0d7221 */ /* 0x104fe20000000100 */
[----:B------:R-:W-:-:S11]  /*9c40*/  FADD R4, -R11, R4 ;  /* 0x000000040b047221 */ /* 0x000fd60000000100 */
[----:B------:R-:W-:Y:S01]  /*9c50*/  @P1 FFMA R12, R13, R3, R12 ;  /* 0x000000030d0c1223 */ /* 0x000fe2000000000c */
[----:B------:R-:W-:Y:S01]  /*9c60*/  @P1 FFMA R11, R4, R6, R11 ;  /* 0x00000006040b1223 */ /* 0x000fe2000000000b */
[----:B------:R-:W-:-:S03]  /*9c70*/  IADD3 R4, PT, PT, R2, 0x1, RZ ;  /* 0x0000000102047810 */ /* 0x000fc60007ffe0ff */
[----:B------:R-:W-:-:S05]  /*9c80*/  FADD R13, R12, -R11 ;  /* 0x8000000b0c0d7221 */ /* 0x000fca0000000000 */
[----:B------:R0:W-:Y:S01]  /*9c90*/  STG.E desc[UR22][R22.64], R13 ;  /* 0x0000000d16007986 */ /* 0x0001e2000c101916 */
[----:B------:R-:W-:Y:S05]  /*9ca0*/  @P0 BRA `(.L_x_152) ;  /* 0x0000000000340947 */ /* 0x000fea0003800000 */
        /* <DEDUP_REMOVED lines=13> */
.L_x_152:
[----:B------:R-:W-:Y:S02]  /*9d80*/  ISETP.GE.AND P1, PT, R2, R9, PT ;  /* 0x000000090200720c */ /* 0x000fe40003f26270 */
        /* <DEDUP_REMOVED lines=23> */
.L_x_155:
[----:B------:R-:W-:Y:S05]  /*9f00*/  BSYNC.RECONVERGENT B5 ;  /* 0x0000000000057941 */ /* 0x000fea0003800200 */
.L_x_154:
[----:B0-----:R-:W-:Y:S01]  /*9f10*/  FADD R13, R13, -R0 ;  /* 0x800000000d0d7221 */ /* 0x001fe20000000000 */
[----:B------:R2:W-:Y:S01]  /*9f20*/  STG.E desc[UR22][R20.64], R0 ;  /* 0x0000000014007986 */ /* 0x0005e2000c101916 */
[----:B------:R-:W-:Y:S02]  /*9f30*/  PLOP3.LUT P0, PT, PT, PT, PT, 0x8, 0x80 ;  /* 0x000000000080781c */ /* 0x000fe40003f0e170 */
[----:B------:R-:W-:Y:S01]  /*9f40*/  MOV R15, R10 ;  /* 0x0000000a000f7202 */ /* 0x000fe20000000f00 */
[----:B------:R2:W-:Y:S10]  /*9f50*/  STG.E desc[UR22][R18.64], R13 ;  /* 0x0000000d12007986 */ /* 0x0005f4000c101916 */
.L_x_153:
[----:B------:R-:W-:Y:S05]  /*9f60*/  BSYNC.RECONVERGENT B4 ;  /* 0x0000000000047941 */ /* 0x000fea0003800200 */
.L_x_151:
        /* <DEDUP_REMOVED lines=28> */
.L_x_157:
        /* <DEDUP_REMOVED lines=24> */
.L_x_160:
[----:B------:R-:W-:Y:S05]  /*a2b0*/  BSYNC.RECONVERGENT B5 ;  /* 0x0000000000057941 */ /* 0x000fea0003800200 */
.L_x_159:
[----:B0-----:R-:W-:Y:S01]  /*a2c0*/  FADD R13, R13, -R0 ;  /* 0x800000000d0d7221 */ /* 0x001fe20000000000 */
[----:B------:R1:W-:Y:S01]  /*a2d0*/  STG.E desc[UR22][R20.64], R0 ;  /* 0x0000000014007986 */ /* 0x0003e2000c101916 */
[----:B------:R-:W-:Y:S02]  /*a2e0*/  PLOP3.LUT P0, PT, PT, PT, PT, 0x8, 0x80 ;  /* 0x000000000080781c */ /* 0x000fe40003f0e170 */
[----:B------:R-:W-:Y:S01]  /*a2f0*/  MOV R15, R10 ;  /* 0x0000000a000f7202 */ /* 0x000fe20000000f00 */
[----:B------:R1:W-:Y:S10]  /*a300*/  STG.E desc[UR22][R18.64], R13 ;  /* 0x0000000d12007986 */ /* 0x0003f4000c101916 */
.L_x_158:
[----:B------:R-:W-:Y:S05]  /*a310*/  BSYNC.RECONVERGENT B4 ;  /* 0x0000000000047941 */ /* 0x000fea0003800200 */
.L_x_156:
[----:B--2---:R-:W2:Y:S02]  /*a320*/  LDC R25, c[0x0][0x388] ;  /* 0x0000e200ff197b82 */ /* 0x004ea40000000800 */
[----:B--2---:R-:W-:-:S06]  /*a330*/  IMAD.WIDE.U32 R16, R25, 0x4, R16 ;  /* 0x0000000419107825 */ /* 0x004fcc00078e0010 */
[----:B------:R-:W2:Y:S01]  /*a340*/  LDG.E.CONSTANT R16, desc[UR22][R16.64] ;  /* 0x0000001610107981 */ /* 0x000ea2000c1e9900 */
[----:B0-----:R-:W-:Y:S01]  /*a350*/  IMAD.WIDE.U32 R22, R25, 0x4, R22 ;  /* 0x0000000419167825 */ /* 0x001fe200078e0016 */
[----:B------:R-:W-:Y:S01]  /*a360*/  BSSY.RECONVERGENT B4, `(.L_x_161) ;  /* 0x0000036000047945 */ /* 0x000fe20003800200 */
[----:B------:R-:W-:Y:S02]  /*a370*/  IADD3 R10, PT, PT, R2, 0x3, RZ ;  /* 0x00000003020a7810 */ /* 0x000fe40007ffe0ff */
[----:B--2---:R-:W-:Y:S01]  /*a380*/  FSETP.NE.AND P1, PT, |R16|, +INF , PT ;  /* 0x7f8000001000780b */ /* 0x004fe20003f25200 */
[--C-:B-1----:R-:W-:Y:S01]  /*a390*/  FADD R13, -R12, R16.reuse ;  /* 0x000000100c0d7221 */ /* 0x102fe20000000100 */
        /* <DEDUP_REMOVED lines=8> */
[----:B------:R-:W-:-:S03]  /*a420*/  HFMA2 R4, -RZ, RZ, 0, 5.9604644775390625e-08 ;  /* 0x00000001ff047431 */ /* 0x000fc600000001ff */
[----:B------:R-:W-:-:S08]  /*a430*/  FFMA R0, R17, R7, R0 ;  /* 0x0000000711007223 */ /* 0x000fd00000000000 */
[----:B------:R-:W-:Y:S05]  /*a440*/  @!P0 BRA `(.L_x_163) ;  /* 0x00000000009c8947 */ /* 0x000fea0003800000 */
[----:B------:R-:W1:Y:S01]  /*a450*/  LDC.64 R16, c[0x0][0x3b0] ;  /* 0x0000ec00ff107b82 */ /* 0x000e620000000a00 */
[----:B------:R-:W-:Y:S01]  /*a460*/  IADD3 R25, PT, PT, R8, R25, RZ ;  /* 0x0000001908197210 */ /* 0x000fe20007ffe0ff */
[----:B0-----:R-:W-:-:S06]  /*a470*/  FADD R13, -R0, R13 ;  /* 0x0000000d000d7221 */ /* 0x001fcc0000000100 */
[----:B------:R-:W0:Y:S01]  /*a480*/  LDC.64 R22, c[0x0][0x3b8] ;  /* 0x0000ee00ff167b82 */ /* 0x000e220000000a00 */
[----:B-1----:R-:W-:-:S05]  /*a490*/  IMAD.WIDE R16, R25, 0x4, R16 ;  /* 0x0000000419107825 */ /* 0x002fca00078e0210 */
[----:B------:R2:W-:Y:S01]  /*a4a0*/  STG.E desc[UR22][R16.64], R0 ;  /* 0x0000000010007986 */ /* 0x0005e2000c101916 */
[----:B0-----:R-:W-:-:S05]  /*a4b0*/  IMAD.WIDE R22, R25, 0x4, R22 ;  /* 0x0000000419167825 */ /* 0x001fca00078e0216 */
[----:B------:R2:W-:Y:S01]  /*a4c0*/  STG.E desc[UR22][R22.64], R13 ;  /* 0x0000000d16007986 */ /* 0x0005e2000c101916 */
[----:B------:R-:W-:Y:S05]  /*a4d0*/  BRA `(.L_x_163) ;  /* 0x0000000000787947 */ /* 0x000fea0003800000 */
.L_x_162:
[----:B------:R-:W-:Y:S02]  /*a4e0*/  ISETP.GT.AND P0, PT, R10, R9, PT ;  /* 0x000000090a00720c */ /* 0x000fe40003f04270 */
[----:B------:R-:W-:-:S11]  /*a4f0*/  PRMT R4, RZ, 0x7610, R4 ;  /* 0x00007610ff047816 */ /* 0x000fd60000000004 */
        /* <DEDUP_REMOVED lines=22> */
.L_x_165:
[----:B------:R-:W-:Y:S05]  /*a660*/  BSYNC.RECONVERGENT B5 ;  /* 0x0000000000057941 */ /* 0x000fea0003800200 */
.L_x_164:
[----:B0-----:R-:W-:Y:S01]  /*a670*/  FADD R13, R13, -R0 ;  /* 0x800000000d0d7221 */ /* 0x001fe20000000000 */
[----:B------:R1:W-:Y:S01]  /*a680*/  STG.E desc[UR22][R20.64], R0 ;  /* 0x0000000014007986 */ /* 0x0003e2000c101916 */
[----:B------:R-:W-:Y:S01]  /*a690*/  HFMA2 R4, -RZ, RZ, 0, 5.9604644775390625e-08 ;  /* 0x00000001ff047431 */ /* 0x000fe200000001ff */
[----:B------:R-:W-:Y:S02]  /*a6a0*/  MOV R15, R8 ;  /* 0x00000008000f7202 */ /* 0x000fe40000000f00 */
[----:B------:R1:W-:Y:S05]  /*a6b0*/  STG.E desc[UR22][R18.64], R13 ;  /* 0x0000000d12007986 */ /* 0x0003ea000c101916 */
.L_x_163:
[----:B------:R-:W-:Y:S05]  /*a6c0*/  BSYNC.RECONVERGENT B4 ;  /* 0x0000000000047941 */ /* 0x000fea0003800200 */
.L_x_161:
[----:B------:R-:W3:Y:S01]  /*a6d0*/  LDCU UR8, c[0x0][0x38c] ;  /* 0x00007180ff0877ac */ /* 0x000ee20008000800 */
[----:B------:R-:W-:-:S04]  /*a6e0*/  IADD3 R2, PT, PT, R2, 0x4, RZ ;  /* 0x0000000402027810 */ /* 0x000fc80007ffe0ff */
[----:B---3--:R-:W-:-:S13]  /*a6f0*/  ISETP.GE.AND P0, PT, R2, UR8, PT ;  /* 0x0000000802007c0c */ /* 0x008fda000bf06270 */
[----:B------:R-:W-:Y:S05]  /*a700*/  @!P0 BRA `(.L_x_166) ;  /* 0xfffffff000388947 */ /* 0x000fea000383ffff */
.L_x_77:
[----:B------:R-:W-:Y:S05]  /*a710*/  BSYNC.RECONVERGENT B0 ;  /* 0x0000000000007941 */ /* 0x000fea0003800200 */
.L_x_76:
[----:B------:R-:W5:Y:S01]  /*a720*/  LDCU UR8, c[0x0][0x388] ;  /* 0x00007100ff0877ac */ /* 0x000f620008000800 */
[----:B------:R-:W-:-:S04]  /*a730*/  IADD3 R5, PT, PT, R5, UR7, RZ ;  /* 0x0000000705057c10 */ /* 0x000fc8000fffe0ff */
[----:B-----5:R-:W-:-:S13]  /*a740*/  ISETP.GE.AND P0, PT, R5, UR8, PT ;  /* 0x0000000805007c0c */ /* 0x020fda000bf06270 */
[----:B------:R-:W-:Y:S05]  /*a750*/  @!P0 BRA `(.L_x_167) ;  /* 0xffffffa400e08947 */ /* 0x000fea000383ffff */
[----:B------:R-:W-:Y:S05]  /*a760*/  BSYNC.RECONVERGENT B1 ;  /* 0x0000000000017941 */ /* 0x000fea0003800200 */
.L_x_75:
[----:B------:R-:W-:Y:S05]  /*a770*/  EXIT ;  /* 0x000000000000794d */ /* 0x000fea0003800000 */
        .weak           $__internal_0_$__cuda_sm3x_div_rn_noftz_f32_slowpath
        .type           $__internal_0_$__cuda_sm3x_div_rn_noftz_f32_slowpath,@function
        .size           $__internal_0_$__cuda_sm3x_div_rn_noftz_f32_slowpath,(.L_x_286 - $__internal_0_$__cuda_sm3x_div_rn_noftz_f32_slowpath)
$__internal_0_$__cuda_sm3x_div_rn_noftz_f32_slowpath:
[----:B------:R-:W-:Y:S01]  /*a780*/  SHF.R.U32.HI R15, RZ, 0x17, R0 ;  /* 0x00000017ff0f7819 */ /* 0x000fe20000011600 */
[----:B------:R-:W-:Y:S01]  /*a790*/  BSSY.RECONVERGENT B2, `(.L_x_168) ;  /* 0x0000062000027945 */ /* 0x000fe20003800200 */
[----:B------:R-:W-:Y:S02]  /*a7a0*/  SHF.R.U32.HI R26, RZ, 0x17, R29 ;  /* 0x00000017ff1a7819 */ /* 0x000fe4000001161d */
[----:B------:R-:W-:Y:S02]  /*a7b0*/  LOP3.LUT R15, R15, 0xff, RZ, 0xc0, !PT ;  /* 0x000000ff0f0f7812 */ /* 0x000fe400078ec0ff */
[----:B------:R-:W-:Y:S02]  /*a7c0*/  LOP3.LUT R26, R26, 0xff, RZ, 0xc0, !PT ;  /* 0x000000ff1a1a7812 */ /* 0x000fe400078ec0ff */
[----:B------:R-:W-:Y:S02]  /*a7d0*/  IADD3 R27, PT, PT, R15, -0x1, RZ ;  /* 0xffffffff0f1b7810 */ /* 0x000fe40007ffe0ff */
[----:B------:R-:W-:-:S02]  /*a7e0*/  IADD3 R28, PT, PT, R26, -0x1, RZ ;  /* 0xffffffff1a1c7810 */ /* 0x000fc40007ffe0ff */
[----:B------:R-:W-:-:S04]  /*a7f0*/  ISETP.GT.U32.AND P0, PT, R27, 0xfd, PT ;  /* 0x000000fd1b00780c */ /* 0x000fc80003f04070 */
[----:B------:R-:W-:-:S13]  /*a800*/  ISETP.GT.U32.OR P0, PT, R28, 0xfd, P0 ;  /* 0x000000fd1c00780c */ /* 0x000fda0000704470 */
[----:B------:R-:W-:Y:S01]  /*a810*/  @!P0 MOV R24, RZ ;  /* 0x000000ff00188202 */ /* 0x000fe20000000f00 */
[----:B------:R-:W-:Y:S06]  /*a820*/  @!P0 BRA `(.L_x_169) ;  /* 0x00000000005c8947 */ /* 0x000fec0003800000 */
[----:B------:R-:W-:Y:S02]  /*a830*/  FSETP.GTU.FTZ.AND P0, PT, |R29|, +INF , PT ;  /* 0x7f8000001d00780b */ /* 0x000fe40003f1c200 */
[----:B------:R-:W-:-:S04]  /*a840*/  FSETP.GTU.FTZ.AND P1, PT, |R0|, +INF , PT ;  /* 0x7f8000000000780b */ /* 0x000fc80003f3c200 */
[----:B------:R-:W-:-:S13]  /*a850*/  PLOP3.LUT P0, PT, P0, P1, PT, 0xf8, 0x8f ;  /* 0x00000000008f781c */ /* 0x000fda0000703f70 */
[----:B------:R-:W-:Y:S05]  /*a860*/  @P0 BRA `(.L_x_170) ;  /* 0x00000004004c0947 */ /* 0x000fea0003800000 */
[----:B------:R-:W-:-:S13]  /*a870*/  LOP3.LUT P0, RZ, R0, 0x7fffffff, R29, 0xc8, !PT ;  /* 0x7fffffff00ff7812 */ /* 0x000fda000780c81d */
[----:B------:R-:W-:Y:S05]  /*a880*/  @!P0 BRA `(.L_x_171) ;  /* 0x00000004003c8947 */ /* 0x000fea0003800000 */
[C---:B------:R-:W-:Y:S02]  /*a890*/  FSETP.NEU.FTZ.AND P2, PT, |R29|.reuse, +INF , PT ;  /* 0x7f8000001d00780b */ /* 0x040fe40003f5d200 */
[----:B------:R-:W-:Y:S02]  /*a8a0*/  FSETP.NEU.FTZ.AND P1, PT, |R0|, +INF , PT ;  /* 0x7f8000000000780b */ /* 0x000fe40003f3d200 */
[----:B------:R-:W-:-:S11]  /*a8b0*/  FSETP.NEU.FTZ.AND P0, PT, |R29|, +INF , PT ;  /* 0x7f8000001d00780b */ /* 0x000fd60003f1d200 */
[----:B------:R-:W-:Y:S05]  /*a8c0*/  @!P1 BRA !P2, `(.L_x_171) ;  /* 0x00000004002c9947 */ /* 0x000fea0005000000 */
[----:B------:R-:W-:-:S04]  /*a8d0*/  LOP3.LUT P2, RZ, R29, 0x7fffffff, RZ, 0xc0, !PT ;  /* 0x7fffffff1dff7812 */ /* 0x000fc8000784c0ff */
[----:B------:R-:W-:-:S13]  /*a8e0*/  PLOP3.LUT P1, PT, P1, P2, PT, 0x2f, 0xf2 ;  /* 0x0000000000f2781c */ /* 0x000fda0000f24577 */
[----:B------:R-:W-:Y:S05]  /*a8f0*/  @P1 BRA `(.L_x_172) ;  /* 0x0000000400181947 */ /* 0x000fea0003800000 */
[----:B------:R-:W-:-:S04]  /*a900*/  LOP3.LUT P1, RZ, R0, 0x7fffffff, RZ, 0xc0, !PT ;  /* 0x7fffffff00ff7812 */ /* 0x000fc8000782c0ff */
[----:B------:R-:W-:-:S13]  /*a910*/  PLOP3.LUT P0, PT, P0, P1, PT, 0x2f, 0xf2 ;  /* 0x0000000000f2781c */ /* 0x000fda0000702577 */
[----:B------:R-:W-:Y:S05]  /*a920*/  @P0 BRA `(.L_x_173) ;  /* 0x0000000400000947 */ /* 0x000fea0003800000 */
[----:B------:R-:W-:Y:S02]  /*a930*/  ISETP.GE.AND P0, PT, R28, RZ, PT ;  /* 0x000000ff1c00720c */ /* 0x000fe40003f06270 */
[----:B------:R-:W-:-:S11]  /*a940*/  ISETP.GE.AND P1, PT, R27, RZ, PT ;  /* 0x000000ff1b00720c */ /* 0x000fd60003f26270 */
[----:B------:R-:W-:Y:S01]  /*a950*/  @P0 MOV R24, RZ ;  /* 0x000000ff00180202 */ /* 0x000fe20000000f00 */
[----:B------:R-:W-:Y:S01]  /*a960*/  @!P0 FFMA R29, R29, 1.84467440737095516160e+19, RZ ;  /* 0x5f8000001d1d8823 */ /* 0x000fe200000000ff */
[----:B------:R-:W-:Y:S01]  /*a970*/  @!P0 MOV R24, 0xffffffc0 ;  /* 0xffffffc000188802 */ /* 0x000fe20000000f00 */
[----:B------:R-:W-:-:S03]  /*a980*/  @!P1 FFMA R0, R0, 1.84467440737095516160e+19, RZ ;  /* 0x5f80000000009823 */ /* 0x000fc600000000ff */
[----:B------:R-:W-:-:S07]  /*a990*/  @!P1 IADD3 R24, PT, PT, R24, 0x40, RZ ;  /* 0x0000004018189810 */ /* 0x000fce0007ffe0ff */
.L_x_169:
[----:B------:R-:W-:Y:S01]  /*a9a0*/  LEA R27, R15, 0xc0800000, 0x17 ;  /* 0xc08000000f1b7811 */ /* 0x000fe200078eb8ff */
[----:B------:R-:W-:Y:S01]  /*a9b0*/  BSSY.RECONVERGENT B3, `(.L_x_174) ;  /* 0x0000036000037945 */ /* 0x000fe20003800200 */
[----:B------:R-:W-:Y:S02]  /*a9c0*/  IADD3 R26, PT, PT, R26, -0x7f, RZ ;  /* 0xffffff811a1a7810 */ /* 0x000fe40007ffe0ff */
[----:B------:R-:W-:-:S03]  /*a9d0*/  IADD3 R30, PT, PT, -R27, R0, RZ ;  /* 0x000000001b1e7210 */ /* 0x000fc60007ffe1ff */
[----:B------:R-:W-:Y:S01]  /*a9e0*/  IMAD R0, R26, -0x800000, R29 ;  /* 0xff8000001a007824 */ /* 0x000fe200078e021d */
[----:B------:R-:W0:Y:S01]  /*a9f0*/  MUFU.RCP R28, R30 ;  /* 0x0000001e001c7308 */ /* 0x000e220000001000 */
[----:B------:R-:W-:-:S04]  /*aa00*/  FADD.FTZ R27, -R30, -RZ ;  /* 0x800000ff1e1b7221 */ /* 0x000fc80000010100 */
[----:B0-----:R-:W-:-:S04]  /*aa10*/  FFMA R31, R28, R27, 1 ;  /* 0x3f8000001c1f7423 */ /* 0x001fc8000000001b */
[----:B------:R-:W-:-:S04]  /*aa20*/  FFMA R31, R28, R31, R28 ;  /* 0x0000001f1c1f7223 */ /* 0x000fc8000000001c */
[----:B------:R-:W-:-:S04]  /*aa30*/  FFMA R28, R0, R31, RZ ;  /* 0x0000001f001c7223 */ /* 0x000fc800000000ff */
[----:B------:R-:W-:-:S04]  /*aa40*/  FFMA R29, R27, R28, R0 ;  /* 0x0000001c1b1d7223 */ /* 0x000fc80000000000 */
[----:B------:R-:W-:Y:S01]  /*aa50*/  FFMA R28, R31, R29, R28 ;  /* 0x0000001d1f1c7223 */ /* 0x000fe2000000001c */
[----:B------:R-:W-:-:S03]  /*aa60*/  IADD3 R29, PT, PT, R26, 0x7f, -R15 ;  /* 0x0000007f1a1d7810 */ /* 0x000fc60007ffe80f */
[----:B------:R-:W-:Y:S01]  /*aa70*/  FFMA R27, R27, R28, R0 ;  /* 0x0000001c1b1b7223 */ /* 0x000fe20000000000 */
[----:B------:R-:W-:-:S03]  /*aa80*/  IADD3 R29, PT, PT, R29, R24, RZ ;  /* 0x000000181d1d7210 */ /* 0x000fc60007ffe0ff */
[----:B------:R-:W-:-:S05]  /*aa90*/  FFMA R0, R31, R27, R28 ;  /* 0x0000001b1f007223 */ /* 0x000fca000000001c */
[----:B------:R-:W-:-:S04]  /*aaa0*/  SHF.R.U32.HI R15, RZ, 0x17, R0 ;  /* 0x00000017ff0f7819 */ /* 0x000fc80000011600 */
[----:B------:R-:W-:-:S04]  /*aab0*/  LOP3.LUT R24, R15, 0xff, RZ, 0xc0, !PT ;  /* 0x000000ff0f187812 */ /* 0x000fc800078ec0ff */
[----:B------:R-:W-:-:S04]  /*aac0*/  IADD3 R15, PT, PT, R24, R29, RZ ;  /* 0x0000001d180f7210 */ /* 0x000fc80007ffe0ff */
[----:B------:R-:W-:-:S04]  /*aad0*/  IADD3 R24, PT, PT, R15, -0x1, RZ ;  /* 0xffffffff0f187810 */ /* 0x000fc80007ffe0ff */
[----:B------:R-:W-:-:S13]  /*aae0*/  ISETP.GE.U32.AND P0, PT, R24, 0xfe, PT ;  /* 0x000000fe1800780c */ /* 0x000fda0003f06070 */
[----:B------:R-:W-:Y:S05]  /*aaf0*/  @!P0 BRA `(.L_x_175) ;  /* 0x0000000000808947 */ /* 0x000fea0003800000 */
[----:B------:R-:W-:-:S13]  /*ab00*/  ISETP.GT.AND P0, PT, R15, 0xfe, PT ;  /* 0x000000fe0f00780c */ /* 0x000fda0003f04270 */
[----:B------:R-:W-:Y:S05]  /*ab10*/  @P0 BRA `(.L_x_176) ;  /* 0x00000000006c0947 */ /* 0x000fea0003800000 */
[----:B------:R-:W-:-:S13]  /*ab20*/  ISETP.GE.AND P0, PT, R15, 0x1, PT ;  /* 0x000000010f00780c */ /* 0x000fda0003f06270 */
[----:B------:R-:W-:Y:S05]  /*ab30*/  @P0 BRA `(.L_x_177) ;  /* 0x0000000000740947 */ /* 0x000fea0003800000 */
[----:B------:R-:W-:Y:S02]  /*ab40*/  ISETP.GE.AND P0, PT, R15, -0x18, PT ;  /* 0xffffffe80f00780c */ /* 0x000fe40003f06270 */
[----:B------:R-:W-:-:S11]  /*ab50*/  LOP3.LUT R0, R0, 0x80000000, RZ, 0xc0, !PT ;  /* 0x8000000000007812 */ /* 0x000fd600078ec0ff */
[----:B------:R-:W-:Y:S05]  /*ab60*/  @!P0 BRA `(.L_x_177) ;  /* 0x0000000000688947 */ /* 0x000fea0003800000 */
[CCC-:B------:R-:W-:Y:S01]  /*ab70*/  FFMA.RZ R24, R31.reuse, R27.reuse, R28.reuse ;  /* 0x0000001b1f187223 */ /* 0x1c0fe2000000c01c */
[CCC-:B------:R-:W-:Y:S01]  /*ab80*/  FFMA.RP R26, R31.reuse, R27.reuse, R28.reuse ;  /* 0x0000001b1f1a7223 */ /* 0x1c0fe2000000801c */
[----:B------:R-:W-:Y:S01]  /*ab90*/  FFMA.RM R31, R31, R27, R28 ;  /* 0x0000001b1f1f7223 */ /* 0x000fe2000000401c */
[C---:B------:R-:W-:Y:S02]  /*aba0*/  IADD3 R27, PT, PT, R15.reuse, 0x20, RZ ;  /* 0x000000200f1b7810 */ /* 0x040fe40007ffe0ff */
[----:B------:R-:W-:Y:S02]  /*abb0*/  LOP3.LUT R24, R24, 0x7fffff, RZ, 0xc0, !PT ;  /* 0x007fffff18187812 */ /* 0x000fe400078ec0ff */
[C---:B------:R-:W-:Y:S02]  /*abc0*/  ISETP.NE.AND P2, PT, R15.reuse, RZ, PT ;  /* 0x000000ff0f00720c */ /* 0x040fe40003f45270 */
[----:B------:R-:W-:Y:S02]  /*abd0*/  LOP3.LUT R24, R24, 0x800000, RZ, 0xfc, !PT ;  /* 0x0080000018187812 */ /* 0x000fe400078efcff */
[----:B------:R-:W-:-:S02]  /*abe0*/  ISETP.NE.AND P1, PT, R15, RZ, PT ;  /* 0x000000ff0f00720c */ /* 0x000fc40003f25270 */
[----:B------:R-:W-:Y:S02]  /*abf0*/  IADD3 R15, PT, PT, -R15, RZ, RZ ;  /* 0x000000ff0f0f7210 */ /* 0x000fe40007ffe1ff */
[----:B------:R-:W-:Y:S02]  /*ac00*/  SHF.L.U32 R27, R24, R27, RZ ;  /* 0x0000001b181b7219 */ /* 0x000fe400000006ff */
[----:B------:R-:W-:Y:S02]  /*ac10*/  FSETP.NEU.FTZ.AND P0, PT, R26, R31, PT ;  /* 0x0000001f1a00720b */ /* 0x000fe40003f1d000 */
[----:B------:R-:W-:Y:S02]  /*ac20*/  SEL R15, R15, RZ, P2 ;  /* 0x000000ff0f0f7207 */ /* 0x000fe40001000000 */
[----:B------:R-:W-:Y:S02]  /*ac30*/  ISETP.NE.AND P1, PT, R27, RZ, P1 ;  /* 0x000000ff1b00720c */ /* 0x000fe40000f25270 */
[----:B------:R-:W-:-:S02]  /*ac40*/  SHF.R.U32.HI R26, RZ, R15, R24 ;  /* 0x0000000fff1a7219 */ /* 0x000fc40000011618 */
[----:B------:R-:W-:Y:S02]  /*ac50*/  PLOP3.LUT P0, PT, P0, P1, PT, 0xf8, 0x8f ;  /* 0x00000000008f781c */ /* 0x000fe40000703f70 */
[----:B------:R-:W-:Y:S02]  /*ac60*/  SHF.R.U32.HI R24, RZ, 0x1, R26 ;  /* 0x00000001ff187819 */ /* 0x000fe4000001161a */
[----:B------:R-:W-:-:S04]  /*ac70*/  SEL R15, RZ, 0x1, !P0 ;  /* 0x00000001ff0f7807 */ /* 0x000fc80004000000 */
[----:B------:R-:W-:-:S04]  /*ac80*/  LOP3.LUT R15, R15, 0x1, R24, 0xf8, !PT ;  /* 0x000000010f0f7812 */ /* 0x000fc800078ef818 */
[----:B------:R-:W-:-:S04]  /*ac90*/  LOP3.LUT R15, R15, R26, RZ, 0xc0, !PT ;  /* 0x0000001a0f0f7212 */ /* 0x000fc800078ec0ff */
[----:B------:R-:W-:-:S04]  /*aca0*/  IADD3 R15, PT, PT, R24, R15, RZ ;  /* 0x0000000f180f7210 */ /* 0x000fc80007ffe0ff */
[----:B------:R-:W-:Y:S01]  /*acb0*/  LOP3.LUT R0, R15, R0, RZ, 0xfc, !PT ;  /* 0x000000000f007212 */ /* 0x000fe200078efcff */
[----:B------:R-:W-:Y:S06]  /*acc0*/  BRA `(.L_x_177) ;  /* 0x0000000000107947 */ /* 0x000fec0003800000 */
.L_x_176:
[----:B------:R-:W-:-:S04]  /*acd0*/  LOP3.LUT R0, R0, 0x80000000, RZ, 0xc0, !PT ;  /* 0x8000000000007812 */ /* 0x000fc800078ec0ff */
[----:B------:R-:W-:Y:S01]  /*ace0*/  LOP3.LUT R0, R0, 0x7f800000, RZ, 0xfc, !PT ;  /* 0x7f80000000007812 */ /* 0x000fe200078efcff */
[----:B------:R-:W-:Y:S06]  /*acf0*/  BRA `(.L_x_177) ;  /* 0x0000000000047947 */ /* 0x000fec0003800000 */
.L_x_175:
[----:B------:R-:W-:-:S07]  /*ad00*/  LEA R0, R29, R0, 0x17 ;  /* 0x000000001d007211 */ /* 0x000fce00078eb8ff */
.L_x_177:
[----:B------:R-:W-:Y:S05]  /*ad10*/  BSYNC.RECONVERGENT B3 ;  /* 0x0000000000037941 */ /* 0x000fea0003800200 */
.L_x_174:
[----:B------:R-:W-:Y:S05]  /*ad20*/  BRA `(.L_x_178) ;  /* 0x0000000000207947 */ /* 0x000fea0003800000 */
.L_x_173:
[----:B------:R-:W-:-:S04]  /*ad30*/  LOP3.LUT R0, R0, 0x80000000, R29, 0x48, !PT ;  /* 0x8000000000007812 */ /* 0x000fc800078e481d */
[----:B------:R-:W-:Y:S01]  /*ad40*/  LOP3.LUT R0, R0, 0x7f800000, RZ, 0xfc, !PT ;  /* 0x7f80000000007812 */ /* 0x000fe200078efcff */
[----:B------:R-:W-:Y:S06]  /*ad50*/  BRA `(.L_x_178) ;  /* 0x0000000000147947 */ /* 0x000fec0003800000 */
.L_x_172:
[----:B------:R-:W-:Y:S01]  /*ad60*/  LOP3.LUT R0, R0, 0x80000000, R29, 0x48, !PT ;  /* 0x8000000000007812 */ /* 0x000fe200078e481d */
[----:B------:R-:W-:Y:S06]  /*ad70*/  BRA `(.L_x_178) ;  /* 0x00000000000c7947 */ /* 0x000fec0003800000 */
.L_x_171:
[----:B------:R-:W0:Y:S01]  /*ad80*/  MUFU.RSQ R0, -QNAN ;  /* 0xffc0000000007908 */ /* 0x000e220000001400 */
[----:B------:R-:W-:Y:S05]  /*ad90*/  BRA `(.L_x_178) ;  /* 0x0000000000047947 */ /* 0x000fea0003800000 */
.L_x_170:
[----:B------:R-:W-:-:S07]  /*ada0*/  FADD.FTZ R0, R29, R0 ;  /* 0x000000001d007221 */ /* 0x000fce0000010000 */
.L_x_178:
[----:B------:R-:W-:Y:S05]  /*adb0*/  BSYNC.RECONVERGENT B2 ;  /* 0x0000000000027941 */ /* 0x000fea0003800200 */
.L_x_168:
[----:B------:R-:W-:Y:S01]  /*adc0*/  HFMA2 R27, -RZ, RZ, 0, 0 ;  /* 0x00000000ff1b7431 */ /* 0x000fe200000001ff */
[----:B------:R-:W-:-:S04]  /*add0*/  MOV R26, R4 ;  /* 0x00000004001a7202 */ /* 0x000fc80000000f00 */
[----:B0-----:R-:W-:Y:S05]  /*ade0*/  RET.REL.NODEC R26 `(macd_many_series_one_param_f32) ;  /* 0xffffff501a847950 */ /* 0x001fea0003c3ffff */
.L_x_179:
[----:B------:R-:W-:-:S00]  /*adf0*/  BRA `(.L_x_179) ;  /* 0xfffffffc00fc7947 */ /* 0x000fc0000383ffff */
[----:B------:R-:W-:-:S00]  /*ae00*/  NOP ;  /* 0x0000000000007918 */ /* 0x000fc00000000000 */
[----:B------:R-:W-:-:S00]  /*ae10*/  NOP ;  /* 0x0000000000007918 */ /* 0x000fc00000000000 */
[----:B------:R-:W-:-:S00]  /*ae20*/  NOP ;  /* 0x0000000000007918 */ /* 0x000fc00000000000 */
[----:B------:R-:W-:-:S00]  /*ae30*/  NOP ;  /* 0x0000000000007918 */ /* 0x000fc00000000000 */
[----:B------:R-:W-:-:S00]  /*ae40*/  NOP ;  /* 0x0000000000007918 */ /* 0x000fc00000000000 */
[----:B------:R-:W-:-:S00]  /*ae50*/  NOP ;  /* 0x0000000000007918 */ /* 0x000fc00000000000 */
[----:B------:R-:W-:-:S00]  /*ae60*/  NOP ;  /* 0x0000000000007918 */ /* 0x000fc00000000000 */
[----:B------:R-:W-:-:S00]  /*ae70*/  NOP ;  /* 0x0000000000007918 */ /* 0x000fc00000000000 */
.L_x_286:


//--------------------- .text.macd_batch_f32      --------------------------
	.section	.text.macd_batch_f32,"ax",@progbits
	.align	128
        .global         macd_batch_f32
        .type           macd_batch_f32,@function
        .size           macd_batch_f32,(.L_x_287 - macd_batch_f32)
        .other          macd_batch_f32,@"STO_CUDA_ENTRY STV_DEFAULT"
macd_batch_f32:
.text.macd_batch_f32:
[----:B------:R-:W-:Y:S01]  /*0000*/  LDC R1, c[0x0][0x37c] ;  /* 0x0000df00ff017b82 */ /* 0x000fe20000000800 */
[----:B------:R-:W0:Y:S07]  /*0010*/  S2R R13, SR_TID.X ;  /* 0x00000000000d7919 */ /* 0x000e2e0000002100 */
[----:B------:R-:W0:Y:S01]  /*0020*/  S2UR UR4, SR_CTAID.X ;  /* 0x00000000000479c3 */ /* 0x000e220000002500 */
[----:B------:R-:W1:Y:S07]  /*0030*/  LDCU UR5, c[0x0][0x3a8] ;  /* 0x00007500ff0577ac */ /* 0x000e6e0008000800 */
[----:B------:R-:W0:Y:S02]  /*0040*/  LDC R12, c[0x0][0x360] ;  /* 0x0000d800ff0c7b82 */ /* 0x000e240000000800 */
[----:B0-----:R-:W-:-:S05]  /*0050*/  IMAD R13, R12, UR4, R13 ;  /* 0x000000040c0d7c24 */ /* 0x001fca000f8e020d */
[----:B-1----:R-:W-:-:S13]  /*0060*/  ISETP.GE.AND P0, PT, R13, UR5, PT ;  /* 0x000000050d007c0c */ /* 0x002fda000bf06270 */
[----:B------:R-:W-:Y:S05]  /*0070*/  @P0 EXIT ;  /* 0x000000000000094d */ /* 0x000fea0003800000 */
[----:B------:R-:W0:Y:S02]  /*0080*/  LDC.64 R14, c[0x0][0x3a0] ;  /* 0x0000e800ff0e7b82 */ /* 0x000e240000000a00 */
[----:B0-----:R-:W-:-:S13]  /*0090*/  ISETP.GE.AND P0, PT, R14, 0x1, PT ;  /* 0x000000010e00780c */ /* 0x001fda0003f06270 */
[----:B------:R-:W-:Y:S05]  /*00a0*/  @!P0 EXIT ;  /* 0x000000000000894d */ /* 0x000fea0003800000 */
[----:B------:R-:W0:Y:S01]  /*00b0*/  LDCU UR4, c[0x0][0x370] ;  /* 0x00006e00ff0477ac */ /* 0x000e220008000800 */
[----:B------:R-:W-:Y:S01]  /*00c0*/  VIMNMX R28, PT, PT, RZ, R15, !PT ;  /* 0x0000000fff1c7248 */ /* 0x000fe20007fe0100 */
[----:B------:R-:W1:Y:S03]  /*00d0*/  LDCU.64 UR6, c[0x0][0x358] ;  /* 0x00006b00ff0677ac */ /* 0x000e660008000a00 */
[CC--:B------:R-:W-:Y:S02]  /*00e0*/  IADD3 R15, PT, PT, R28.reuse, -R14.reuse, RZ ;  /* 0x8000000e1c0f7210 */ /* 0x0c0fe40007ffe0ff */
[----:B------:R-:W-:Y:S01]  /*00f0*/  IADD3 R14, PT, PT, -R28, R14, RZ ;  /* 0x0000000e1c0e7210 */ /* 0x000fe20007ffe1ff */
[----:B0-----:R-:W-:-:S07]  /*0100*/  IMAD R12, R12, UR4, RZ ;  /* 0x000000040c0c7c24 */ /* 0x001fce000f8e02ff */
.L_x_273:
[----:B0-2---:R-:W0:Y:S08]  /*0110*/  LDC.64 R4, c[0x0][0x388] ;  /* 0x0000e200ff047b82 */ /* 0x005e300000000a00 */
[----:B-1----:R-:W2:Y:S08]  /*0120*/  LDC.64 R24, c[0x0][0x390] ;  /* 0x0000e400ff187b82 */ /* 0x002eb00000000a00 */
[----:B---3--:R-:W3:Y:S01]  /*0130*/  LDC.64 R2, c[0x0][0x398] ;  /* 0x0000e600ff027b82 */ /* 0x008ee20000000a00 */
[----:B0-----:R-:W-:-:S07]  /*0140*/  IMAD.WIDE R4, R13, 0x4, R4 ;  /* 0x000000040d047825 */ /* 0x001fce00078e0204 */
[----:B----4-:R-:W0:Y:S01]  /*0150*/  LDC.64 R6, c[0x0][0x3a0] ;  /* 0x0000e800ff067b82 */ /* 0x010e220000000a00 */
[----:B-1----:R-:W4:Y:S01]  /*0160*/  LDG.E.CONSTANT R4, desc[UR6][R4.64] ;  /* 0x0000000604047981 */ /* 0x002f22000c1e9900 */
[----:B--2---:R-:W-:-:S06]  /*0170*/  IMAD.WIDE R24, R13, 0x4, R24 ;  /* 0x000000040d187825 */ /* 0x004fcc00078e0218 */
[----:B------:R-:W4:Y:S01]  /*0180*/  LDG.E.CONSTANT R24, desc[UR6][R24.64] ;  /* 0x0000000618187981 */ /* 0x000f22000c1e9900 */
[----:B---3--:R-:W-:-:S05]  /*0190*/  IMAD.WIDE R2, R13, 0x4, R2 ;  /* 0x000000040d027825 */ /* 0x008fca00078e0202 */
[----:B------:R-:W4:Y:S01]  /*01a0*/  LDG.E.CONSTANT R11, desc[UR6][R2.64] ;  /* 0x00000006020b7981 */ /* 0x000f22000c1e9900 */
[----:B0-----:R-:W-:Y:S01]  /*01b0*/  ISETP.GE.AND P0, PT, R7, R6, PT ;  /* 0x000000060700720c */ /* 0x001fe20003f06270 */
[----:B------:R-:W-:Y:S01]  /*01c0*/  BSSY.RECONVERGENT B0, `(.L_x_180) ;  /* 0x0000546000007945 */ /* 0x000fe20003800200 */
[----:B----4-:R-:W-:-:S04]  /*01d0*/  VIMNMX3 R0, R4, R24, R11, PT ;  /* 0x000000180400720f */ /* 0x010fc8000380010b */
[----:B------:R-:W-:-:S13]  /*01e0*/  ISETP.LT.OR P0, PT, R0, 0x1, P0 ;  /* 0x000000010000780c */ /* 0x000fda0000701670 */
[----:B------:R-:W-:Y:S05]  /*01f0*/  @P0 BRA `(.L_x_181) ;  /* 0x0000005400080947 */ /* 0x000fea0003800000 */
[----:B------:R-:W-:Y:S01]  /*0200*/  IADD3 R23, PT, PT, R28, R24, RZ ;  /* 0x000000181c177210 */ /* 0x000fe20007ffe0ff */
[----:B------:R-:W-:Y:S01]  /*0210*/  BSSY.RECONVERGENT B1, `(.L_x_182) ;  /* 0x0000042000017945 */ /* 0x000fe20003800200 */
[----:B------:R-:W-:Y:S01]  /*0220*/  IADD3 R22, PT, PT, R11, -0x2, RZ ;  /* 0xfffffffe0b167810 */ /* 0x000fe20007ffe0ff */
[----:B------:R-:W-:Y:S01]  /*0230*/  IMAD R9, R13, R6, RZ ;  /* 0x000000060d097224 */ /* 0x000fe200078e02ff */
[C---:B------:R-:W-:Y:S02]  /*0240*/  IADD3 R3, PT, PT, R23.reuse, -0x1, RZ ;  /* 0xffffffff17037810 */ /* 0x040fe40007ffe0ff */
[----:B------:R-:W-:Y:S02]  /*0250*/  IADD3 R10, PT, PT, R23, R22, RZ ;  /* 0x00000016170a7210 */ /* 0x000fe40007ffe0ff */
[-C--:B------:R-:W-:Y:S02]  /*0260*/  VIMNMX.U32 R8, PT, PT, R3, R6.reuse, PT ;  /* 0x0000000603087248 */ /* 0x080fe40003fe0000 */
[----:B------:R-:W-:-:S02]  /*0270*/  VIMNMX.U32 R0, PT, PT, R10, R6, PT ;  /* 0x000000060a007248 */ /* 0x000fc40003fe0000 */
[----:B------:R-:W-:-:S13]  /*0280*/  ISETP.GE.AND P0, PT, R8, 0x1, PT ;  /* 0x000000010800780c */ /* 0x000fda0003f06270 */
[----:B------:R-:W-:Y:S05]  /*0290*/  @!P0 BRA `(.L_x_183) ;  /* 0x0000000000e48947 */ /* 0x000fea0003800000 */
[C---:B------:R-:W-:Y:S01]  /*02a0*/  ISETP.GE.U32.AND P0, PT, R8.reuse, 0x8, PT ;  /* 0x000000080800780c */ /* 0x040fe20003f06070 */
[----:B------:R-:W-:Y:S01]  /*02b0*/  BSSY.RECONVERGENT B2, `(.L_x_184) ;  /* 0x0000017000027945 */ /* 0x000fe20003800200 */
[----:B------:R-:W-:Y:S01]  /*02c0*/  LOP3.LUT R18, R8, 0x7, RZ, 0xc0, !PT ;  /* 0x0000000708127812 */ /* 0x000fe200078ec0ff */
[----:B------:R-:W-:-:S03]  /*02d0*/  HFMA2 R2, -RZ, RZ, 0, 0 ;  /* 0x00000000ff027431 */ /* 0x000fc600000001ff */
[----:B------:R-:W-:-:S07]  /*02e0*/  ISETP.NE.AND P1, PT, R18, RZ, PT ;  /* 0x000000ff1200720c */ /* 0x000fce0003f25270 */
[----:B------:R-:W-:Y:S06]  /*02f0*/  @!P0 BRA `(.L_x_185) ;  /* 0x0000000000488947 */ /* 0x000fec0003800000 */
[----:B------:R-:W0:Y:S01]  /*0300*/  LDC.64 R16, c[0x0][0x3b0] ;  /* 0x0000ec00ff107b82 */ /* 0x000e220000000a00 */
[----:B------:R-:W-:Y:S02]  /*0310*/  LOP3.LUT R2, R8, 0x7ffffff8, RZ, 0xc0, !PT ;  /* 0x7ffffff808027812 */ /* 0x000fe400078ec0ff */
[----:B------:R-:W-:Y:S02]  /*0320*/  MOV R19, R9 ;  /* 0x0000000900137202 */ /* 0x000fe40000000f00 */
[----:B------:R-:W-:Y:S02]  /*0330*/  MOV R21, 0x7fc00000 ;  /* 0x7fc0000000157802 */ /* 0x000fe40000000f00 */
[----:B------:R-:W-:-:S07]  /*0340*/  IADD3 R5, PT, PT, -R2, RZ, RZ ;  /* 0x000000ff02057210 */ /* 0x000fce0007ffe1ff */
.L_x_186:
[----:B01----:R-:W-:Y:S01]  /*0350*/  IMAD.WIDE R6, R19, 0x4, R16 ;  /* 0x0000000413067825 */ /* 0x003fe200078e0210 */
[----:B------:R-:W-:Y:S02]  /*0360*/  IADD3 R5, PT, PT, R5, 0x8, RZ ;  /* 0x0000000805057810 */ /* 0x000fe40007ffe0ff */
[----:B------:R-:W-:Y:S02]  /*0370*/  IADD3 R19, PT, PT, R19, 0x8, RZ ;  /* 0x0000000813137810 */ /* 0x000fe40007ffe0ff */
[----:B------:R1:W-:Y:S01]  /*0380*/  STG.E desc[UR6][R6.64], R21 ;  /* 0x0000001506007986 */ /* 0x0003e2000c101906 */
[----:B------:R-:W-:-:S03]  /*0390*/  ISETP.NE.AND P0, PT, R5, RZ, PT ;  /* 0x000000ff0500720c */ /* 0x000fc60003f05270 */
        /* <DEDUP_REMOVED lines=8> */
.L_x_185:
[----:B------:R-:W-:Y:S05]  /*0420*/  BSYNC.RECONVERGENT B2 ;  /* 0x0000000000027941 */ /* 0x000fea0003800200 */
.L_x_184:
[----:B------:R-:W-:Y:S05]  /*0430*/  @!P1 BRA `(.L_x_183) ;  /* 0x00000000007c9947 */ /* 0x000fea0003800000 */
[----:B------:R-:W-:Y:S01]  /*0440*/  ISETP.GE.U32.AND P0, PT, R18, 0x4, PT ;  /* 0x000000041200780c */ /* 0x000fe20003f06070 */
[----:B------:R-:W-:Y:S01]  /*0450*/  BSSY.RECONVERGENT B2, `(.L_x_187) ;  /* 0x000000d000027945 */ /* 0x000fe20003800200 */
[----:B------:R-:W-:-:S04]  /*0460*/  LOP3.LUT R16, R8, 0x3, RZ, 0xc0, !PT ;  /* 0x0000000308107812 */ /* 0x000fc800078ec0ff */
[----:B------:R-:W-:-:S07]  /*0470*/  ISETP.NE.AND P1, PT, R16, RZ, PT ;  /* 0x000000ff1000720c */ /* 0x000fce0003f25270 */
[----:B------:R-:W-:Y:S06]  /*0480*/  @!P0 BRA `(.L_x_188) ;  /* 0x0000000000248947 */ /* 0x000fec0003800000 */
[----:B-1----:R-:W0:Y:S01]  /*0490*/  LDC.64 R6, c[0x0][0x3b0] ;  /* 0x0000ec00ff067b82 */ /* 0x002e220000000a00 */
[----:B------:R-:W-:Y:S02]  /*04a0*/  IADD3 R5, PT, PT, R9, R2, RZ ;  /* 0x0000000209057210 */ /* 0x000fe40007ffe0ff */
[----:B------:R-:W-:Y:S02]  /*04b0*/  MOV R17, 0x7fc00000 ;  /* 0x7fc0000000117802 */ /* 0x000fe40000000f00 */
[----:B------:R-:W-:Y:S01]  /*04c0*/  IADD3 R2, PT, PT, R2, 0x4, RZ ;  /* 0x0000000402027810 */ /* 0x000fe20007ffe0ff */
[----:B0-----:R-:W-:-:S05]  /*04d0*/  IMAD.WIDE R6, R5, 0x4, R6 ;  /* 0x0000000405067825 */ /* 0x001fca00078e0206 */
[----:B------:R0:W-:Y:S04]  /*04e0*/  STG.E desc[UR6][R6.64], R17 ;  /* 0x0000001106007986 */ /* 0x0001e8000c101906 */
[----:B------:R0:W-:Y:S04]  /*04f0*/  STG.E desc[UR6][R6.64+0x4], R17 ;  /* 0x0000041106007986 */ /* 0x0001e8000c101906 */
[----:B------:R0:W-:Y:S04]  /*0500*/  STG.E desc[UR6][R6.64+0x8], R17 ;  /* 0x0000081106007986 */ /* 0x0001e8000c101906 */
[----:B------:R0:W-:Y:S02]  /*0510*/  STG.E desc[UR6][R6.64+0xc], R17 ;  /* 0x00000c1106007986 */ /* 0x0001e4000c101906 */
.L_x_188:
[----:B------:R-:W-:Y:S05]  /*0520*/  BSYNC.RECONVERGENT B2 ;  /* 0x0000000000027941 */ /* 0x000fea0003800200 */
.L_x_187:
[----:B------:R-:W-:Y:S05]  /*0530*/  @!P1 BRA `(.L_x_183) ;  /* 0x00000000003c9947 */ /* 0x000fea0003800000 */
[----:B------:R-:W-:Y:S02]  /*0540*/  LOP3.LUT R5, R8, 0x1, RZ, 0xc0, !PT ;  /* 0x0000000108057812 */ /* 0x000fe400078ec0ff */
[----:B------:R-:W-:Y:S02]  /*0550*/  ISETP.NE.AND P0, PT, R16, 0x1, PT ;  /* 0x000000011000780c */ /* 0x000fe40003f05270 */
[----:B------:R-:W-:-:S11]  /*0560*/  ISETP.NE.U32.AND P1, PT, R5, 0x1, PT ;  /* 0x000000010500780c */ /* 0x000fd60003f25070 */
[----:B01----:R-:W0:Y:S01]  /*0570*/  @P0 LDC.64 R6, c[0x0][0x3b0] ;  /* 0x0000ec00ff060b82 */ /* 0x003e220000000a00 */
[C---:B------:R-:W-:Y:S02]  /*0580*/  @P0 IADD3 R17, PT, PT, R9.reuse, R2, RZ ;  /* 0x0000000209110210 */ /* 0x040fe40007ffe0ff */
[----:B------:R-:W-:Y:S02]  /*0590*/  @P0 IADD3 R2, PT, PT, R2, 0x2, RZ ;  /* 0x0000000202020810 */ /* 0x000fe40007ffe0ff */
[----:B------:R-:W-:Y:S02]  /*05a0*/  @P0 MOV R21, 0x7fc00000 ;  /* 0x7fc0000000150802 */ /* 0x000fe40000000f00 */
[----:B------:R-:W-:Y:S01]  /*05b0*/  @!P1 IADD3 R5, PT, PT, R9, R2, RZ ;  /* 0x0000000209059210 */ /* 0x000fe20007ffe0ff */
[----:B------:R-:W1:Y:S01]  /*05c0*/  @!P1 LDC.64 R18, c[0x0][0x3b0] ;  /* 0x0000ec00ff129b82 */ /* 0x000e620000000a00 */
[----:B0-----:R-:W-:-:S05]  /*05d0*/  @P0 IMAD.WIDE R16, R17, 0x4, R6 ;  /* 0x0000000411100825 */ /* 0x001fca00078e0206 */
[----:B------:R2:W-:Y:S01]  /*05e0*/  @P0 STG.E desc[UR6][R16.64], R21 ;  /* 0x0000001510000986 */ /* 0x0005e2000c101906 */
[----:B-1----:R-:W-:Y:S01]  /*05f0*/  @!P1 IMAD.WIDE R6, R5, 0x4, R18 ;  /* 0x0000000405069825 */ /* 0x002fe200078e0212 */
[----:B------:R-:W-:Y:S02]  /*0600*/  @!P1 MOV R5, 0x7fc00000 ;  /* 0x7fc0000000059802 */ /* 0x000fe40000000f00 */
[----:B------:R2:W-:Y:S04]  /*0610*/  @P0 STG.E desc[UR6][R16.64+0x4], R21 ;  /* 0x0000041510000986 */ /* 0x0005e8000c101906 */
[----:B------:R2:W-:Y:S02]  /*0620*/  @!P1 STG.E desc[UR6][R6.64], R5 ;  /* 0x0000000506009986 */ /* 0x0005e4000c101906 */
.L_x_183:
[----:B------:R-:W-:Y:S05]  /*0630*/  BSYNC.RECONVERGENT B1 ;  /* 0x0000000000017941 */ /* 0x000fea0003800200 */
.L_x_182:
        /* <DEDUP_REMOVED lines=9> */
[----:B------:R-:W-:Y:S02]  /*06d0*/  LOP3.LUT R2, R0, 0x7ffffff8, RZ, 0xc0, !PT ;  /* 0x7ffffff800027812 */ /* 0x000fe400078ec0ff */
[----:B--2---:R-:W-:-:S07]  /*06e0*/  MOV R5, RZ ;  /* 0x000000ff00057202 */ /* 0x004fce0000000f00 */
.L_x_193:
[----:B01-3--:R-:W0:Y:S01]  /*06f0*/  LDC.64 R6, c[0x0][0x3b8] ;  /* 0x0000ee00ff067b82 */ /* 0x00be220000000a00 */
[----:B------:R-:W-:Y:S02]  /*0700*/  IADD3 R19, PT, PT, R9, R5, RZ ;  /* 0x0000000509137210 */ /* 0x000fe40007ffe0ff */
[----:B------:R-:W-:Y:S02]  /*0710*/  MOV R21, 0x7fc00000 ;  /* 0x7fc0000000157802 */ /* 0x000fe40000000f00 */
[----:B------:R-:W-:-:S03]  /*0720*/  IADD3 R5, PT, PT, R5, 0x8, RZ ;  /* 0x0000000805057810 */ /* 0x000fc60007ffe0ff */
[----:B------:R-:W1:Y:S01]  /*0730*/  LDC.64 R16, c[0x0][0x3c0] ;  /* 0x0000f000ff107b82 */ /* 0x000e620000000a00 */
[----:B------:R-:W-:Y:S01]  /*0740*/  ISETP.NE.AND P0, PT, R5, R2, PT ;  /* 0x000000020500720c */ /* 0x000fe20003f05270 */
[----:B0-----:R-:W-:-:S05]  /*0750*/  IMAD.WIDE R6, R19, 0x4, R6 ;  /* 0x0000000413067825 */ /* 0x001fca00078e0206 */
[----:B------:R3:W-:Y:S01]  /*0760*/  STG.E desc[UR6][R6.64], R21 ;  /* 0x0000001506007986 */ /* 0x0007e2000c101906 */
[----:B-1----:R-:W-:-:S05]  /*0770*/  IMAD.WIDE R16, R19, 0x4, R16 ;  /* 0x0000000413107825 */ /* 0x002fca00078e0210 */
[----:B------:R3:W-:Y:S04]  /*0780*/  STG.E desc[UR6][R16.64], R21 ;  /* 0x0000001510007986 */ /* 0x0007e8000c101906 */
        /* <DEDUP_REMOVED lines=15> */
.L_x_192:
[----:B------:R-:W-:Y:S05]  /*0880*/  BSYNC.RECONVERGENT B2 ;  /* 0x0000000000027941 */ /* 0x000fea0003800200 */
.L_x_191:
[----:B------:R-:W-:Y:S05]  /*0890*/  @!P1 BRA `(.L_x_190) ;  /* 0x0000000000bc9947 */ /* 0x000fea0003800000 */
[----:B------:R-:W-:Y:S01]  /*08a0*/  ISETP.GE.U32.AND P0, PT, R8, 0x4, PT ;  /* 0x000000040800780c */ /* 0x000fe20003f06070 */
[----:B------:R-:W-:Y:S01]  /*08b0*/  BSSY.RECONVERGENT B2, `(.L_x_194) ;  /* 0x0000013000027945 */ /* 0x000fe20003800200 */
[----:B------:R-:W-:-:S04]  /*08c0*/  LOP3.LUT R18, R0, 0x3, RZ, 0xc0, !PT ;  /* 0x0000000300127812 */ /* 0x000fc800078ec0ff */
[----:B------:R-:W-:-:S07]  /*08d0*/  ISETP.NE.AND P1, PT, R18, RZ, PT ;  /* 0x000000ff1200720c */ /* 0x000fce0003f25270 */
[----:B------:R-:W-:Y:S06]  /*08e0*/  @!P0 BRA `(.L_x_195) ;  /* 0x00000000003c8947 */ /* 0x000fec0003800000 */
[----:B0123--:R-:W0:Y:S01]  /*08f0*/  LDC.64 R6, c[0x0][0x3b8] ;  /* 0x0000ee00ff067b82 */ /* 0x00fe220000000a00 */
[----:B------:R-:W-:Y:S02]  /*0900*/  IADD3 R5, PT, PT, R9, R2, RZ ;  /* 0x0000000209057210 */ /* 0x000fe40007ffe0ff */
[----:B------:R-:W-:Y:S02]  /*0910*/  MOV R19, 0x7fc00000 ;  /* 0x7fc0000000137802 */ /* 0x000fe40000000f00 */
[----:B------:R-:W-:-:S03]  /*0920*/  IADD3 R2, PT, PT, R2, 0x4, RZ ;  /* 0x0000000402027810 */ /* 0x000fc60007ffe0ff */
[----:B------:R-:W1:Y:S01]  /*0930*/  LDC.64 R16, c[0x0][0x3c0] ;  /* 0x0000f000ff107b82 */ /* 0x000e620000000a00 */
        /* <DEDUP_REMOVED lines=9> */
[----:B------:R4:W-:Y:S02]  /*09d0*/  STG.E desc[UR6][R16.64+0xc], R19 ;  /* 0x00000c1310007986 */ /* 0x0009e4000c101906 */
.L_x_195:
[----:B------:R-:W-:Y:S05]  /*09e0*/  BSYNC.RECONVERGENT B2 ;  /* 0x0000000000027941 */ /* 0x000fea0003800200 */
.L_x_194:
[----:B------:R-:W-:Y:S05]  /*09f0*/  @!P1 BRA `(.L_x_190) ;  /* 0x0000000000649947 */ /* 0x000fea0003800000 */
[----:B------:R-:W-:Y:S01]  /*0a00*/  LOP3.LUT R0, R0, 0x1, RZ, 0xc0, !PT ;  /* 0x0000000100007812 */ /* 0x000fe200078ec0ff */
[----:B------:R-:W-:Y:S01]  /*0a10*/  BSSY.RECONVERGENT B2, `(.L_x_196) ;  /* 0x0000011000027945 */ /* 0x000fe20003800200 */
[----:B------:R-:W-:Y:S02]  /*0a20*/  ISETP.NE.AND P0, PT, R18, 0x1, PT ;  /* 0x000000011200780c */ /* 0x000fe40003f05270 */
[----:B------:R-:W-:-:S13]  /*0a30*/  ISETP.NE.U32.AND P1, PT, R0, 0x1, PT ;  /* 0x000000010000780c */ /* 0x000fda0003f25070 */
[----:B0-234-:R-:W0:Y:S08]  /*0a40*/  @!P1 LDC.64 R16, c[0x0][0x3b8] ;  /* 0x0000ee00ff109b82 */ /* 0x01de300000000a00 */
[----:B-1----:R-:W1:Y:S01]  /*0a50*/  @!P1 LDC.64 R6, c[0x0][0x3c0] ;  /* 0x0000f000ff069b82 */ /* 0x002e620000000a00 */
[----:B------:R-:W-:Y:S05]  /*0a60*/  @!P0 BRA `(.L_x_197) ;  /* 0x00000000002c8947 */ /* 0x000fea0003800000 */
[----:B------:R-:W2:Y:S01]  /*0a70*/  LDC.64 R18, c[0x0][0x3b8] ;  /* 0x0000ee00ff127b82 */ /* 0x000ea20000000a00 */
[----:B------:R-:W-:Y:S02]  /*0a80*/  IADD3 R5, PT, PT, R9, R2, RZ ;  /* 0x0000000209057210 */ /* 0x000fe40007ffe0ff */
[----:B------:R-:W-:Y:S02]  /*0a90*/  MOV R25, 0x7fc00000 ;  /* 0x7fc0000000197802 */ /* 0x000fe40000000f00 */
[----:B------:R-:W-:-:S03]  /*0aa0*/  IADD3 R2, PT, PT, R2, 0x2, RZ ;  /* 0x0000000202027810 */ /* 0x000fc60007ffe0ff */
[----:B------:R-:W3:Y:S01]  /*0ab0*/  LDC.64 R20, c[0x0][0x3c0] ;  /* 0x0000f000ff147b82 */ /* 0x000ee20000000a00 */
[----:B--2---:R-:W-:-:S05]  /*0ac0*/  IMAD.WIDE R18, R5, 0x4, R18 ;  /* 0x0000000405127825 */ /* 0x004fca00078e0212 */
[----:B------:R2:W-:Y:S01]  /*0ad0*/  STG.E desc[UR6][R18.64], R25 ;  /* 0x0000001912007986 */ /* 0x0005e2000c101906 */
[----:B---3--:R-:W-:-:S05]  /*0ae0*/  IMAD.WIDE R20, R5, 0x4, R20 ;  /* 0x0000000405147825 */ /* 0x008fca00078e0214 */
[----:B------:R2:W-:Y:S04]  /*0af0*/  STG.E desc[UR6][R20.64], R25 ;  /* 0x0000001914007986 */ /* 0x0005e8000c101906 */
[----:B------:R2:W-:Y:S04]  /*0b00*/  STG.E desc[UR6][R18.64+0x4], R25 ;  /* 0x0000041912007986 */ /* 0x0005e8000c101906 */
[----:B------:R2:W-:Y:S02]  /*0b10*/  STG.E desc[UR6][R20.64+0x4], R25 ;  /* 0x0000041914007986 */ /* 0x0005e4000c101906 */
.L_x_197:
[----:B------:R-:W-:Y:S05]  /*0b20*/  BSYNC.RECONVERGENT B2 ;  /* 0x0000000000027941 */ /* 0x000fea0003800200 */
.L_x_196:
[----:B------:R-:W-:Y:S02]  /*0b30*/  @!P1 IADD3 R5, PT, PT, R9, R2, RZ ;  /* 0x0000000209059210 */ /* 0x000fe40007ffe0ff */
[----:B--2---:R-:W-:-:S03]  /*0b40*/  @!P1 MOV R19, 0x7fc00000 ;  /* 0x7fc0000000139802 */ /* 0x004fc60000000f00 */
[----:B0-----:R-:W-:-:S04]  /*0b50*/  @!P1 IMAD.WIDE R16, R5, 0x4, R16 ;  /* 0x0000000405109825 */ /* 0x001fc800078e0210 */
[----:B-1----:R-:W-:Y:S01]  /*0b60*/  @!P1 IMAD.WIDE R6, R5, 0x4, R6 ;  /* 0x0000000405069825 */ /* 0x002fe200078e0206 */
[----:B------:R0:W-:Y:S04]  /*0b70*/  @!P1 STG.E desc[UR6][R16.64], R19 ;  /* 0x0000001310009986 */ /* 0x0001e8000c101906 */
[----:B------:R0:W-:Y:S02]  /*0b80*/  @!P1 STG.E desc[UR6][R6.64], R19 ;  /* 0x0000001306009986 */ /* 0x0001e4000c101906 */
.L_x_190:
[----:B------:R-:W-:Y:S05]  /*0b90*/  BSYNC.RECONVERGENT B1 ;  /* 0x0000000000017941 */ /* 0x000fea0003800200 */
.L_x_189:
[----:B------:R-:W5:Y:S02]  /*0ba0*/  LDCU UR4, c[0x0][0x3a0] ;  /* 0x00007400ff0477ac */ /* 0x000f640008000800 */
[----:B-----5:R-:W-:-:S13]  /*0bb0*/  ISETP.GT.AND P0, PT, R23, UR4, PT ;  /* 0x0000000417007c0c */ /* 0x020fda000bf04270 */
[----:B------:R-:W-:Y:S05]  /*0bc0*/  @P0 BRA `(.L_x_181) ;  /* 0x0000004800940947 */ /* 0x000fea0003800000 */
[----:B------:R-:W-:Y:S01]  /*0bd0*/  VIMNMX R2, PT, PT, R4, R14, PT ;  /* 0x0000000e04027248 */ /* 0x000fe20003fe0100 */
[----:B------:R-:W-:Y:S01]  /*0be0*/  BSSY.RECONVERGENT B1, `(.L_x_198) ;  /* 0x00000dc000017945 */ /* 0x000fe20003800200 */
[----:B------:R-:W-:Y:S02]  /*0bf0*/  HFMA2 R38, -RZ, RZ, 0, 0 ;  /* 0x00000000ff267431 */ /* 0x000fe400000001ff */
[----:B------:R-:W-:-:S13]  /*0c00*/  ISETP.GE.AND P0, PT, R2, 0x1, PT ;  /* 0x000000010200780c */ /* 0x000fda0003f06270 */
[----:B------:R-:W-:Y:S05]  /*0c10*/  @!P0 BRA `(.L_x_199) ;  /* 0x0000000c00608947 */ /* 0x000fea0003800000 */
[C---:B------:R-:W-:Y:S01]  /*0c20*/  ISETP.GE.U32.AND P0, PT, R2.reuse, 0x10, PT ;  /* 0x000000100200780c */ /* 0x040fe20003f06070 */
[----:B------:R-:W-:Y:S01]  /*0c30*/  BSSY.RECONVERGENT B2, `(.L_x_200) ;  /* 0x0000060000027945 */ /* 0x000fe20003800200 */
[----:B------:R-:W-:Y:S02]  /*0c40*/  LOP3.LUT R34, R2, 0xf, RZ, 0xc0, !PT ;  /* 0x0000000f02227812 */ /* 0x000fe400078ec0ff */
[----:B------:R-:W-:Y:S02]  /*0c50*/  MOV R0, RZ ;  /* 0x000000ff00007202 */ /* 0x000fe40000000f00 */
[----:B------:R-:W-:Y:S02]  /*0c60*/  ISETP.NE.AND P1, PT, R34, RZ, PT ;  /* 0x000000ff2200720c */ /* 0x000fe40003f25270 */
[----:B--2---:R-:W-:Y:S02]  /*0c70*/  MOV R5, RZ ;  /* 0x000000ff00057202 */ /* 0x004fe40000000f00 */
[----:B------:R-:W-:-:S03]  /*0c80*/  MOV R38, RZ ;  /* 0x000000ff00267202 */ /* 0x000fc60000000f00 */
[----:B------:R-:W-:Y:S06]  /*0c90*/  @!P0 BRA `(.L_x_201) ;  /* 0x0000000400648947 */ /* 0x000fec0003800000 */
[----:B------:R-:W-:Y:S01]  /*0ca0*/  HFMA2 R8, -RZ, RZ, 0, 0 ;  /* 0x00000000ff087431 */ /* 0x000fe200000001ff */
[----:B------:R-:W-:Y:S02]  /*0cb0*/  LOP3.LUT R5, R2, 0x7ffffff0, RZ, 0xc0, !PT ;  /* 0x7ffffff002057812 */ /* 0x000fe400078ec0ff */
[----:B------:R-:W-:-:S07]  /*0cc0*/  MOV R0, RZ ;  /* 0x000000ff00007202 */ /* 0x000fce0000000f00 */
.L_x_202:
[----:B01-34-:R-:W0:Y:S01]  /*0cd0*/  LDC.64 R6, c[0x0][0x380] ;  /* 0x0000e000ff067b82 */ /* 0x01be220000000a00 */
[----:B------:R-:W-:-:S05]  /*0ce0*/  IADD3 R17, PT, PT, R28, R8, RZ ;  /* 0x000000081c117210 */ /* 0x000fca0007ffe0ff */
[----:B0-----:R-:W-:-:S05]  /*0cf0*/  IMAD.WIDE.U32 R6, R17, 0x4, R6 ;  /* 0x0000000411067825 */ /* 0x001fca00078e0006 */
[----:B------:R-:W2:Y:S04]  /*0d00*/  LDG.E.CONSTANT R33, desc[UR6][R6.64] ;  /* 0x0000000606217981 */ /* 0x000ea8000c1e9900 */
[----:B------:R-:W3:Y:S04]  /*0d10*/  LDG.E.CONSTANT R37, desc[UR6][R6.64+0x4] ;  /* 0x0000040606257981 */ /* 0x000ee8000c1e9900 */
[----:B------:R-:W4:Y:S04]  /*0d20*/  LDG.E.CONSTANT R36, desc[UR6][R6.64+0x8] ;  /* 0x0000080606247981 */ /* 0x000f28000c1e9900 */
[----:B------:R-:W5:Y:S04]  /*0d30*/  LDG.E.CONSTANT R31, desc[UR6][R6.64+0xc] ;  /* 0x00000c06061f7981 */ /* 0x000f68000c1e9900 */
        /* <DEDUP_REMOVED lines=11> */
[----:B------:R0:W5:Y:S01]  /*0df0*/  LDG.E.CONSTANT R32, desc[UR6][R6.64+0x3c] ;  /* 0x00003c0606207981 */ /* 0x000162000c1e9900 */
        /* <DEDUP_REMOVED lines=67> */
.L_x_201:
[----:B------:R-:W-:Y:S05]  /*1230*/  BSYNC.RECONVERGENT B2 ;  /* 0x0000000000027941 */ /* 0x000fea0003800200 */
.L_x_200:
[----:B------:R-:W-:Y:S05]  /*1240*/  @!P1 BRA `(.L_x_199) ;  /* 0x0000000400d49947 */ /* 0x000fea0003800000 */
[----:B------:R-:W-:Y:S01]  /*1250*/  ISETP.GE.U32.AND P1, PT, R34, 0x8, PT ;  /* 0x000000082200780c */ /* 0x000fe20003f26070 */
[----:B------:R-:W-:Y:S01]  /*1260*/  BSSY.RECONVERGENT B2, `(.L_x_203) ;  /* 0x0000035000027945 */ /* 0x000fe20003800200 */
[----:B------:R-:W-:-:S04]  /*1270*/  LOP3.LUT R26, R2, 0x7, RZ, 0xc0, !PT ;  /* 0x00000007021a7812 */ /* 0x000fc800078ec0ff */
[----:B------:R-:W-:-:S07]  /*1280*/  ISETP.NE.AND P0, PT, R26, RZ, PT ;  /* 0x000000ff1a00720c */ /* 0x000fce0003f05270 */
[----:B------:R-:W-:Y:S06]  /*1290*/  @!P1 BRA `(.L_x_204) ;  /* 0x0000000000c49947 */ /* 0x000fec0003800000 */
[----:B0---4-:R-:W0:Y:S01]  /*12a0*/  LDC.64 R18, c[0x0][0x380] ;  /* 0x0000e000ff127b82 */ /* 0x011e220000000a00 */
[----:B------:R-:W2:Y:S01]  /*12b0*/  LDCU.64 UR4, c[0x0][0x380] ;  /* 0x00007000ff0477ac */ /* 0x000ea20008000a00 */
[----:B-1-3--:R-:W-:-:S05]  /*12c0*/  IADD3 R7, PT, PT, R28, R5, RZ ;  /* 0x000000051c077210 */ /* 0x00afca0007ffe0ff */
[----:B0-----:R-:W-:Y:S01]  /*12d0*/  IMAD.WIDE.U32 R18, R7, 0x4, R18 ;  /* 0x0000000407127825 */ /* 0x001fe200078e0012 */
[----:B------:R-:W-:-:S05]  /*12e0*/  IADD3 R7, P1, PT, R28, R5, RZ ;  /* 0x000000051c077210 */ /* 0x000fca0007f3e0ff */
[----:B------:R-:W3:Y:S01]  /*12f0*/  LDG.E.CONSTANT R19, desc[UR6][R18.64] ;  /* 0x0000000612137981 */ /* 0x000ee2000c1e9900 */
[----:B------:R-:W-:Y:S02]  /*1300*/  IADD3.X R8, PT, PT, RZ, RZ, RZ, P1, !PT ;  /* 0x000000ffff087210 */ /* 0x000fe40000ffe4ff */
[----:B--2---:R-:W-:-:S04]  /*1310*/  LEA R6, P1, R7, UR4, 0x2 ;  /* 0x0000000407067c11 */ /* 0x004fc8000f8210ff */
[----:B------:R-:W-:-:S05]  /*1320*/  LEA.HI.X R7, R7, UR5, R8, 0x2, P1 ;  /* 0x0000000507077c11 */ /* 0x000fca00088f1408 */
[----:B------:R-:W2:Y:S04]  /*1330*/  LDG.E.CONSTANT R25, desc[UR6][R6.64+0x4] ;  /* 0x0000040606197981 */ /* 0x000ea8000c1e9900 */
[----:B------:R-:W4:Y:S04]  /*1340*/  LDG.E.CONSTANT R20, desc[UR6][R6.64+0x8] ;  /* 0x0000080606147981 */ /* 0x000f28000c1e9900 */
[----:B------:R-:W5:Y:S04]  /*1350*/  LDG.E.CONSTANT R27, desc[UR6][R6.64+0xc] ;  /* 0x00000c06061b7981 */ /* 0x000f68000c1e9900 */
[----:B------:R-:W5:Y:S04]  /*1360*/  LDG.E.CONSTANT R30, desc[UR6][R6.64+0x10] ;  /* 0x00001006061e7981 */ /* 0x000f68000c1e9900 */
[----:B------:R-:W5:Y:S04]  /*1370*/  LDG.E.CONSTANT R16, desc[UR6][R6.64+0x14] ;  /* 0x0000140606107981 */ /* 0x000f68000c1e9900 */
[----:B------:R-:W5:Y:S04]  /*1380*/  LDG.E.CONSTANT R8, desc[UR6][R6.64+0x18] ;  /* 0x0000180606087981 */ /* 0x000f68000c1e9900 */
[----:B------:R0:W5:Y:S01]  /*1390*/  LDG.E.CONSTANT R17, desc[UR6][R6.64+0x1c] ;  /* 0x00001c0606117981 */ /* 0x000162000c1e9900 */
[----:B------:R-:W-:Y:S01]  /*13a0*/  IADD3 R5, PT, PT, R5, 0x8, RZ ;  /* 0x0000000805057810 */ /* 0x000fe20007ffe0ff */
[----:B---3--:R-:W-:-:S04]  /*13b0*/  FADD R19, -R0, R19 ;  /* 0x0000001300137221 */ /* 0x008fc80000000100 */
[----:B------:R-:W-:-:S04]  /*13c0*/  FADD R21, R38, R19 ;  /* 0x0000001326157221 */ /* 0x000fc80000000000 */
[----:B------:R-:W-:-:S04]  /*13d0*/  FADD R38, -R38, R21 ;  /* 0x0000001526267221 */ /* 0x000fc80000000100 */
[----:B------:R-:W-:-:S04]  /*13e0*/  FADD R38, -R19, R38 ;  /* 0x0000002613267221 */ /* 0x000fc80000000100 */
[----:B--2---:R-:W-:-:S04]  /*13f0*/  FADD R38, -R38, R25 ;  /* 0x0000001926267221 */ /* 0x004fc80000000100 */
        /* <DEDUP_REMOVED lines=27> */
.L_x_204:
[----:B------:R-:W-:Y:S05]  /*15b0*/  BSYNC.RECONVERGENT B2 ;  /* 0x0000000000027941 */ /* 0x000fea0003800200 */
.L_x_203:
[----:B------:R-:W-:Y:S05]  /*15c0*/  @!P0 BRA `(.L_x_199) ;  /* 0x0000000000f48947 */ /* 0x000fea0003800000 */
[----:B------:R-:W-:Y:S01]  /*15d0*/  ISETP.GE.U32.AND P1, PT, R26, 0x4, PT ;  /* 0x000000041a00780c */ /* 0x000fe20003f26070 */
[----:B------:R-:W-:Y:S01]  /*15e0*/  BSSY.RECONVERGENT B2, `(.L_x_205) ;  /* 0x0000021000027945 */ /* 0x000fe20003800200 */
[----:B------:R-:W-:-:S04]  /*15f0*/  LOP3.LUT R2, R2, 0x3, RZ, 0xc0, !PT ;  /* 0x0000000302027812 */ /* 0x000fc800078ec0ff */
[----:B------:R-:W-:-:S07]  /*1600*/  ISETP.NE.AND P0, PT, R2, RZ, PT ;  /* 0x000000ff0200720c */ /* 0x000fce0003f05270 */
[----:B------:R-:W-:Y:S06]  /*1610*/  @!P1 BRA `(.L_x_206) ;  /* 0x0000000000749947 */ /* 0x000fec0003800000 */
[----:B01-34-:R-:W0:Y:S01]  /*1620*/  LDC.64 R6, c[0x0][0x380] ;  /* 0x0000e000ff067b82 */ /* 0x01be220000000a00 */
[----:B------:R-:W1:Y:S01]  /*1630*/  LDCU.64 UR4, c[0x0][0x380] ;  /* 0x00007000ff0477ac */ /* 0x000e620008000a00 */
[----:B------:R-:W-:-:S05]  /*1640*/  IADD3 R17, PT, PT, R28, R5, RZ ;  /* 0x000000051c117210 */ /* 0x000fca0007ffe0ff */
[----:B0-----:R-:W-:Y:S01]  /*1650*/  IMAD.WIDE.U32 R16, R17, 0x4, R6 ;  /* 0x0000000411107825 */ /* 0x001fe200078e0006 */
[----:B------:R-:W-:-:S05]  /*1660*/  IADD3 R7, P1, PT, R28, R5, RZ ;  /* 0x000000051c077210 */ /* 0x000fca0007f3e0ff */
[----:B------:R-:W2:Y:S01]  /*1670*/  LDG.E.CONSTANT R17, desc[UR6][R16.64] ;  /* 0x0000000610117981 */ /* 0x000ea2000c1e9900 */
[----:B------:R-:W-:Y:S02]  /*1680*/  IADD3.X R8, PT, PT, RZ, RZ, RZ, P1, !PT ;  /* 0x000000ffff087210 */ /* 0x000fe40000ffe4ff */
[----:B-1----:R-:W-:-:S04]  /*1690*/  LEA R6, P1, R7, UR4, 0x2 ;  /* 0x0000000407067c11 */ /* 0x002fc8000f8210ff */
[----:B------:R-:W-:-:S05]  /*16a0*/  LEA.HI.X R7, R7, UR5, R8, 0x2, P1 ;  /* 0x0000000507077c11 */ /* 0x000fca00088f1408 */
[----:B------:R-:W3:Y:S04]  /*16b0*/  LDG.E.CONSTANT R25, desc[UR6][R6.64+0x4] ;  /* 0x0000040606197981 */ /* 0x000ee8000c1e9900 */
[----:B------:R-:W4:Y:S04]  /*16c0*/  LDG.E.CONSTANT R8, desc[UR6][R6.64+0x8] ;  /* 0x0000080606087981 */ /* 0x000f28000c1e9900 */
        /* <DEDUP_REMOVED lines=18> */
.L_x_206:
[----:B------:R-:W-:Y:S05]  /*17f0*/  BSYNC.RECONVERGENT B2 ;  /* 0x0000000000027941 */ /* 0x000fea0003800200 */
.L_x_205:
[----:B------:R-:W-:Y:S05]  /*1800*/  @!P0 BRA `(.L_x_199) ;  /* 0x0000000000648947 */ /* 0x000fea0003800000 */
[----:B01-34-:R-:W0:Y:S01]  /*1810*/  LDC.64 R6, c[0x0][0x380] ;  /* 0x0000e000ff067b82 */ /* 0x01be220000000a00 */
[----:B------:R-:W-:-:S05]  /*1820*/  IADD3 R17, PT, PT, R28, R5, RZ ;  /* 0x000000051c117210 */ /* 0x000fca0007ffe0ff */
[----:B0-----:R-:W-:-:S06]  /*1830*/  IMAD.WIDE.U32 R6, R17, 0x4, R6 ;  /* 0x0000000411067825 */ /* 0x001fcc00078e0006 */
        /* <DEDUP_REMOVED lines=8> */
[----:B------:R-:W0:Y:S01]  /*18c0*/  LDCU.64 UR4, c[0x0][0x380] ;  /* 0x00007000ff0477ac */ /* 0x000e220008000a00 */
[----:B------:R-:W-:-:S04]  /*18d0*/  IADD3 R5, P0, PT, R28, R5, RZ ;  /* 0x000000051c057210 */ /* 0x000fc80007f1e0ff */
[----:B------:R-:W-:Y:S02]  /*18e0*/  IADD3.X R0, PT, PT, RZ, RZ, RZ, P0, !PT ;  /* 0x000000ffff007210 */ /* 0x000fe400007fe4ff */
[----:B0-----:R-:W-:-:S04]  /*18f0*/  LEA R6, P0, R5, UR4, 0x2 ;  /* 0x0000000405067c11 */ /* 0x001fc8000f8010ff */
[----:B------:R-:W-:Y:S02]  /*1900*/  LEA.HI.X R7, R5, UR5, R0, 0x2, P0 ;  /* 0x0000000505077c11 */ /* 0x000fe400080f1400 */
[----:B------:R-:W-:-:S03]  /*1910*/  ISETP.NE.AND P0, PT, R2, 0x2, PT ;  /* 0x000000020200780c */ /* 0x000fc60003f05270 */
[----:B------:R-:W2:Y:S10]  /*1920*/  LDG.E.CONSTANT R0, desc[UR6][R6.64+0x4] ;  /* 0x0000040606007981 */ /* 0x000eb4000c1e9900 */
[----:B------:R-:W3:Y:S01]  /*1930*/  @P0 LDG.E.CONSTANT R2, desc[UR6][R6.64+0x8] ;  /* 0x0000080606020981 */ /* 0x000ee2000c1e9900 */
[----:B--2---:R-:W-:-:S04]  /*1940*/  FADD R0, -R17, R0 ;  /* 0x0000000011007221 */ /* 0x004fc80000000100 */
[----:B------:R-:W-:-:S04]  /*1950*/  FADD R38, R19, R0 ;  /* 0x0000000013267221 */ /* 0x000fc80000000000 */
[----:B------:R-:W-:-:S04]  /*1960*/  FADD R5, -R19, R38 ;  /* 0x0000002613057221 */ /* 0x000fc80000000100 */
[----:B------:R-:W-:-:S04]  /*1970*/  FADD R5, -R0, R5 ;  /* 0x0000000500057221 */ /* 0x000fc80000000100 */
[----:B---3--:R-:W-:-:S04]  /*1980*/  @P0 FADD R5, -R5, R2 ;  /* 0x0000000205050221 */ /* 0x008fc80000000100 */
[----:B------:R-:W-:-:S07]  /*1990*/  @P0 FADD R38, R38, R5 ;  /* 0x0000000526260221 */ /* 0x000fce0000000000 */
.L_x_199:
[----:B------:R-:W-:Y:S05]  /*19a0*/  BSYNC.RECONVERGENT B1 ;  /* 0x0000000000017941 */ /* 0x000fea0003800200 */
.L_x_198:
[----:B01234-:R-:W-:Y:S01]  /*19b0*/  I2FP.F32.U32 R6, R4 ;  /* 0x0000000400067245 */ /* 0x01ffe20000201000 */
[----:B------:R-:W-:Y:S03]  /*19c0*/  BSSY.RECONVERGENT B3, `(.L_x_207) ;  /* 0x000000c000037945 */ /* 0x000fe60003800200 */
[----:B------:R-:W0:Y:S08]  /*19d0*/  MUFU.RCP R5, R6 ;  /* 0x0000000600057308 */ /* 0x000e300000001000 */
[----:B------:R-:W1:Y:S01]  /*19e0*/  FCHK P0, R38, R6 ;  /* 0x0000000626007302 */ /* 0x000e620000000000 */
[----:B0-----:R-:W-:-:S04]  /*19f0*/  FFMA R0, -R6, R5, 1 ;  /* 0x3f80000006007423 */ /* 0x001fc80000000105 */
[----:B------:R-:W-:-:S04]  /*1a00*/  FFMA R0, R5, R0, R5 ;  /* 0x0000000005007223 */ /* 0x000fc80000000005 */
[----:B------:R-:W-:-:S04]  /*1a10*/  FFMA R5, R0, R38, RZ ;  /* 0x0000002600057223 */ /* 0x000fc800000000ff */
[----:B------:R-:W-:-:S04]  /*1a20*/  FFMA R2, -R6, R5, R38 ;  /* 0x0000000506027223 */ /* 0x000fc80000000126 */
[----:B------:R-:W-:Y:S01]  /*1a30*/  FFMA R0, R0, R2, R5 ;  /* 0x0000000200007223 */ /* 0x000fe20000000005 */
[----:B-1----:R-:W-:Y:S06]  /*1a40*/  @!P0 BRA `(.L_x_208) ;  /* 0x00000000000c8947 */ /* 0x002fec0003800000 */
[----:B------:R-:W-:Y:S02]  /*1a50*/  MOV R0, R6 ;  /* 0x0000000600007202 */ /* 0x000fe40000000f00 */
[----:B------:R-:W-:-:S07]  /*1a60*/  MOV R29, 0x1a80 ;  /* 0x00001a80001d7802 */ /* 0x000fce0000000f00 */
[----:B------:R-:W-:Y:S05]  /*1a70*/  CALL.REL.NOINC `($__internal_1_$__cuda_sm3x_div_rn_noftz_f32_slowpath) ;  /* 0x0000003c00007944 */ /* 0x000fea0003c00000 */
.L_x_208:
[----:B------:R-:W-:Y:S05]  /*1a80*/  BSYNC.RECONVERGENT B3 ;  /* 0x0000000000037941 */ /* 0x000fea0003800200 */
.L_x_207:
[----:B------:R-:W-:Y:S01]  /*1a90*/  VIMNMX R2, PT, PT, R24, R14, PT ;  /* 0x0000000e18027248 */ /* 0x000fe20003fe0100 */
[----:B------:R-:W-:Y:S01]  /*1aa0*/  BSSY.RECONVERGENT B1, `(.L_x_209) ;  /* 0x00000dd000017945 */ /* 0x000fe20003800200 */
[----:B------:R-:W-:Y:S01]  /*1ab0*/  HFMA2 R38, -RZ, RZ, 0, 0 ;  /* 0x00000000ff267431 */ /* 0x000fe200000001ff */
        /* <DEDUP_REMOVED lines=11> */
[----:B------:R-:W-:Y:S01]  /*1b70*/  HFMA2 R7, -RZ, RZ, 0, 0 ;  /* 0x00000000ff077431 */ /* 0x000fe200000001ff */
[----:B------:R-:W-:Y:S02]  /*1b80*/  LOP3.LUT R5, R2, 0x7ffffff0, RZ, 0xc0, !PT ;  /* 0x7ffffff002057812 */ /* 0x000fe400078ec0ff */
[----:B------:R-:W-:-:S07]  /*1b90*/  MOV R0, RZ ;  /* 0x000000ff00007202 */ /* 0x000fce0000000f00 */
.L_x_213:
[----:B------:R-:W0:Y:S01]  /*1ba0*/  LDC.64 R16, c[0x0][0x380] ;  /* 0x0000e000ff107b82 */ /* 0x000e220000000a00 */
        /* <DEDUP_REMOVED lines=85> */
.L_x_212:
[----:B------:R-:W-:Y:S05]  /*2100*/  BSYNC.RECONVERGENT B2 ;  /* 0x0000000000027941 */ /* 0x000fea0003800200 */
.L_x_211:
[----:B------:R-:W-:Y:S05]  /*2110*/  @!P1 BRA `(.L_x_210) ;  /* 0x0000000400d49947 */ /* 0x000fea0003800000 */
[----:B------:R-:W-:Y:S01]  /*2120*/  ISETP.GE.U32.AND P1, PT, R36, 0x8, PT ;  /* 0x000000082400780c */ /* 0x000fe20003f26070 */
[----:B------:R-:W-:Y:S01]  /*2130*/  BSSY.RECONVERGENT B2, `(.L_x_214) ;  /* 0x0000035000027945 */ /* 0x000fe20003800200 */
[----:B------:R-:W-:-:S04]  /*2140*/  LOP3.LUT R29, R2, 0x7, RZ, 0xc0, !PT ;  /* 0x00000007021d7812 */ /* 0x000fc800078ec0ff */
[----:B------:R-:W-:-:S07]  /*2150*/  ISETP.NE.AND P0, PT, R29, RZ, PT ;  /* 0x000000ff1d00720c */ /* 0x000fce0003f05270 */
[----:B------:R-:W-:Y:S06]  /*2160*/  @!P1 BRA `(.L_x_215) ;  /* 0x0000000000c49947 */ /* 0x000fec0003800000 */
[----:B------:R-:W0:Y:S01]  /*2170*/  LDC.64 R20, c[0x0][0x380] ;  /* 0x0000e000ff147b82 */ /* 0x000e220000000a00 */
        /* <DEDUP_REMOVED lines=10> */
[----:B------:R-:W5:Y:S04]  /*2220*/  LDG.E.CONSTANT R33, desc[UR6][R16.64+0xc] ;  /* 0x00000c0610217981 */ /* 0x000f68000c1e9900 */
[----:B------:R-:W5:Y:S04]  /*2230*/  LDG.E.CONSTANT R18, desc[UR6][R16.64+0x10] ;  /* 0x0000100610127981 */ /* 0x000f68000c1e9900 */
[----:B------:R-:W5:Y:S04]  /*2240*/  LDG.E.CONSTANT R8, desc[UR6][R16.64+0x14] ;  /* 0x0000140610087981 */ /* 0x000f68000c1e9900 */
[----:B------:R-:W5:Y:S04]  /*2250*/  LDG.E.CONSTANT R7, desc[UR6][R16.64+0x18] ;  /* 0x0000180610077981 */ /* 0x000f68000c1e9900 */
[----:B------:R0:W5:Y:S01]  /*2260*/  LDG.E.CONSTANT R19, desc[UR6][R16.64+0x1c] ;  /* 0x00001c0610137981 */ /* 0x000162000c1e9900 */
        /* <DEDUP_REMOVED lines=33> */
.L_x_215:
[----:B------:R-:W-:Y:S05]  /*2480*/  BSYNC.RECONVERGENT B2 ;  /* 0x0000000000027941 */ /* 0x000fea0003800200 */
.L_x_214:
        /* <DEDUP_REMOVED lines=8> */
[CC--:B------:R-:W-:Y:S02]  /*2510*/  IADD3 R19, PT, PT, R28.reuse, R5.reuse, RZ ;  /* 0x000000051c137210 */ /* 0x0c0fe40007ffe0ff */
[----:B------:R-:W-:-:S04]  /*2520*/  IADD3 R7, P1, PT, R28, R5, RZ ;  /* 0x000000051c077210 */ /* 0x000fc80007f3e0ff */
[----:B------:R-:W-:Y:S01]  /*2530*/  IADD3.X R8, PT, PT, RZ, RZ, RZ, P1, !PT ;  /* 0x000000ffff087210 */ /* 0x000fe20000ffe4ff */
[----:B0-----:R-:W-:-:S06]  /*2540*/  IMAD.WIDE.U32 R18, R19, 0x4, R16 ;  /* 0x0000000413127825 */ /* 0x001fcc00078e0010 */
[----:B------:R-:W2:Y:S01]  /*2550*/  LDG.E.CONSTANT R19, desc[UR6][R18.64] ;  /* 0x0000000612137981 */ /* 0x000ea2000c1e9900 */
        /* <DEDUP_REMOVED lines=22> */
.L_x_217:
[----:B------:R-:W-:Y:S05]  /*26c0*/  BSYNC.RECONVERGENT B2 ;  /* 0x0000000000027941 */ /* 0x000fea0003800200 */
.L_x_216:
[----:B------:R-:W-:Y:S05]  /*26d0*/  @!P0 BRA `(.L_x_210) ;  /* 0x0000000000648947 */ /* 0x000fea0003800000 */
[----:B------:R-:W0:Y:S01]  /*26e0*/  LDC.64 R16, c[0x0][0x380] ;  /* 0x0000e000ff107b82 */ /* 0x000e220000000a00 */
        /* <DEDUP_REMOVED lines=24> */
.L_x_210:
[----:B------:R-:W-:Y:S05]  /*2870*/  BSYNC.RECONVERGENT B1 ;  /* 0x0000000000017941 */ /* 0x000fea0003800200 */
.L_x_209:
[----:B------:R-:W-:Y:S01]  /*2880*/  I2FP.F32.U32 R5, R24 ;  /* 0x0000001800057245 */ /* 0x000fe20000201000 */
        /* <DEDUP_REMOVED lines=12> */
.L_x_219:
[----:B------:R-:W-:Y:S05]  /*2950*/  BSYNC.RECONVERGENT B3 ;  /* 0x0000000000037941 */ /* 0x000fea0003800200 */
.L_x_218:
[----:B------:R-:W-:Y:S01]  /*2960*/  FADD R6, R6, 1 ;  /* 0x3f80000006067421 */ /* 0x000fe20000000000 */
[----:B------:R-:W-:Y:S01]  /*2970*/  UMOV UR4, 0x40000000 ;  /* 0x4000000000047882 */ /* 0x000fe20000000000 */
[----:B------:R-:W-:Y:S01]  /*2980*/  BSSY.RECONVERGENT B3, `(.L_x_220) ;  /* 0x0000010000037945 */ /* 0x000fe20003800200 */
[----:B------:R-:W-:Y:S01]  /*2990*/  MOV R17, UR4 ;  /* 0x0000000400117c02 */ /* 0x000fe20008000f00 */
[----:B------:R-:W0:Y:S01]  /*29a0*/  MUFU.RCP R8, R6 ;  /* 0x0000000600087308 */ /* 0x000e220000001000 */
[----:B------:R-:W-:-:S07]  /*29b0*/  MOV R34, R0 ;  /* 0x0000000000227202 */ /* 0x000fce0000000f00 */
        /* <DEDUP_REMOVED lines=8> */
[----:B------:R-:W-:Y:S02]  /*2a40*/  MOV R0, R6 ;  /* 0x0000000600007202 */ /* 0x000fe40000000f00 */
[----:B------:R-:W-:-:S07]  /*2a50*/  MOV R29, 0x2a70 ;  /* 0x00002a70001d7802 */ /* 0x000fce0000000f00 */
[----:B------:R-:W-:Y:S05]  /*2a60*/  CALL.REL.NOINC `($__internal_1_$__cuda_sm3x_div_rn_noftz_f32_slowpath) ;  /* 0x0000002c00047944 */ /* 0x000fea0003c00000 */
[----:B------:R-:W-:-:S07]  /*2a70*/  MOV R8, R0 ;  /* 0x0000000000087202 */ /* 0x000fce0000000f00 */
.L_x_221:
[----:B------:R-:W-:Y:S05]  /*2a80*/  BSYNC.RECONVERGENT B3 ;  /* 0x0000000000037941 */ /* 0x000fea0003800200 */
.L_x_220:
[----:B------:R-:W-:Y:S01]  /*2a90*/  FADD R2, R5, 1 ;  /* 0x3f80000005027421 */ /* 0x000fe20000000000 */
[----:B------:R-:W-:Y:S01]  /*2aa0*/  UMOV UR4, 0x40000000 ;  /* 0x4000000000047882 */ /* 0x000fe20000000000 */
[----:B------:R-:W-:Y:S01]  /*2ab0*/  BSSY.RECONVERGENT B3, `(.L_x_222) ;  /* 0x000000f000037945 */ /* 0x000fe20003800200 */
[----:B------:R-:W-:Y:S01]  /*2ac0*/  MOV R17, UR4 ;  /* 0x0000000400117c02 */ /* 0x000fe20008000f00 */
        /* <DEDUP_REMOVED lines=13> */
.L_x_223:
[----:B------:R-:W-:Y:S05]  /*2ba0*/  BSYNC.RECONVERGENT B3 ;  /* 0x0000000000037941 */ /* 0x000fea0003800200 */
.L_x_222:
[----:B------:R-:W-:Y:S01]  /*2bb0*/  I2FP.F32.U32 R6, R11 ;  /* 0x0000000b00067245 */ /* 0x000fe20000201000 */
[----:B------:R-:W-:Y:S01]  /*2bc0*/  UMOV UR4, 0x40000000 ;  /* 0x4000000000047882 */ /* 0x000fe20000000000 */
[----:B------:R-:W-:Y:S01]  /*2bd0*/  BSSY.RECONVERGENT B3, `(.L_x_224) ;  /* 0x0000010000037945 */ /* 0x000fe20003800200 */
        /* <DEDUP_REMOVED lines=15> */
.L_x_225:
[----:B------:R-:W-:Y:S05]  /*2cd0*/  BSYNC.RECONVERGENT B3 ;  /* 0x0000000000037941 */ /* 0x000fea0003800200 */
.L_x_224:
[----:B------:R-:W0:Y:S01]  /*2ce0*/  LDC R2, c[0x0][0x3a0] ;  /* 0x0000e800ff027b82 */ /* 0x000e220000000800 */
[----:B------:R-:W-:Y:S01]  /*2cf0*/  IADD3 R21, PT, PT, R28, R4, RZ ;  /* 0x000000041c157210 */ /* 0x000fe20007ffe0ff */
[----:B------:R-:W-:Y:S01]  /*2d00*/  BSSY.RECONVERGENT B1, `(.L_x_226) ;  /* 0x00000e0000017945 */ /* 0x000fe20003800200 */
[----:B0-----:R-:W-:-:S04]  /*2d10*/  VIADDMNMX R0, R2, 0xffffffff, R3, PT ;  /* 0xffffffff02007846 */ /* 0x001fc80003800103 */
        /* <DEDUP_REMOVED lines=9> */
[----:B------:R-:W-:Y:S01]  /*2db0*/  HFMA2 R25, -RZ, RZ, 0, 0 ;  /* 0x00000000ff197431 */ /* 0x000fe200000001ff */
[----:B------:R-:W-:-:S07]  /*2dc0*/  LOP3.LUT R20, R3, 0xfffffff0, RZ, 0xc0, !PT ;  /* 0xfffffff003147812 */ /* 0x000fce00078ec0ff */
.L_x_230:
[----:B------:R-:W0:Y:S01]  /*2dd0*/  LDC.64 R16, c[0x0][0x380] ;  /* 0x0000e000ff107b82 */ /* 0x000e220000000a00 */
[C---:B------:R-:W-:Y:S02]  /*2de0*/  IADD3 R39, PT, PT, R21.reuse, 0x1, RZ ;  /* 0x0000000115277810 */ /* 0x040fe40007ffe0ff */
[C---:B------:R-:W-:Y:S02]  /*2df0*/  IADD3 R19, PT, PT, R21.reuse, 0x2, RZ ;  /* 0x0000000215137810 */ /* 0x040fe40007ffe0ff */
[C---:B------:R-:W-:Y:S01]  /*2e00*/  IADD3 R29, PT, PT, R21.reuse, 0x3, RZ ;  /* 0x00000003151d7810 */ /* 0x040fe20007ffe0ff */
[----:B0-----:R-:W-:-:S05]  /*2e10*/  IMAD.WIDE.U32 R26, R21, 0x4, R16 ;  /* 0x00000004151a7825 */ /* 0x001fca00078e0010 */
[----:B------:R-:W2:Y:S01]  /*2e20*/  LDG.E.CONSTANT R0, desc[UR6][R26.64] ;  /* 0x000000061a007981 */ /* 0x000ea2000c1e9900 */
[----:B------:R-:W-:-:S06]  /*2e30*/  IMAD.WIDE.U32 R38, R39, 0x4, R16 ;  /* 0x0000000427267825 */ /* 0x000fcc00078e0010 */
[----:B------:R-:W3:Y:S01]  /*2e40*/  LDG.E.CONSTANT R38, desc[UR6][R38.64] ;  /* 0x0000000626267981 */ /* 0x000ee2000c1e9900 */
[----:B------:R-:W-:-:S05]  /*2e50*/  IMAD.WIDE.U32 R18, R19, 0x4, R16 ;  /* 0x0000000413127825 */ /* 0x000fca00078e0010 */
[----:B------:R0:W4:Y:S02]  /*2e60*/  LDG.E.CONSTANT R37, desc[UR6][R18.64] ;  /* 0x0000000612257981 */ /* 0x000124000c1e9900 */
[----:B0-----:R-:W-:Y:S01]  /*2e70*/  IMAD.WIDE.U32 R18, R29, 0x4, R16 ;  /* 0x000000041d127825 */ /* 0x001fe200078e0010 */
[----:B------:R-:W-:-:S04]  /*2e80*/  IADD3 R29, PT, PT, R21, 0x4, RZ ;  /* 0x00000004151d7810 */ /* 0x000fc80007ffe0ff */
[----:B------:R0:W5:Y:S01]  /*2e90*/  LDG.E.CONSTANT R36, desc[UR6][R18.64] ;  /* 0x0000000612247981 */ /* 0x000162000c1e9900 */
[----:B------:R-:W-:Y:S01]  /*2ea0*/  IADD3 R27, PT, PT, R21, 0x5, RZ ;  /* 0x00000005151b7810 */ /* 0x000fe20007ffe0ff */
[----:B0-----:R-:W-:-:S05]  /*2eb0*/  IMAD.WIDE.U32 R18, R29, 0x4, R16 ;  /* 0x000000041d127825 */ /* 0x001fca00078e0010 */
[----:B------:R0:W5:Y:S02]  /*2ec0*/  LDG.E.CONSTANT R35, desc[UR6][R18.64] ;  /* 0x0000000612237981 */ /* 0x000164000c1e9900 */
[----:B0-----:R-:W-:Y:S01]  /*2ed0*/  IMAD.WIDE.U32 R18, R27, 0x4, R16 ;  /* 0x000000041b127825 */ /* 0x001fe200078e0010 */
[----:B------:R-:W-:-:S04]  /*2ee0*/  IADD3 R27, PT, PT, R21, 0x6, RZ ;  /* 0x00000006151b7810 */ /* 0x000fc80007ffe0ff */
        /* <DEDUP_REMOVED lines=25> */
[----:B0-----:R-:W-:-:S05]  /*3080*/  IMAD.WIDE.U32 R18, R43, 0x4, R16 ;  /* 0x000000042b127825 */ /* 0x001fca00078e0010 */
[----:B------:R-:W5:Y:S01]  /*3090*/  LDG.E.CONSTANT R42, desc[UR6][R18.64] ;  /* 0x00000006122a7981 */ /* 0x000f62000c1e9900 */
[----:B------:R-:W-:-:S05]  /*30a0*/  IADD3 R43, PT, PT, R21, 0xf, RZ ;  /* 0x0000000f152b7810 */ /* 0x000fca0007ffe0ff */
[----:B------:R-:W-:-:S06]  /*30b0*/  IMAD.WIDE.U32 R16, R43, 0x4, R16 ;  /* 0x000000042b107825 */ /* 0x000fcc00078e0010 */
[----:B------:R-:W5:Y:S01]  /*30c0*/  LDG.E.CONSTANT R16, desc[UR6][R16.64] ;  /* 0x0000000610107981 */ /* 0x000f62000c1e9900 */
[----:B------:R-:W-:Y:S02]  /*30d0*/  IADD3 R25, PT, PT, R25, 0x10, RZ ;  /* 0x0000001019197810 */ /* 0x000fe40007ffe0ff */
[----:B------:R-:W-:Y:S02]  /*30e0*/  IADD3 R21, PT, PT, R21, 0x10, RZ ;  /* 0x0000001015157810 */ /* 0x000fe40007ffe0ff */
[C---:B--2---:R-:W-:Y:S01]  /*30f0*/  FSETP.NE.AND P1, PT, |R0|.reuse, +INF , PT ;  /* 0x7f8000000000780b */ /* 0x044fe20003f25200 */
[----:B------:R-:W-:Y:S01]  /*3100*/  FADD R0, R0, -R31 ;  /* 0x8000001f00007221 */ /* 0x000fe20000000000 */
[----:B---3--:R-:W-:-:S11]  /*3110*/  FSETP.NE.AND P2, PT, |R38|, +INF , PT ;  /* 0x7f8000002600780b */ /* 0x008fd60003f45200 */
[----:B------:R-:W-:Y:S01]  /*3120*/  @P1 FFMA R31, R0, R8, R31 ;  /* 0x00000008001f1223 */ /* 0x000fe2000000001f */
[----:B----4-:R-:W-:-:S03]  /*3130*/  FSETP.NE.AND P1, PT, |R37|, +INF , PT ;  /* 0x7f8000002500780b */ /* 0x010fc60003f25200 */
[----:B------:R-:W-:-:S04]  /*3140*/  FADD R38, -R31, R38 ;  /* 0x000000261f267221 */ /* 0x000fc80000000100 */
[----:B------:R-:W-:-:S04]  /*3150*/  @P2 FFMA R31, R38, R8, R31 ;  /* 0x00000008261f2223 */ /* 0x000fc8000000001f */
[----:B------:R-:W-:Y:S01]  /*3160*/  FADD R0, -R31, R37 ;  /* 0x000000251f007221 */ /* 0x000fe20000000100 */
[----:B-----5:R-:W-:-:S03]  /*3170*/  FSETP.NE.AND P2, PT, |R36|, +INF , PT ;  /* 0x7f8000002400780b */ /* 0x020fc60003f45200 */
[----:B------:R-:W-:-:S04]  /*3180*/  @P1 FFMA R31, R0, R8, R31 ;  /* 0x00000008001f1223 */ /* 0x000fc8000000001f */
[----:B------:R-:W-:-:S06]  /*3190*/  FADD R36, -R31, R36 ;  /* 0x000000241f247221 */ /* 0x000fcc0000000100 */
[----:B------:R-:W-:Y:S01]  /*31a0*/  @P2 FFMA R31, R36, R8, R31 ;  /* 0x00000008241f2223 */ /* 0x000fe2000000001f */
[----:B------:R-:W-:-:S03]  /*31b0*/  FSETP.NE.AND P1, PT, |R35|, +INF , PT ;  /* 0x7f8000002300780b */ /* 0x000fc60003f25200 */
[----:B------:R-:W-:-:S10]  /*31c0*/  FADD R0, -R31, R35 ;  /* 0x000000231f007221 */ /* 0x000fd40000000100 */
        /* <DEDUP_REMOVED lines=29> */
[----:B------:R-:W-:Y:S01]  /*33a0*/  FADD R42, -R31, R42 ;  /* 0x0000002a1f2a7221 */ /* 0x000fe20000000100 */
[----:B------:R-:W-:-:S09]  /*33b0*/  FSETP.NE.AND P2, PT, |R16|, +INF , PT ;  /* 0x7f8000001000780b */ /* 0x000fd20003f45200 */
[----:B------:R-:W-:Y:S01]  /*33c0*/  @P1 FFMA R31, R42, R8, R31 ;  /* 0x000000082a1f1223 */ /* 0x000fe2000000001f */
[----:B------:R-:W-:-:S03]  /*33d0*/  ISETP.NE.AND P1, PT, R25, R20, PT ;  /* 0x000000141900720c */ /* 0x000fc60003f25270 */
[----:B------:R-:W-:-:S04]  /*33e0*/  FADD R16, -R31, R16 ;  /* 0x000000101f107221 */ /* 0x000fc80000000100 */
[----:B------:R-:W-:-:S06]  /*33f0*/  @P2 FFMA R31, R16, R8, R31 ;  /* 0x00000008101f2223 */ /* 0x000fcc000000001f */
[----:B------:R-:W-:Y:S05]  /*3400*/  @P1 BRA `(.L_x_230) ;  /* 0xfffffff800701947 */ /* 0x000fea000383ffff */
.L_x_229:
[----:B------:R-:W-:Y:S05]  /*3410*/  BSYNC.RECONVERGENT B2 ;  /* 0x0000000000027941 */ /* 0x000fea0003800200 */
.L_x_228:
[----:B------:R-:W-:Y:S05]  /*3420*/  @!P0 BRA `(.L_x_227) ;  /* 0x0000000400b48947 */ /* 0x000fea0003800000 */
[----:B------:R-:W-:Y:S01]  /*3430*/  ISETP.GE.U32.AND P1, PT, R4, 0x8, PT ;  /* 0x000000080400780c */ /* 0x000fe20003f26070 */
[----:B------:R-:W-:Y:S01]  /*3440*/  BSSY.RECONVERGENT B2, `(.L_x_231) ;  /* 0x0000035000027945 */ /* 0x000fe20003800200 */
[----:B------:R-:W-:-:S04]  /*3450*/  LOP3.LUT R20, R3, 0x7, RZ, 0xc0, !PT ;  /* 0x0000000703147812 */ /* 0x000fc800078ec0ff */
[----:B------:R-:W-:-:S07]  /*3460*/  ISETP.NE.AND P0, PT, R20, RZ, PT ;  /* 0x000000ff1400720c */ /* 0x000fce0003f05270 */
[----:B------:R-:W-:Y:S06]  /*3470*/  @!P1 BRA `(.L_x_232) ;  /* 0x0000000000c49947 */ /* 0x000fec0003800000 */
[----:B------:R-:W0:Y:S01]  /*3480*/  LDC.64 R16, c[0x0][0x380] ;  /* 0x0000e000ff107b82 */ /* 0x000e220000000a00 */
[C---:B------:R-:W-:Y:S02]  /*3490*/  IADD3 R19, PT, PT, R21.reuse, 0x1, RZ ;  /* 0x0000000115137810 */ /* 0x040fe40007ffe0ff */
[C---:B------:R-:W-:Y:S02]  /*34a0*/  IADD3 R27, PT, PT, R21.reuse, 0x2, RZ ;  /* 0x00000002151b7810 */ /* 0x040fe40007ffe0ff */
[C---:B------:R-:W-:Y:S01]  /*34b0*/  IADD3 R33, PT, PT, R21.reuse, 0x3, RZ ;  /* 0x0000000315217810 */ /* 0x040fe20007ffe0ff */
[----:B0-----:R-:W-:-:S05]  /*34c0*/  IMAD.WIDE.U32 R38, R21, 0x4, R16 ;  /* 0x0000000415267825 */ /* 0x001fca00078e0010 */
[----:B------:R0:W2:Y:S01]  /*34d0*/  LDG.E.CONSTANT R0, desc[UR6][R38.64] ;  /* 0x0000000626007981 */ /* 0x0000a2000c1e9900 */
[----:B------:R-:W-:-:S05]  /*34e0*/  IMAD.WIDE.U32 R18, R19, 0x4, R16 ;  /* 0x0000000413127825 */ /* 0x000fca00078e0010 */
[----:B------:R1:W3:Y:S01]  /*34f0*/  LDG.E.CONSTANT R4, desc[UR6][R18.64] ;  /* 0x0000000612047981 */ /* 0x0002e2000c1e9900 */
[----:B------:R-:W-:Y:S01]  /*3500*/  IMAD.WIDE.U32 R26, R27, 0x4, R16 ;  /* 0x000000041b1a7825 */ /* 0x000fe200078e0010 */
[----:B------:R-:W-:-:S03]  /*3510*/  IADD3 R37, PT, PT, R21, 0x4, RZ ;  /* 0x0000000415257810 */ /* 0x000fc60007ffe0ff */
[--C-:B------:R-:W-:Y:S02]  /*3520*/  IMAD.WIDE.U32 R32, R33, 0x4, R16.reuse ;  /* 0x0000000421207825 */ /* 0x100fe400078e0010 */
[----:B------:R-:W4:Y:S02]  /*3530*/  LDG.E.CONSTANT R26, desc[UR6][R26.64] ;  /* 0x000000061a1a7981 */ /* 0x000f24000c1e9900 */
[----:B------:R-:W-:Y:S02]  /*3540*/  IMAD.WIDE.U32 R36, R37, 0x4, R16 ;  /* 0x0000000425247825 */ /* 0x000fe400078e0010 */
[----:B------:R-:W5:Y:S01]  /*3550*/  LDG.E.CONSTANT R32, desc[UR6][R32.64] ;  /* 0x0000000620207981 */ /* 0x000f62000c1e9900 */
[----:B0-----:R-:W-:-:S03]  /*3560*/  IADD3 R39, PT, PT, R21, 0x5, RZ ;  /* 0x0000000515277810 */ /* 0x001fc60007ffe0ff */
[----:B------:R-:W5:Y:S01]  /*3570*/  LDG.E.CONSTANT R36, desc[UR6][R36.64] ;  /* 0x0000000624247981 */ /* 0x000f62000c1e9900 */
[----:B-1----:R-:W-:Y:S01]  /*3580*/  IADD3 R19, PT, PT, R21, 0x6, RZ ;  /* 0x0000000615137810 */ /* 0x002fe20007ffe0ff */
[----:B------:R-:W-:Y:S01]  /*3590*/  IMAD.WIDE.U32 R38, R39, 0x4, R16 ;  /* 0x0000000427267825 */ /* 0x000fe200078e0010 */
[----:B------:R-:W-:-:S03]  /*35a0*/  IADD3 R25, PT, PT, R21, 0x7, RZ ;  /* 0x0000000715197810 */ /* 0x000fc60007ffe0ff */
[--C-:B------:R-:W-:Y:S02]  /*35b0*/  IMAD.WIDE.U32 R18, R19, 0x4, R16.reuse ;  /* 0x0000000413127825 */ /* 0x100fe400078e0010 */
[----:B------:R-:W5:Y:S02]  /*35c0*/  LDG.E.CONSTANT R38, desc[UR6][R38.64] ;  /* 0x0000000626267981 */ /* 0x000f64000c1e9900 */
[----:B------:R-:W-:Y:S02]  /*35d0*/  IMAD.WIDE.U32 R16, R25, 0x4, R16 ;  /* 0x0000000419107825 */ /* 0x000fe400078e0010 */
[----:B------:R-:W5:Y:S04]  /*35e0*/  LDG.E.CONSTANT R18, desc[UR6][R18.64] ;  /* 0x0000000612127981 */ /* 0x000f68000c1e9900 */
[----:B------:R-:W5:Y:S01]  /*35f0*/  LDG.E.CONSTANT R16, desc[UR6][R16.64] ;  /* 0x0000000610107981 */ /* 0x000f62000c1e9900 */
[----:B------:R-:W-:-:S02]  /*3600*/  IADD3 R21, PT, PT, R21, 0x8, RZ ;  /* 0x0000000815157810 */ /* 0x000fc40007ffe0ff */
        /* <DEDUP_REMOVED lines=24> */
.L_x_232:
[----:B------:R-:W-:Y:S05]  /*3790*/  BSYNC.RECONVERGENT B2 ;  /* 0x0000000000027941 */ /* 0x000fea0003800200 */
.L_x_231:
        /* <DEDUP_REMOVED lines=10> */
[----:B0-----:R-:W-:-:S04]  /*3840*/  IMAD.WIDE.U32 R32, R21, 0x4, R16 ;  /* 0x0000000415207825 */ /* 0x001fc800078e0010 */
[--C-:B------:R-:W-:Y:S02]  /*3850*/  IMAD.WIDE.U32 R18, R19, 0x4, R16.reuse ;  /* 0x0000000413127825 */ /* 0x100fe400078e0010 */
[----:B------:R-:W2:Y:S02]  /*3860*/  LDG.E.CONSTANT R32, desc[UR6][R32.64] ;  /* 0x0000000620207981 */ /* 0x000ea4000c1e9900 */
[--C-:B------:R-:W-:Y:S02]  /*3870*/  IMAD.WIDE.U32 R26, R27, 0x4, R16.reuse ;  /* 0x000000041b1a7825 */ /* 0x100fe400078e0010 */
[----:B------:R-:W3:Y:S02]  /*3880*/  LDG.E.CONSTANT R18, desc[UR6][R18.64] ;  /* 0x0000000612127981 */ /* 0x000ee4000c1e9900 */
[----:B------:R-:W-:Y:S02]  /*3890*/  IMAD.WIDE.U32 R16, R25, 0x4, R16 ;  /* 0x0000000419107825 */ /* 0x000fe400078e0010 */
[----:B------:R-:W4:Y:S04]  /*38a0*/  LDG.E.CONSTANT R26, desc[UR6][R26.64] ;  /* 0x000000061a1a7981 */ /* 0x000f28000c1e9900 */
        /* <DEDUP_REMOVED lines=14> */
.L_x_234:
[----:B------:R-:W-:Y:S05]  /*3990*/  BSYNC.RECONVERGENT B2 ;  /* 0x0000000000027941 */ /* 0x000fea0003800200 */
.L_x_233:
[----:B------:R-:W-:Y:S05]  /*39a0*/  @!P0 BRA `(.L_x_227) ;  /* 0x0000000000548947 */ /* 0x000fea0003800000 */
[----:B------:R-:W0:Y:S02]  /*39b0*/  LDC.64 R16, c[0x0][0x380] ;  /* 0x0000e000ff107b82 */ /* 0x000e240000000a00 */
[----:B0-----:R-:W-:-:S06]  /*39c0*/  IMAD.WIDE.U32 R18, R21, 0x4, R16 ;  /* 0x0000000415127825 */ /* 0x001fcc00078e0010 */
[----:B------:R-:W2:Y:S01]  /*39d0*/  LDG.E.CONSTANT R18, desc[UR6][R18.64] ;  /* 0x0000000612127981 */ /* 0x000ea2000c1e9900 */
[----:B------:R-:W-:Y:S02]  /*39e0*/  ISETP.NE.AND P1, PT, R3, 0x1, PT ;  /* 0x000000010300780c */ /* 0x000fe40003f25270 */
[----:B--2---:R-:W-:Y:S01]  /*39f0*/  FSETP.NE.AND P0, PT, |R18|, +INF , PT ;  /* 0x7f8000001200780b */ /* 0x004fe20003f05200 */
[----:B------:R-:W-:-:S12]  /*3a00*/  FADD R0, -R31, R18 ;  /* 0x000000121f007221 */ /* 0x000fd80000000100 */
[----:B------:R-:W-:Y:S01]  /*3a10*/  @P0 FFMA R31, R0, R8, R31 ;  /* 0x00000008001f0223 */ /* 0x000fe2000000001f */
[----:B------:R-:W-:Y:S06]  /*3a20*/  @!P1 BRA `(.L_x_227) ;  /* 0x0000000000349947 */ /* 0x000fec0003800000 */
[----:B------:R-:W-:Y:S02]  /*3a30*/  ISETP.NE.AND P1, PT, R3, 0x2, PT ;  /* 0x000000020300780c */ /* 0x000fe40003f25270 */
[----:B------:R-:W-:-:S05]  /*3a40*/  IADD3 R19, PT, PT, R21, 0x1, RZ ;  /* 0x0000000115137810 */ /* 0x000fca0007ffe0ff */
[----:B------:R-:W-:-:S06]  /*3a50*/  IMAD.WIDE.U32 R18, R19, 0x4, R16 ;  /* 0x0000000413127825 */ /* 0x000fcc00078e0010 */
[----:B------:R-:W-:Y:S01]  /*3a60*/  @P1 IADD3 R21, PT, PT, R21, 0x2, RZ ;  /* 0x0000000215151810 */ /* 0x000fe20007ffe0ff */
[----:B------:R-:W2:Y:S04]  /*3a70*/  LDG.E.CONSTANT R18, desc[UR6][R18.64] ;  /* 0x0000000612127981 */ /* 0x000ea8000c1e9900 */
        /* <DEDUP_REMOVED lines=8> */
.L_x_227:
[----:B------:R-:W-:Y:S05]  /*3b00*/  BSYNC.RECONVERGENT B1 ;  /* 0x0000000000017941 */ /* 0x000fea0003800200 */
.L_x_226:
[----:B------:R-:W0:Y:S01]  /*3b10*/  LDCU.64 UR4, c[0x0][0x3b0] ;  /* 0x00007600ff0477ac */ /* 0x000e220008000a00 */
[----:B------:R-:W1:Y:S01]  /*3b20*/  LDC.64 R18, c[0x0][0x3b0] ;  /* 0x0000ec00ff127b82 */ /* 0x000e620000000a00 */
[----:B------:R-:W-:Y:S02]  /*3b30*/  ISETP.GE.AND P0, PT, R10, R2, PT ;  /* 0x000000020a00720c */ /* 0x000fe40003f06270 */
[----:B------:R-:W-:Y:S02]  /*3b40*/  SHF.R.S32.HI R0, RZ, 0x1f, R23 ;  /* 0x0000001fff007819 */ /* 0x000fe40000011417 */
[----:B------:R-:W-:Y:S02]  /*3b50*/  ISETP.NE.OR P0, PT, R11, 0x1, P0 ;  /* 0x000000010b00780c */ /* 0x000fe40000705670 */
[C---:B------:R-:W-:Y:S01]  /*3b60*/  IADD3 R3, P1, PT, R9.reuse, R23, RZ ;  /* 0x0000001709037210 */ /* 0x040fe20007f3e0ff */
[----:B------:R-:W2:Y:S03]  /*3b70*/  LDC.64 R20, c[0x0][0x3b8] ;  /* 0x0000ee00ff147b82 */ /* 0x000ea60000000a00 */
[----:B------:R-:W-:-:S02]  /*3b80*/  LEA.HI.X.SX32 R0, R9, R0, 0x1, P1 ;  /* 0x0000000009007211 */ /* 0x000fc400008f0eff */
[----:B0-----:R-:W-:-:S05]  /*3b90*/  LEA R16, P1, R3, UR4, 0x2 ;  /* 0x0000000403107c11 */ /* 0x001fca000f8210ff */
[----:B------:R-:W-:Y:S02]  /*3ba0*/  @!P0 IADD3 R25, PT, PT, R9, R10, RZ ;  /* 0x0000000a09198210 */ /* 0x000fe40007ffe0ff */
[----:B------:R-:W-:Y:S01]  /*3bb0*/  LEA.HI.X R17, R3, UR5, R0, 0x2, P1 ;  /* 0x0000000503117c11 */ /* 0x000fe200088f1400 */
[----:B------:R-:W-:Y:S01]  /*3bc0*/  FADD R3, R31, -R34 ;  /* 0x800000221f037221 */ /* 0x000fe20000000000 */
[----:B------:R-:W-:Y:S01]  /*3bd0*/  MOV R0, RZ ;  /* 0x000000ff00007202 */ /* 0x000fe20000000f00 */
[C---:B-1----:R-:W-:Y:S02]  /*3be0*/  @!P0 IMAD.WIDE R26, R25.reuse, 0x4, R18 ;  /* 0x00000004191a8825 */ /* 0x042fe400078e0212 */
[----:B------:R-:W0:Y:S01]  /*3bf0*/  @!P0 LDC.64 R18, c[0x0][0x3c0] ;  /* 0x0000f000ff128b82 */ /* 0x000e220000000a00 */
[----:B------:R1:W-:Y:S04]  /*3c00*/  STG.E desc[UR6][R16.64+-0x4], R3 ;  /* 0xfffffc0310007986 */ /* 0x0003e8000c101906 */
[----:B------:R-:W3:Y:S01]  /*3c10*/  @!P0 LDG.E R0, desc[UR6][R26.64] ;  /* 0x000000061a008981 */ /* 0x000ee2000c1e1900 */
[----:B--2---:R-:W-:Y:S01]  /*3c20*/  @!P0 IMAD.WIDE R20, R25, 0x4, R20 ;  /* 0x0000000419148825 */ /* 0x004fe200078e0214 */
[----:B------:R-:W-:-:S02]  /*3c30*/  ISETP.GE.AND P2, PT, R23, R2, PT ;  /* 0x000000021700720c */ /* 0x000fc40003f46270 */
[----:B------:R-:W-:-:S04]  /*3c40*/  ISETP.GT.U32.AND P1, PT, R11, 0x1, PT ;  /* 0x000000010b00780c */ /* 0x000fc80003f24070 */
[----:B-1----:R-:W-:Y:S01]  /*3c50*/  FSEL R3, R3, RZ, P1 ;  /* 0x000000ff03037208 */ /* 0x002fe20000800000 */
[----:B0-----:R-:W-:-:S04]  /*3c60*/  @!P0 IMAD.WIDE R18, R25, 0x4, R18 ;  /* 0x0000000419128825 */ /* 0x001fc800078e0212 */
[----:B---3--:R-:W-:Y:S01]  /*3c70*/  @!P0 FADD R25, R0, -R0 ;  /* 0x8000000000198221 */ /* 0x008fe20000000000 */
[----:B------:R0:W-:Y:S04]  /*3c80*/  @!P0 STG.E desc[UR6][R20.64], R0 ;  /* 0x0000000014008986 */ /* 0x0001e8000c101906 */
[----:B------:R0:W-:Y:S01]  /*3c90*/  @!P0 STG.E desc[UR6][R18.64], R25 ;  /* 0x0000001912008986 */ /* 0x0001e2000c101906 */
[----:B------:R-:W-:Y:S05]  /*3ca0*/  @P2 BRA `(.L_x_181) ;  /* 0x00000018005c2947 */ /* 0x000fea0003800000 */
[----:B------:R-:W1:Y:S01]  /*3cb0*/  LDC.64 R32, c[0x0][0x3b8] ;  /* 0x0000ee00ff207b82 */ /* 0x000e620000000a00 */
[----:B0-----:R-:W-:Y:S01]  /*3cc0*/  IADD3 R21, PT, PT, -R23, R2, RZ ;  /* 0x0000000217157210 */ /* 0x001fe20007ffe1ff */
[----:B------:R-:W-:Y:S01]  /*3cd0*/  HFMA2 R2, -RZ, RZ, 0, 5.9604644775390625e-08 ;  /* 0x00000001ff027431 */ /* 0x000fe200000001ff */
[----:B------:R-:W-:Y:S01]  /*3ce0*/  PRMT R29, RZ, 0x7610, R29 ;  /* 0x00007610ff1d7816 */ /* 0x000fe2000000001d */
[----:B------:R-:W-:Y:S01]  /*3cf0*/  BSSY.RECONVERGENT B3, `(.L_x_235) ;  /* 0x00000b5000037945 */ /* 0x000fe20003800200 */
[----:B------:R-:W-:Y:S01]  /*3d00*/  LOP3.LUT P1, R21, R21, 0x3, RZ, 0xc0, !PT ;  /* 0x0000000315157812 */ /* 0x000fe2000782c0ff */
[----:B------:R-:W-:Y:S01]  /*3d10*/  HFMA2 R4, -RZ, RZ, 0, 0 ;  /* 0x00000000ff047431 */ /* 0x000fe200000001ff */
[----:B------:R-:W-:Y:S01]  /*3d20*/  IADD3 R19, PT, PT, R9, R10, RZ ;  /* 0x0000000a09137210 */ /* 0x000fe20007ffe0ff */
[----:B------:R-:W0:Y:S01]  /*3d30*/  LDC.64 R26, c[0x0][0x3c0] ;  /* 0x0000f000ff1a7b82 */ /* 0x000e220000000a00 */
[----:B------:R-:W-:Y:S02]  /*3d40*/  @!P0 PRMT R29, R2, 0x7610, R29 ;  /* 0x00007610021d8816 */ /* 0x000fe4000000001d */
[----:B------:R-:W-:-:S02]  /*3d50*/  MOV R2, R3 ;  /* 0x0000000300027202 */ /* 0x000fc40000000f00 */
[----:B------:R-:W-:Y:S01]  /*3d60*/  MOV R3, R23 ;  /* 0x0000001700037202 */ /* 0x000fe20000000f00 */
[----:B-1----:R-:W-:-:S04]  /*3d70*/  IMAD.WIDE R16, R19, 0x4, R32 ;  /* 0x0000000413107825 */ /* 0x002fc800078e0220 */
[----:B0-----:R-:W-:Y:S01]  /*3d80*/  IMAD.WIDE R18, R19, 0x4, R26 ;  /* 0x0000000413127825 */ /* 0x001fe200078e021a */
[----:B------:R-:W-:Y:S06]  /*3d90*/  @!P1 BRA `(.L_x_236) ;  /* 0x0000000800a89947 */ /* 0x000fec0003800000 */
[----:B------:R-:W0:Y:S08]  /*3da0*/  LDC.64 R42, c[0x0][0x380] ;  /* 0x0000e000ff2a7b82 */ /* 0x000e300000000a00 */
[----:B------:R-:W1:Y:S01]  /*3db0*/  LDC.64 R40, c[0x0][0x3b0] ;  /* 0x0000ec00ff287b82 */ /* 0x000e620000000a00 */
[----:B0-----:R-:W-:-:S05]  /*3dc0*/  IMAD.WIDE.U32 R42, R23, 0x4, R42 ;  /* 0x00000004172a7825 */ /* 0x001fca00078e002a */
[----:B------:R-:W2:Y:S01]  /*3dd0*/  LDG.E.CONSTANT R3, desc[UR6][R42.64] ;  /* 0x000000062a037981 */ /* 0x000ea2000c1e9900 */
[----:B------:R-:W-:Y:S01]  /*3de0*/  IADD3 R25, PT, PT, R9, R23, RZ ;  /* 0x0000001709197210 */ /* 0x000fe20007ffe0ff */
[----:B------:R-:W-:Y:S04]  /*3df0*/  BSSY.RECONVERGENT B4, `(.L_x_237) ;  /* 0x0000036000047945 */ /* 0x000fe80003800200 */
[----:B-1----:R-:W-:-:S04]  /*3e00*/  IMAD.WIDE R40, R25, 0x4, R40 ;  /* 0x0000000419287825 */ /* 0x002fc800078e0228 */
[----:B------:R-:W-:-:S04]  /*3e10*/  IMAD.WIDE R32, R25, 0x4, R32 ;  /* 0x0000000419207825 */ /* 0x000fc800078e0220 */
[----:B------:R-:W-:Y:S01]  /*3e20*/  IMAD.WIDE R26, R25, 0x4, R26 ;  /* 0x00000004191a7825 */ /* 0x000fe200078e021a */
[----:B--2---:R-:W-:-:S03]  /*3e30*/  FSETP.NE.AND P1, PT, |R3|, +INF , PT ;  /* 0x7f8000000300780b */ /* 0x004fc60003f25200 */
[--C-:B------:R-:W-:Y:S01]  /*3e40*/  FADD R4, -R31, R3.reuse ;  /* 0x000000031f047221 */ /* 0x100fe20000000100 */
[----:B------:R-:W-:-:S09]  /*3e50*/  FADD R3, -R34, R3 ;  /* 0x0000000322037221 */ /* 0x000fd20000000100 */
[----:B------:R-:W-:Y:S01]  /*3e60*/  @P1 FFMA R31, R4, R8, R31 ;  /* 0x00000008041f1223 */ /* 0x000fe2000000001f */
[----:B------:R-:W-:Y:S01]  /*3e70*/  @P1 FFMA R34, R3, R7, R34 ;  /* 0x0000000703221223 */ /* 0x000fe20000000022 */
[----:B------:R-:W-:-:S03]  /*3e80*/  MOV R4, RZ ;  /* 0x000000ff00047202 */ /* 0x000fc60000000f00 */
        /* <DEDUP_REMOVED lines=9> */
[----:B------:R-:W-:Y:S01]  /*3f20*/  FADD R3, -R0, R20 ;  /* 0x0000001400037221 */ /* 0x000fe20000000100 */
[----:B------:R2:W-:Y:S04]  /*3f30*/  STG.E desc[UR6][R32.64], R0 ;  /* 0x0000000020007986 */ /* 0x0005e8000c101906 */
[----:B------:R2:W-:Y:S01]  /*3f40*/  STG.E desc[UR6][R26.64], R3 ;  /* 0x000000031a007986 */ /* 0x0005e2000c101906 */
[----:B------:R-:W-:Y:S05]  /*3f50*/  BRA `(.L_x_239) ;  /* 0x00000000007c7947 */ /* 0x000fea0003800000 */
.L_x_238:
[----:B------:R-:W-:Y:S02]  /*3f60*/  ISETP.GT.AND P1, PT, R23, R10, PT ;  /* 0x0000000a1700720c */ /* 0x000fe40003f24270 */
[----:B------:R-:W-:Y:S02]  /*3f70*/  PLOP3.LUT P0, PT, PT, PT, PT, 0x80, 0x8 ;  /* 0x000000000008781c */ /* 0x000fe40003f0f070 */
[----:B------:R-:W-:Y:S02]  /*3f80*/  ISETP.LT.U32.OR P1, PT, R11, 0x2, P1 ;  /* 0x000000020b00780c */ /* 0x000fe40000f21470 */
[----:B------:R-:W-:-:S11]  /*3f90*/  PRMT R29, RZ, 0x7610, R29 ;  /* 0x00007610ff1d7816 */ /* 0x000fd6000000001d */
[----:B------:R-:W-:Y:S05]  /*3fa0*/  @P1 BRA `(.L_x_239) ;  /* 0x0000000000681947 */ /* 0x000fea0003800000 */
[----:B------:R-:W-:Y:S01]  /*3fb0*/  ISETP.NE.AND P1, PT, R22, RZ, PT ;  /* 0x000000ff1600720c */ /* 0x000fe20003f25270 */
[----:B------:R-:W-:-:S04]  /*3fc0*/  FADD R3, R2, R20 ;  /* 0x0000001402037221 */ /* 0x000fc80000000000 */
[----:B------:R-:W-:Y:S01]  /*3fd0*/  FADD R25, -R2, R3 ;  /* 0x0000000302197221 */ /* 0x000fe20000000100 */
[----:B------:R-:W-:-:S03]  /*3fe0*/  MOV R2, R3 ;  /* 0x0000000300027202 */ /* 0x000fc60000000f00 */
[----:B------:R-:W-:-:S04]  /*3ff0*/  FADD R4, -R20, R25 ;  /* 0x0000001914047221 */ /* 0x000fc80000000100 */
[----:B------:R-:W-:Y:S05]  /*4000*/  @P1 BRA `(.L_x_239) ;  /* 0x0000000000501947 */ /* 0x000fea0003800000 */
[----:B------:R-:W1:Y:S01]  /*4010*/  MUFU.RCP R25, R6 ;  /* 0x0000000600197308 */ /* 0x000e620000001000 */
[----:B------:R-:W-:Y:S07]  /*4020*/  BSSY.RECONVERGENT B5, `(.L_x_240) ;  /* 0x000000c000057945 */ /* 0x000fee0003800200 */
[----:B------:R-:W2:Y:S01]  /*4030*/  FCHK P0, R3, R6 ;  /* 0x0000000603007302 */ /* 0x000ea20000000000 */
[----:B-1----:R-:W-:-:S04]  /*4040*/  FFMA R0, -R6, R25, 1 ;  /* 0x3f80000006007423 */ /* 0x002fc80000000119 */
[----:B------:R-:W-:-:S04]  /*4050*/  FFMA R0, R25, R0, R25 ;  /* 0x0000000019007223 */ /* 0x000fc80000000019 */
[----:B------:R-:W-:-:S04]  /*4060*/  FFMA R25, R3, R0, RZ ;  /* 0x0000000003197223 */ /* 0x000fc800000000ff */
[----:B------:R-:W-:-:S04]  /*4070*/  FFMA R2, -R6, R25, R3 ;  /* 0x0000001906027223 */ /* 0x000fc80000000103 */
[----:B------:R-:W-:Y:S01]  /*4080*/  FFMA R0, R0, R2, R25 ;  /* 0x0000000200007223 */ /* 0x000fe20000000019 */
[----:B--2---:R-:W-:Y:S06]  /*4090*/  @!P0 BRA `(.L_x_241) ;  /* 0x0000000000108947 */ /* 0x004fec0003800000 */
[----:B------:R-:W-:Y:S02]  /*40a0*/  MOV R38, R3 ;  /* 0x0000000300267202 */ /* 0x000fe40000000f00 */
[----:B------:R-:W-:Y:S02]  /*40b0*/  MOV R0, R6 ;  /* 0x0000000600007202 */ /* 0x000fe40000000f00 */
[----:B------:R-:W-:-:S07]  /*40c0*/  MOV R29, 0x40e0 ;  /* 0x000040e0001d7802 */ /* 0x000fce0000000f00 */
[----:B0-----:R-:W-:Y:S05]  /*40d0*/  CALL.REL.NOINC `($__internal_1_$__cuda_sm3x_div_rn_noftz_f32_slowpath) ;  /* 0x0000001400687944 */ /* 0x001fea0003c00000 */
.L_x_241:
[----:B------:R-:W-:Y:S05]  /*40e0*/  BSYNC.RECONVERGENT B5 ;  /* 0x0000000000057941 */ /* 0x000fea0003800200 */
.L_x_240:
[----:B------:R-:W-:Y:S01]  /*40f0*/  FADD R25, R20, -R0 ;  /* 0x8000000014197221 */ /* 0x000fe20000000000 */
[----:B------:R1:W-:Y:S01]  /*4100*/  STG.E desc[UR6][R16.64], R0 ;  /* 0x0000000010007986 */ /* 0x0003e2000c101906 */
[----:B------:R-:W-:Y:S01]  /*4110*/  HFMA2 R29, -RZ, RZ, 0, 5.9604644775390625e-08 ;  /* 0x00000001ff1d7431 */ /* 0x000fe200000001ff */
[----:B------:R-:W-:Y:S02]  /*4120*/  PLOP3.LUT P0, PT, PT, PT, PT, 0x8, 0x80 ;  /* 0x000000000080781c */ /* 0x000fe40003f0e170 */
[----:B------:R1:W-:Y:S01]  /*4130*/  STG.E desc[UR6][R18.64], R25 ;  /* 0x0000001912007986 */ /* 0x0003e2000c101906 */
[----:B------:R-:W-:-:S10]  /*4140*/  MOV R2, R3 ;  /* 0x0000000300027202 */ /* 0x000fd40000000f00 */
.L_x_239:
[----:B------:R-:W-:Y:S05]  /*4150*/  BSYNC.RECONVERGENT B4 ;  /* 0x0000000000047941 */ /* 0x000fea0003800200 */
.L_x_237:
[----:B------:R-:W-:Y:S02]  /*4160*/  ISETP.NE.AND P1, PT, R21, 0x1, PT ;  /* 0x000000011500780c */ /* 0x000fe40003f25270 */
[----:B--2---:R-:W-:-:S11]  /*4170*/  IADD3 R3, PT, PT, R23, 0x1, RZ ;  /* 0x0000000117037810 */ /* 0x004fd60007ffe0ff */
[----:B------:R-:W-:Y:S05]  /*4180*/  @!P1 BRA `(.L_x_236) ;  /* 0x0000000400ac9947 */ /* 0x000fea0003800000 */
[----:B0-----:R-:W2:Y:S01]  /*4190*/  LDG.E.CONSTANT R20, desc[UR6][R42.64+0x4] ;  /* 0x000004062a147981 */ /* 0x001ea2000c1e9900 */
[----:B------:R-:W-:Y:S01]  /*41a0*/  BSSY.RECONVERGENT B4, `(.L_x_242) ;  /* 0x0000033000047945 */ /* 0x000fe20003800200 */
[----:B--2---:R-:W-:Y:S01]  /*41b0*/  FSETP.NE.AND P1, PT, |R20|, +INF , PT ;  /* 0x7f8000001400780b */ /* 0x004fe20003f25200 */
[--C-:B------:R-:W-:Y:S01]  /*41c0*/  FADD R30, -R31, R20.reuse ;  /* 0x000000141f1e7221 */ /* 0x100fe20000000100 */
[----:B-1----:R-:W-:-:S11]  /*41d0*/  FADD R25, -R34, R20 ;  /* 0x0000001422197221 */ /* 0x002fd60000000100 */
        /* <DEDUP_REMOVED lines=15> */
.L_x_243:
[----:B------:R-:W-:Y:S02]  /*42d0*/  ISETP.GE.AND P1, PT, R23, R10, PT ;  /* 0x0000000a1700720c */ /* 0x000fe40003f26270 */
[----:B------:R-:W-:Y:S02]  /*42e0*/  PLOP3.LUT P0, PT, PT, PT, PT, 0x80, 0x8 ;  /* 0x000000000008781c */ /* 0x000fe40003f0f070 */
[----:B------:R-:W-:Y:S02]  /*42f0*/  ISETP.LT.U32.OR P1, PT, R11, 0x2, P1 ;  /* 0x000000020b00780c */ /* 0x000fe40000f21470 */
[----:B------:R-:W-:-:S11]  /*4300*/  PRMT R29, RZ, 0x7610, R29 ;  /* 0x00007610ff1d7816 */ /* 0x000fd6000000001d */
[----:B------:R-:W-:Y:S05]  /*4310*/  @P1 BRA `(.L_x_244) ;  /* 0x00000000006c1947 */ /* 0x000fea0003800000 */
[----:B------:R-:W-:Y:S01]  /*4320*/  ISETP.NE.AND P1, PT, R22, 0x1, PT ;  /* 0x000000011600780c */ /* 0x000fe20003f25270 */
[----:B------:R-:W-:-:S04]  /*4330*/  FADD R25, -R4, R20 ;  /* 0x0000001404197221 */ /* 0x000fc80000000100 */
[----:B------:R-:W-:-:S04]  /*4340*/  FADD R3, R2, R25 ;  /* 0x0000001902037221 */ /* 0x000fc80000000000 */
[----:B------:R-:W-:Y:S01]  /*4350*/  FADD R4, -R2, R3 ;  /* 0x0000000302047221 */ /* 0x000fe20000000100 */
[----:B------:R-:W-:-:S03]  /*4360*/  MOV R2, R3 ;  /* 0x0000000300027202 */ /* 0x000fc60000000f00 */
[----:B------:R-:W-:Y:S01]  /*4370*/  FADD R4, -R25, R4 ;  /* 0x0000000419047221 */ /* 0x000fe20000000100 */
[----:B------:R-:W-:Y:S06]  /*4380*/  @P1 BRA `(.L_x_244) ;  /* 0x0000000000501947 */ /* 0x000fec0003800000 */
        /* <DEDUP_REMOVED lines=13> */
.L_x_246:
[----:B------:R-:W-:Y:S05]  /*4460*/  BSYNC.RECONVERGENT B5 ;  /* 0x0000000000057941 */ /* 0x000fea0003800200 */
.L_x_245:
[----:B------:R-:W-:Y:S01]  /*4470*/  FADD R25, R20, -R0 ;  /* 0x8000000014197221 */ /* 0x000fe20000000000 */
[----:B------:R1:W-:Y:S01]  /*4480*/  STG.E desc[UR6][R16.64], R0 ;  /* 0x0000000010007986 */ /* 0x0003e2000c101906 */
[----:B------:R-:W-:Y:S01]  /*4490*/  HFMA2 R29, -RZ, RZ, 0, 5.9604644775390625e-08 ;  /* 0x00000001ff1d7431 */ /* 0x000fe200000001ff */
[----:B------:R-:W-:Y:S02]  /*44a0*/  PLOP3.LUT P0, PT, PT, PT, PT, 0x8, 0x80 ;  /* 0x000000000080781c */ /* 0x000fe40003f0e170 */
[----:B------:R1:W-:Y:S01]  /*44b0*/  STG.E desc[UR6][R18.64], R25 ;  /* 0x0000001912007986 */ /* 0x0003e2000c101906 */
[----:B------:R-:W-:-:S10]  /*44c0*/  MOV R2, R3 ;  /* 0x0000000300027202 */ /* 0x000fd40000000f00 */
.L_x_244:
[----:B------:R-:W-:Y:S05]  /*44d0*/  BSYNC.RECONVERGENT B4 ;  /* 0x0000000000047941 */ /* 0x000fea0003800200 */
.L_x_242:
[----:B------:R-:W-:Y:S02]  /*44e0*/  ISETP.NE.AND P1, PT, R21, 0x2, PT ;  /* 0x000000021500780c */ /* 0x000fe40003f25270 */
[----:B--2---:R-:W-:-:S11]  /*44f0*/  IADD3 R3, PT, PT, R23, 0x2, RZ ;  /* 0x0000000217037810 */ /* 0x004fd60007ffe0ff */
[----:B------:R-:W-:Y:S05]  /*4500*/  @!P1 BRA `(.L_x_236) ;  /* 0x0000000000cc9947 */ /* 0x000fea0003800000 */
[----:B------:R-:W2:Y:S01]  /*4510*/  LDG.E.CONSTANT R42, desc[UR6][R42.64+0x8] ;  /* 0x000008062a2a7981 */ /* 0x000ea2000c1e9900 */
[----:B------:R-:W-:Y:S01]  /*4520*/  BSSY.RECONVERGENT B4, `(.L_x_247) ;  /* 0x0000030000047945 */ /* 0x000fe20003800200 */
[----:B--2---:R-:W-:Y:S01]  /*4530*/  FSETP.NE.AND P1, PT, |R42|, +INF , PT ;  /* 0x7f8000002a00780b */ /* 0x004fe20003f25200 */
[--C-:B0-----:R-:W-:Y:S01]  /*4540*/  FADD R20, -R31, R42.reuse ;  /* 0x0000002a1f147221 */ /* 0x101fe20000000100 */
        /* <DEDUP_REMOVED lines=9> */
[----:B-1----:R-:W-:-:S08]  /*45e0*/  FFMA R0, R3, R5, R0 ;  /* 0x0000000503007223 */ /* 0x002fd00000000000 */
[----:B------:R-:W-:Y:S05]  /*45f0*/  @!P0 BRA `(.L_x_249) ;  /* 0x0000000000888947 */ /* 0x000fea0003800000 */
[----:B------:R-:W-:Y:S01]  /*4600*/  FADD R3, -R0, R20 ;  /* 0x0000001400037221 */ /* 0x000fe20000000100 */
[----:B------:R3:W-:Y:S04]  /*4610*/  STG.E desc[UR6][R32.64+0x8], R0 ;  /* 0x0000080020007986 */ /* 0x0007e8000c101906 */
[----:B------:R3:W-:Y:S01]  /*4620*/  STG.E desc[UR6][R26.64+0x8], R3 ;  /* 0x000008031a007986 */ /* 0x0007e2000c101906 */
[----:B------:R-:W-:Y:S05]  /*4630*/  BRA `(.L_x_249) ;  /* 0x0000000000787947 */ /* 0x000fea0003800000 */
.L_x_248:
[----:B------:R-:W-:Y:S02]  /*4640*/  ISETP.GT.AND P0, PT, R3, R10, PT ;  /* 0x0000000a0300720c */ /* 0x000fe40003f04270 */
[----:B------:R-:W-:Y:S02]  /*4650*/  PRMT R29, RZ, 0x7610, R29 ;  /* 0x00007610ff1d7816 */ /* 0x000fe4000000001d */
[----:B------:R-:W-:-:S13]  /*4660*/  ISETP.LT.U32.OR P0, PT, R11, 0x2, P0 ;  /* 0x000000020b00780c */ /* 0x000fda0000701470 */
        /* <DEDUP_REMOVED lines=21> */
.L_x_251:
[----:B------:R-:W-:Y:S05]  /*47c0*/  BSYNC.RECONVERGENT B5 ;  /* 0x0000000000057941 */ /* 0x000fea0003800200 */
.L_x_250:
[----:B------:R-:W-:Y:S01]  /*47d0*/  FADD R21, R20, -R0 ;  /* 0x8000000014157221 */ /* 0x000fe20000000000 */
[----:B------:R2:W-:Y:S01]  /*47e0*/  STG.E desc[UR6][R16.64], R0 ;  /* 0x0000000010007986 */ /* 0x0005e2000c101906 */
[----:B------:R-:W-:Y:S01]  /*47f0*/  HFMA2 R29, -RZ, RZ, 0, 5.9604644775390625e-08 ;  /* 0x00000001ff1d7431 */ /* 0x000fe200000001ff */
[----:B------:R-:W-:Y:S02]  /*4800*/  MOV R2, R3 ;  /* 0x0000000300027202 */ /* 0x000fe40000000f00 */
[----:B------:R2:W-:Y:S05]  /*4810*/  STG.E desc[UR6][R18.64], R21 ;  /* 0x0000001512007986 */ /* 0x0005ea000c101906 */
.L_x_249:
[----:B------:R-:W-:Y:S05]  /*4820*/  BSYNC.RECONVERGENT B4 ;  /* 0x0000000000047941 */ /* 0x000fea0003800200 */
.L_x_247:
[----:B---3--:R-:W-:-:S07]  /*4830*/  IADD3 R3, PT, PT, R23, 0x3, RZ ;  /* 0x0000000317037810 */ /* 0x008fce0007ffe0ff */
.L_x_236:
[----:B------:R-:W-:Y:S05]  /*4840*/  BSYNC.RECONVERGENT B3 ;  /* 0x0000000000037941 */ /* 0x000fea0003800200 */
.L_x_235:
[----:B------:R-:W-:-:S04]  /*4850*/  IADD3 R24, PT, PT, R15, R24, RZ ;  /* 0x000000180f187210 */ /* 0x000fc80007ffe0ff */
[----:B------:R-:W-:-:S13]  /*4860*/  ISETP.GT.U32.AND P0, PT, R24, -0x4, PT ;  /* 0xfffffffc1800780c */ /* 0x000fda0003f04070 */
[----:B------:R-:W-:Y:S05]  /*4870*/  @P0 BRA `(.L_x_181) ;  /* 0x0000000c00680947 */ /* 0x000fea0003800000 */
.L_x_272:
[----:B012---:R-:W0:Y:S08]  /*4880*/  LDC.64 R20, c[0x0][0x380] ;  /* 0x0000e000ff147b82 */ /* 0x007e300000000a00 */
[----:B------:R-:W2:Y:S01]  /*4890*/  LDC.64 R22, c[0x0][0x3b0] ;  /* 0x0000ec00ff167b82 */ /* 0x000ea20000000a00 */
[----:B0-----:R-:W-:-:S05]  /*48a0*/  IMAD.WIDE.U32 R20, R3, 0x4, R20 ;  /* 0x0000000403147825 */ /* 0x001fca00078e0014 */
[----:B------:R-:W3:Y:S01]  /*48b0*/  LDG.E.CONSTANT R24, desc[UR6][R20.64] ;  /* 0x0000000614187981 */ /* 0x000ee2000c1e9900 */
[----:B------:R-:W-:Y:S01]  /*48c0*/  MOV R33, R31 ;  /* 0x0000001f00217202 */ /* 0x000fe20000000f00 */
[----:B------:R-:W-:Y:S01]  /*48d0*/  BSSY.RECONVERGENT B3, `(.L_x_252) ;  /* 0x0000036000037945 */ /* 0x000fe20003800200 */
[----:B------:R-:W-:-:S05]  /*48e0*/  IADD3 R31, PT, PT, R9, R3, RZ ;  /* 0x00000003091f7210 */ /* 0x000fca0007ffe0ff */
[----:B--2---:R-:W-:Y:S01]  /*48f0*/  IMAD.WIDE R22, R31, 0x4, R22 ;  /* 0x000000041f167825 */ /* 0x004fe200078e0216 */
[----:B---3--:R-:W-:-:S03]  /*4900*/  FSETP.NE.AND P0, PT, |R24|, +INF , PT ;  /* 0x7f8000001800780b */ /* 0x008fc60003f05200 */
[C---:B------:R-:W-:Y:S01]  /*4910*/  FADD R26, R24.reuse, -R33 ;  /* 0x80000021181a7221 */ /* 0x040fe20000000000 */
[----:B-1----:R-:W-:-:S09]  /*4920*/  FADD R25, R24, -R34 ;  /* 0x8000002218197221 */ /* 0x002fd20000000000 */
[----:B------:R-:W-:Y:S01]  /*4930*/  @P0 FFMA R33, R26, R8, R33 ;  /* 0x000000081a210223 */ /* 0x000fe20000000021 */
[----:B------:R-:W-:Y:S01]  /*4940*/  @P0 FFMA R34, R25, R7, R34 ;  /* 0x0000000719220223 */ /* 0x000fe20000000022 */
[----:B------:R-:W0:Y:S01]  /*4950*/  LDC.64 R26, c[0x0][0x3c0] ;  /* 0x0000f000ff1a7b82 */ /* 0x000e220000000a00 */
[----:B------:R-:W-:Y:S02]  /*4960*/  LOP3.LUT P0, RZ, R29, 0xff, RZ, 0xc0, !PT ;  /* 0x000000ff1dff7812 */ /* 0x000fe4000780c0ff */
[----:B------:R-:W-:-:S05]  /*4970*/  FADD R32, R33, -R34 ;  /* 0x8000002221207221 */ /* 0x000fca0000000000 */
[----:B------:R-:W1:Y:S01]  /*4980*/  LDC.64 R24, c[0x0][0x3b8] ;  /* 0x0000ee00ff187b82 */ /* 0x000e620000000a00 */
[----:B------:R2:W-:Y:S01]  /*4990*/  STG.E desc[UR6][R22.64], R32 ;  /* 0x0000002016007986 */ /* 0x0005e2000c101906 */
[----:B0-----:R-:W-:-:S04]  /*49a0*/  IMAD.WIDE R26, R31, 0x4, R26 ;  /* 0x000000041f1a7825 */ /* 0x001fc800078e021a */
[----:B-1----:R-:W-:Y:S01]  /*49b0*/  IMAD.WIDE R24, R31, 0x4, R24 ;  /* 0x000000041f187825 */ /* 0x002fe200078e0218 */
[----:B--2---:R-:W-:Y:S06]  /*49c0*/  @P0 BRA `(.L_x_253) ;  /* 0x00000000007c0947 */ /* 0x004fec0003800000 */
[----:B------:R-:W-:Y:S02]  /*49d0*/  ISETP.GT.AND P1, PT, R3, R10, PT ;  /* 0x0000000a0300720c */ /* 0x000fe40003f24270 */
[----:B------:R-:W-:Y:S02]  /*49e0*/  PLOP3.LUT P0, PT, PT, PT, PT, 0x80, 0x8 ;  /* 0x000000000008781c */ /* 0x000fe40003f0f070 */
[----:B------:R-:W-:-:S13]  /*49f0*/  ISETP.LT.U32.OR P1, PT, R11, 0x2, P1 ;  /* 0x000000020b00780c */ /* 0x000fda0000f21470 */
[----:B------:R-:W-:Y:S05]  /*4a00*/  @P1 BRA `(.L_x_254) ;  /* 0x0000000000881947 */ /* 0x000fea0003800000 */
[----:B------:R-:W-:Y:S01]  /*4a10*/  ISETP.NE.AND P1, PT, R3, R10, PT ;  /* 0x0000000a0300720c */ /* 0x000fe20003f25270 */
[----:B------:R-:W-:-:S04]  /*4a20*/  FADD R29, -R4, R32 ;  /* 0x00000020041d7221 */ /* 0x000fc80000000100 */
[----:B------:R-:W-:-:S04]  /*4a30*/  FADD R31, R2, R29 ;  /* 0x0000001d021f7221 */ /* 0x000fc80000000000 */
[----:B------:R-:W-:Y:S01]  /*4a40*/  FADD R4, -R2, R31 ;  /* 0x0000001f02047221 */ /* 0x000fe20000000100 */
[----:B------:R-:W-:-:S03]  /*4a50*/  MOV R2, R31 ;  /* 0x0000001f00027202 */ /* 0x000fc60000000f00 */
[----:B------:R-:W-:Y:S01]  /*4a60*/  FADD R4, -R29, R4 ;  /* 0x000000041d047221 */ /* 0x000fe20000000100 */
[----:B------:R-:W-:Y:S06]  /*4a70*/  @P1 BRA `(.L_x_254) ;  /* 0x00000000006c1947 */ /* 0x000fec0003800000 */
[----:B------:R-:W0:Y:S01]  /*4a80*/  MUFU.RCP R29, R6 ;  /* 0x00000006001d7308 */ /* 0x000e220000001000 */
[----:B------:R-:W-:Y:S07]  /*4a90*/  BSSY.RECONVERGENT B4, `(.L_x_255) ;  /* 0x000000c000047945 */ /* 0x000fee0003800200 */
        /* <DEDUP_REMOVED lines=8> */
[----:B------:R-:W-:Y:S02]  /*4b20*/  MOV R0, R6 ;  /* 0x0000000600007202 */ /* 0x000fe40000000f00 */
[----:B------:R-:W-:-:S07]  /*4b30*/  MOV R29, 0x4b50 ;  /* 0x00004b50001d7802 */ /* 0x000fce0000000f00 */
[----:B------:R-:W-:Y:S05]  /*4b40*/  CALL.REL.NOINC `($__internal_1_$__cuda_sm3x_div_rn_noftz_f32_slowpath) ;  /* 0x0000000800cc7944 */ /* 0x000fea0003c00000 */
.L_x_256:
[----:B------:R-:W-:Y:S05]  /*4b50*/  BSYNC.RECONVERGENT B4 ;  /* 0x0000000000047941 */ /* 0x000fea0003800200 */
.L_x_255:
[----:B------:R-:W-:Y:S01]  /*4b60*/  FADD R29, R32, -R0 ;  /* 0x80000000201d7221 */ /* 0x000fe20000000000 */
[----:B------:R1:W-:Y:S01]  /*4b70*/  STG.E desc[UR6][R16.64], R0 ;  /* 0x0000000010007986 */ /* 0x0003e2000c101906 */
[----:B------:R-:W-:Y:S02]  /*4b80*/  PLOP3.LUT P0, PT, PT, PT, PT, 0x8, 0x80 ;  /* 0x000000000080781c */ /* 0x000fe40003f0e170 */
[----:B------:R-:W-:Y:S01]  /*4b90*/  MOV R2, R31 ;  /* 0x0000001f00027202 */ /* 0x000fe20000000f00 */
[----:B------:R1:W-:Y:S01]  /*4ba0*/  STG.E desc[UR6][R18.64], R29 ;  /* 0x0000001d12007986 */ /* 0x0003e2000c101906 */
[----:B------:R-:W-:Y:S09]  /*4bb0*/  BRA `(.L_x_254) ;  /* 0x00000000001c7947 */ /* 0x000ff20003800000 */
.L_x_253:
[----:B------:R-:W-:Y:S01]  /*4bc0*/  ISETP.GE.AND P0, PT, R3, R10, PT ;  /* 0x0000000a0300720c */ /* 0x000fe20003f06270 */
[----:B------:R-:W-:-:S04]  /*4bd0*/  FADD R29, -R0, R32 ;  /* 0x00000020001d7221 */ /* 0x000fc80000000100 */
[----:B------:R-:W-:-:S08]  /*4be0*/  FFMA R0, R29, R5, R0 ;  /* 0x000000051d007223 */ /* 0x000fd00000000000 */
[----:B------:R-:W-:Y:S01]  /*4bf0*/  @P0 FADD R29, -R0, R32 ;  /* 0x00000020001d0221 */ /* 0x000fe20000000100 */
[----:B------:R0:W-:Y:S04]  /*4c00*/  @P0 STG.E desc[UR6][R24.64], R0 ;  /* 0x0000000018000986 */ /* 0x0001e8000c101906 */
[----:B------:R0:W-:Y:S01]  /*4c10*/  @P0 STG.E desc[UR6][R26.64], R29 ;  /* 0x0000001d1a000986 */ /* 0x0001e2000c101906 */
[----:B------:R-:W-:-:S13]  /*4c20*/  PLOP3.LUT P0, PT, PT, PT, PT, 0x8, 0x80 ;  /* 0x000000000080781c */ /* 0x000fda0003f0e170 */
.L_x_254:
[----:B------:R-:W-:Y:S05]  /*4c30*/  BSYNC.RECONVERGENT B3 ;  /* 0x0000000000037941 */ /* 0x000fea0003800200 */
.L_x_252:
[----:B01----:R-:W2:Y:S01]  /*4c40*/  LDG.E.CONSTANT R29, desc[UR6][R20.64+0x4] ;  /* 0x00000406141d7981 */ /* 0x003ea2000c1e9900 */
[----:B------:R-:W-:Y:S01]  /*4c50*/  BSSY.RECONVERGENT B3, `(.L_x_257) ;  /* 0x0000032000037945 */ /* 0x000fe20003800200 */
[----:B------:R-:W-:Y:S02]  /*4c60*/  IADD3 R35, PT, PT, R3, 0x1, RZ ;  /* 0x0000000103237810 */ /* 0x000fe40007ffe0ff */
[----:B--2---:R-:W-:Y:S01]  /*4c70*/  FSETP.NE.AND P1, PT, |R29|, +INF , PT ;  /* 0x7f8000001d00780b */ /* 0x004fe20003f25200 */
[--C-:B------:R-:W-:Y:S01]  /*4c80*/  FADD R30, -R33, R29.reuse ;  /* 0x0000001d211e7221 */ /* 0x100fe20000000100 */
[----:B------:R-:W-:-:S11]  /*4c90*/  FADD R29, -R34, R29 ;  /* 0x0000001d221d7221 */ /* 0x000fd60000000100 */
[----:B------:R-:W-:Y:S01]  /*4ca0*/  @P1 FFMA R33, R30, R8, R33 ;  /* 0x000000081e211223 */ /* 0x000fe20000000021 */
[----:B------:R-:W-:-:S04]  /*4cb0*/  @P1 FFMA R34, R29, R7, R34 ;  /* 0x000000071d221223 */ /* 0x000fc80000000022 */
[----:B------:R-:W-:-:S05]  /*4cc0*/  MOV R31, R33 ;  /* 0x00000021001f7202 */ /* 0x000fca0000000f00 */
        /* <DEDUP_REMOVED lines=8> */
[----:B0-----:R-:W-:Y:S01]  /*4d50*/  FADD R33, -R0, R33 ;  /* 0x0000002100217221 */ /* 0x001fe20000000100 */
[----:B------:R2:W-:Y:S04]  /*4d60*/  STG.E desc[UR6][R24.64+0x4], R0 ;  /* 0x0000040018007986 */ /* 0x0005e8000c101906 */
[----:B------:R2:W-:Y:S01]  /*4d70*/  STG.E desc[UR6][R26.64+0x4], R33 ;  /* 0x000004211a007986 */ /* 0x0005e2000c101906 */
[----:B------:R-:W-:Y:S05]  /*4d80*/  BRA `(.L_x_259) ;  /* 0x0000000000787947 */ /* 0x000fea0003800000 */
.L_x_258:
[----:B------:R-:W-:Y:S02]  /*4d90*/  ISETP.GE.AND P1, PT, R3, R10, PT ;  /* 0x0000000a0300720c */ /* 0x000fe40003f26270 */
        /* <DEDUP_REMOVED lines=23> */
.L_x_261:
[----:B------:R-:W-:Y:S05]  /*4f10*/  BSYNC.RECONVERGENT B4 ;  /* 0x0000000000047941 */ /* 0x000fea0003800200 */
.L_x_260:
[----:B0-----:R-:W-:Y:S01]  /*4f20*/  FADD R33, R33, -R0 ;  /* 0x8000000021217221 */ /* 0x001fe20000000000 */
[----:B------:R1:W-:Y:S01]  /*4f30*/  STG.E desc[UR6][R16.64], R0 ;  /* 0x0000000010007986 */ /* 0x0003e2000c101906 */
[----:B------:R-:W-:Y:S02]  /*4f40*/  PLOP3.LUT P0, PT, PT, PT, PT, 0x8, 0x80 ;  /* 0x000000000080781c */ /* 0x000fe40003f0e170 */
[----:B------:R-:W-:Y:S01]  /*4f50*/  MOV R2, R32 ;  /* 0x0000002000027202 */ /* 0x000fe20000000f00 */
[----:B------:R1:W-:Y:S10]  /*4f60*/  STG.E desc[UR6][R18.64], R33 ;  /* 0x0000002112007986 */ /* 0x0003f4000c101906 */
.L_x_259:
[----:B------:R-:W-:Y:S05]  /*4f70*/  BSYNC.RECONVERGENT B3 ;  /* 0x0000000000037941 */ /* 0x000fea0003800200 */
.L_x_257:
[----:B------:R-:W3:Y:S01]  /*4f80*/  LDG.E.CONSTANT R29, desc[UR6][R20.64+0x8] ;  /* 0x00000806141d7981 */ /* 0x000ee2000c1e9900 */
[----:B------:R-:W-:Y:S01]  /*4f90*/  BSSY.RECONVERGENT B3, `(.L_x_262) ;  /* 0x0000031000037945 */ /* 0x000fe20003800200 */
[----:B------:R-:W-:Y:S02]  /*4fa0*/  IADD3 R35, PT, PT, R3, 0x2, RZ ;  /* 0x0000000203237810 */ /* 0x000fe40007ffe0ff */
[----:B---3--:R-:W-:Y:S01]  /*4fb0*/  FSETP.NE.AND P1, PT, |R29|, +INF , PT ;  /* 0x7f8000001d00780b */ /* 0x008fe20003f25200 */
[--C-:B------:R-:W-:Y:S01]  /*4fc0*/  FADD R30, -R31, R29.reuse ;  /* 0x0000001d1f1e7221 */ /* 0x100fe20000000100 */
[----:B------:R-:W-:-:S11]  /*4fd0*/  FADD R29, -R34, R29 ;  /* 0x0000001d221d7221 */ /* 0x000fd60000000100 */
[----:B------:R-:W-:Y:S01]  /*4fe0*/  @P1 FFMA R31, R30, R8, R31 ;  /* 0x000000081e1f1223 */ /* 0x000fe2000000001f */
[----:B------:R-:W-:-:S04]  /*4ff0*/  @P1 FFMA R34, R29, R7, R34 ;  /* 0x000000071d221223 */ /* 0x000fc80000000022 */
[----:B012---:R-:W-:-:S05]  /*5000*/  FADD R33, R31, -R34 ;  /* 0x800000221f217221 */ /* 0x007fca0000000000 */
        /* <DEDUP_REMOVED lines=11> */
.L_x_263:
        /* <DEDUP_REMOVED lines=24> */
.L_x_266:
[----:B------:R-:W-:Y:S05]  /*5240*/  BSYNC.RECONVERGENT B4 ;  /* 0x0000000000047941 */ /* 0x000fea0003800200 */
.L_x_265:
[----:B0-----:R-:W-:Y:S01]  /*5250*/  FADD R33, R33, -R0 ;  /* 0x8000000021217221 */ /* 0x001fe20000000000 */
[----:B------:R1:W-:Y:S01]  /*5260*/  STG.E desc[UR6][R16.64], R0 ;  /* 0x0000000010007986 */ /* 0x0003e2000c101906 */
[----:B------:R-:W-:Y:S02]  /*5270*/  PLOP3.LUT P0, PT, PT, PT, PT, 0x8, 0x80 ;  /* 0x000000000080781c */ /* 0x000fe40003f0e170 */
[----:B------:R-:W-:Y:S01]  /*5280*/  MOV R2, R32 ;  /* 0x0000002000027202 */ /* 0x000fe20000000f00 */
[----:B------:R1:W-:Y:S10]  /*5290*/  STG.E desc[UR6][R18.64], R33 ;  /* 0x0000002112007986 */ /* 0x0003f4000c101906 */
.L_x_264:
[----:B------:R-:W-:Y:S05]  /*52a0*/  BSYNC.RECONVERGENT B3 ;  /* 0x0000000000037941 */ /* 0x000fea0003800200 */
.L_x_262:
[----:B------:R-:W3:Y:S01]  /*52b0*/  LDG.E.CONSTANT R20, desc[UR6][R20.64+0xc] ;  /* 0x00000c0614147981 */ /* 0x000ee2000c1e9900 */
[----:B------:R-:W-:Y:S01]  /*52c0*/  BSSY.RECONVERGENT B3, `(.L_x_267) ;  /* 0x0000031000037945 */ /* 0x000fe20003800200 */
[----:B012---:R-:W-:Y:S02]  /*52d0*/  IADD3 R33, PT, PT, R3, 0x3, RZ ;  /* 0x0000000303217810 */ /* 0x007fe40007ffe0ff */
[----:B---3--:R-:W-:Y:S01]  /*52e0*/  FSETP.NE.AND P1, PT, |R20|, +INF , PT ;  /* 0x7f8000001400780b */ /* 0x008fe20003f25200 */
        /* <DEDUP_REMOVED lines=12> */
[----:B------:R-:W-:Y:S01]  /*53b0*/  FADD R21, -R0, R20 ;  /* 0x0000001400157221 */ /* 0x000fe20000000100 */
[----:B------:R1:W-:Y:S04]  /*53c0*/  STG.E desc[UR6][R24.64+0xc], R0 ;  /* 0x00000c0018007986 */ /* 0x0003e8000c101906 */
[----:B------:R1:W-:Y:S01]  /*53d0*/  STG.E desc[UR6][R26.64+0xc], R21 ;  /* 0x00000c151a007986 */ /* 0x0003e2000c101906 */
[----:B------:R-:W-:Y:S05]  /*53e0*/  BRA `(.L_x_269) ;  /* 0x0000000000787947 */ /* 0x000fea0003800000 */
.L_x_268:
[----:B------:R-:W-:Y:S02]  /*53f0*/  ISETP.GT.AND P0, PT, R33, R10, PT ;  /* 0x0000000a2100720c */ /* 0x000fe40003f04270 */
[----:B------:R-:W-:Y:S02]  /*5400*/  PRMT R29, RZ, 0x7610, R29 ;  /* 0x00007610ff1d7816 */ /* 0x000fe4000000001d */
[----:B------:R-:W-:-:S13]  /*5410*/  ISETP.LT.U32.OR P0, PT, R11, 0x2, P0 ;  /* 0x000000020b00780c */ /* 0x000fda0000701470 */
[----:B------:R-:W-:Y:S05]  /*5420*/  @P0 BRA `(.L_x_269) ;  /* 0x0000000000680947 */ /* 0x000fea0003800000 */
[----:B------:R-:W-:Y:S01]  /*5430*/  ISETP.NE.AND P0, PT, R33, R10, PT ;  /* 0x0000000a2100720c */ /* 0x000fe20003f05270 */
[----:B0-----:R-:W-:-:S04]  /*5440*/  FADD R23, -R4, R20 ;  /* 0x0000001404177221 */ /* 0x001fc80000000100 */
        /* <DEDUP_REMOVED lines=18> */
.L_x_271:
[----:B------:R-:W-:Y:S05]  /*5570*/  BSYNC.RECONVERGENT B4 ;  /* 0x0000000000047941 */ /* 0x000fea0003800200 */
.L_x_270:
[----:B------:R-:W-:Y:S01]  /*5580*/  FADD R23, R20, -R0 ;  /* 0x8000000014177221 */ /* 0x000fe20000000000 */
[----:B------:R2:W-:Y:S01]  /*5590*/  STG.E desc[UR6][R16.64], R0 ;  /* 0x0000000010007986 */ /* 0x0005e2000c101906 */
[----:B------:R-:W-:Y:S01]  /*55a0*/  HFMA2 R29, -RZ, RZ, 0, 5.9604644775390625e-08 ;  /* 0x00000001ff1d7431 */ /* 0x000fe200000001ff */
[----:B------:R-:W-:Y:S02]  /*55b0*/  MOV R2, R21 ;  /* 0x0000001500027202 */ /* 0x000fe40000000f00 */
[----:B------:R2:W-:Y:S05]  /*55c0*/  STG.E desc[UR6][R18.64], R23 ;  /* 0x0000001712007986 */ /* 0x0005ea000c101906 */
.L_x_269:
[----:B------:R-:W-:Y:S05]  /*55d0*/  BSYNC.RECONVERGENT B3 ;  /* 0x0000000000037941 */ /* 0x000fea0003800200 */
.L_x_267:
[----:B------:R-:W3:Y:S01]  /*55e0*/  LDCU UR4, c[0x0][0x3a0] ;  /* 0x00007400ff0477ac */ /* 0x000ee20008000800 */
[----:B------:R-:W-:-:S04]  /*55f0*/  IADD3 R3, PT, PT, R3, 0x4, RZ ;  /* 0x0000000403037810 */ /* 0x000fc80007ffe0ff */
[----:B---3--:R-:W-:-:S13]  /*5600*/  ISETP.GE.AND P0, PT, R3, UR4, PT ;  /* 0x0000000403007c0c */ /* 0x008fda000bf06270 */
[----:B------:R-:W-:Y:S05]  /*5610*/  @!P0 BRA `(.L_x_272) ;  /* 0xfffffff000988947 */ /* 0x000fea000383ffff */
.L_x_181:
[----:B------:R-:W-:Y:S05]  /*5620*/  BSYNC.RECONVERGENT B0 ;  /* 0x0000000000007941 */ /* 0x000fea0003800200 */
.L_x_180:
[----:B------:R-:W5:Y:S01]  /*5630*/  LDCU UR4, c[0x0][0x3a8] ;  /* 0x00007500ff0477ac */ /* 0x000f620008000800 */
[----:B------:R-:W-:-:S04]  /*5640*/  IADD3 R13, PT, PT, R12, R13, RZ ;  /* 0x0000000d0c0d7210 */ /* 0x000fc80007ffe0ff */
[----:B-----5:R-:W-:-:S13]  /*5650*/  ISETP.GE.AND P0, PT, R13, UR4, PT ;  /* 0x000000040d007c0c */ /* 0x020fda000bf06270 */
[----:B------:R-:W-:Y:S05]  /*5660*/  @!P0 BRA `(.L_x_273) ;  /* 0xffffffa800a88947 */ /* 0x000fea000383ffff */
[----:B------:R-:W-:Y:S05]  /*5670*/  EXIT ;  /* 0x000000000000794d */ /* 0x000fea0003800000 */
        .weak           $__internal_1_$__cuda_sm3x_div_rn_noftz_f32_slowpath
        .type           $__internal_1_$__cuda_sm3x_div_rn_noftz_f32_slowpath,@function
        .size           $__internal_1_$__cuda_sm3x_div_rn_noftz_f32_slowpath,(.L_x_287 - $__internal_1_$__cuda_sm3x_div_rn_noftz_f32_slowpath)
$__internal_1_$__cuda_sm3x_div_rn_noftz_f32_slowpath:
        /* <DEDUP_REMOVED lines=17> */
[----:B------:R-:W-:Y:S02]  /*5790*/  FSETP.NEU.FTZ.AND P2, PT, |R38|, +INF , PT ;  /* 0x7f8000002600780b */ /* 0x000fe40003f5d200 */
        /* <DEDUP_REMOVED lines=16> */
.L_x_275:
[----:B------:R-:W-:Y:S01]  /*58a0*/  LEA R35, R2, 0xc0800000, 0x17 ;  /* 0xc080000002237811 */ /* 0x000fe200078eb8ff */
[----:B------:R-:W-:Y:S01]  /*58b0*/  BSSY.RECONVERGENT B2, `(.L_x_280) ;  /* 0x0000036000027945 */ /* 0x000fe20003800200 */
[----:B------:R-:W-:Y:S02]  /*58c0*/  IADD3 R37, PT, PT, R37, -0x7f, RZ ;  /* 0xffffff8125257810 */ /* 0x000fe40007ffe0ff */
[----:B------:R-:W-:-:S04]  /*58d0*/  IADD3 R0, PT, PT, -R35, R0, RZ ;  /* 0x0000000023007210 */ /* 0x000fc80007ffe1ff */
[----:B------:R-:W0:Y:S01]  /*58e0*/  MUFU.RCP R36, R0 ;  /* 0x0000000000247308 */ /* 0x000e220000001000 */
[----:B------:R-:W-:-:S04]  /*58f0*/  FADD.FTZ R35, -R0, -RZ ;  /* 0x800000ff00237221 */ /* 0x000fc80000010100 */
[----:B0-----:R-:W-:-:S04]  /*5900*/  FFMA R0, R36, R35, 1 ;  /* 0x3f80000024007423 */ /* 0x001fc80000000023 */
[----:B------:R-:W-:Y:S01]  /*5910*/  FFMA R36, R36, R0, R36 ;  /* 0x0000000024247223 */ /* 0x000fe20000000024 */
[C---:B------:R-:W-:Y:S01]  /*5920*/  IMAD R0, R37.reuse, -0x800000, R38 ;  /* 0xff80000025007824 */ /* 0x040fe200078e0226 */
[----:B------:R-:W-:-:S03]  /*5930*/  IADD3 R37, PT, PT, R37, 0x7f, -R2 ;  /* 0x0000007f25257810 */ /* 0x000fc60007ffe802 */
[----:B------:R-:W-:Y:S01]  /*5940*/  FFMA R38, R0, R36, RZ ;  /* 0x0000002400267223 */ /* 0x000fe200000000ff */
[----:B------:R-:W-:-:S03]  /*5950*/  IADD3 R30, PT, PT, R37, R30, RZ ;  /* 0x0000001e251e7210 */ /* 0x000fc60007ffe0ff */
[----:B------:R-:W-:-:S04]  /*5960*/  FFMA R39, R35, R38, R0 ;  /* 0x0000002623277223 */ /* 0x000fc80000000000 */
[----:B------:R-:W-:-:S04]  /*5970*/  FFMA R39, R36, R39, R38 ;  /* 0x0000002724277223 */ /* 0x000fc80000000026 */
[----:B------:R-:W-:-:S04]  /*5980*/  FFMA R0, R35, R39, R0 ;  /* 0x0000002723007223 */ /* 0x000fc80000000000 */
        /* <DEDUP_REMOVED lines=17> */
[----:B------:R-:W-:Y:S02]  /*5aa0*/  IADD3 R0, PT, PT, R2, 0x20, RZ ;  /* 0x0000002002007810 */ /* 0x000fe40007ffe0ff */
[----:B------:R-:W-:Y:S02]  /*5ab0*/  LOP3.LUT R30, R30, 0x7fffff, RZ, 0xc0, !PT ;  /* 0x007fffff1e1e7812 */ /* 0x000fe400078ec0ff */
[----:B------:R-:W-:Y:S02]  /*5ac0*/  ISETP.NE.AND P2, PT, R2, RZ, PT ;  /* 0x000000ff0200720c */ /* 0x000fe40003f45270 */
        /* <DEDUP_REMOVED lines=16> */
.L_x_282:
[----:B------:R-:W-:-:S04]  /*5bd0*/  LOP3.LUT R35, R35, 0x80000000, RZ, 0xc0, !PT ;  /* 0x8000000023237812 */ /* 0x000fc800078ec0ff */
[----:B------:R-:W-:Y:S01]  /*5be0*/  LOP3.LUT R35, R35, 0x7f800000, RZ, 0xfc, !PT ;  /* 0x7f80000023237812 */ /* 0x000fe200078efcff */
[----:B------:R-:W-:Y:S06]  /*5bf0*/  BRA `(.L_x_283) ;  /* 0x0000000000047947 */ /* 0x000fec0003800000 */
.L_x_281:
[----:B------:R-:W-:-:S07]  /*5c00*/  LEA R35, R30, R35, 0x17 ;  /* 0x000000231e237211 */ /* 0x000fce00078eb8ff */
.L_x_283:
[----:B------:R-:W-:Y:S05]  /*5c10*/  BSYNC.RECONVERGENT B2 ;  /* 0x0000000000027941 */ /* 0x000fea0003800200 */
.L_x_280:
[----:B------:R-:W-:Y:S01]  /*5c20*/  MOV R0, R35 ;  /* 0x0000002300007202 */ /* 0x000fe20000000f00 */
[----:B------:R-:W-:Y:S06]  /*5c30*/  BRA `(.L_x_284) ;  /* 0x0000000000207947 */ /* 0x000fec0003800000 */
.L_x_279:
[----:B------:R-:W-:-:S04]  /*5c40*/  LOP3.LUT R0, R0, 0x80000000, R38, 0x48, !PT ;  /* 0x8000000000007812 */ /* 0x000fc800078e4826 */
[----:B------:R-:W-:Y:S01]  /*5c50*/  LOP3.LUT R0, R0, 0x7f800000, RZ, 0xfc, !PT ;  /* 0x7f80000000007812 */ /* 0x000fe200078efcff */
[----:B------:R-:W-:Y:S06]  /*5c60*/  BRA `(.L_x_284) ;  /* 0x0000000000147947 */ /* 0x000fec0003800000 */
.L_x_278:
[----:B------:R-:W-:Y:S01]  /*5c70*/  LOP3.LUT R0, R0, 0x80000000, R38, 0x48, !PT ;  /* 0x8000000000007812 */ /* 0x000fe200078e4826 */
[----:B------:R-:W-:Y:S06]  /*5c80*/  BRA `(.L_x_284) ;  /* 0x00000000000c7947 */ /* 0x000fec0003800000 */
.L_x_277:
[----:B------:R-:W0:Y:S01]  /*5c90*/  MUFU.RSQ R0, -QNAN ;  /* 0xffc0000000007908 */ /* 0x000e220000001400 */
[----:B------:R-:W-:Y:S05]  /*5ca0*/  BRA `(.L_x_284) ;  /* 0x0000000000047947 */ /* 0x000fea0003800000 */
.L_x_276:
[----:B------:R-:W-:-:S07]  /*5cb0*/  FADD.FTZ R0, R38, R0 ;  /* 0x0000000026007221 */ /* 0x000fce0000010000 */
.L_x_284:
[----:B------:R-:W-:Y:S05]  /*5cc0*/  BSYNC.RECONVERGENT B1 ;  /* 0x0000000000017941 */ /* 0x000fea0003800200 */
.L_x_274:
[----:B------:R-:W-:Y:S01]  /*5cd0*/  HFMA2 R37, -RZ, RZ, 0, 0 ;  /* 0x00000000ff257431 */ /* 0x000fe200000001ff */
[----:B------:R-:W-:-:S04]  /*5ce0*/  MOV R36, R29 ;  /* 0x0000001d00247202 */ /* 0x000fc80000000f00 */
[----:B0-----:R-:W-:Y:S05]  /*5cf0*/  RET.REL.NODEC R36 `(macd_batch_f32) ;  /* 0xffffffa024c07950 */ /* 0x001fea0003c3ffff */
.L_x_285:
        /* <DEDUP_REMOVED lines=16> */
.L_x_287:


//--------------------- .nv.shared.reserved.0     --------------------------
	.section	.nv.shared.reserved.0,"aw",@nobits
	.weak		__nv_reservedSMEM_offset_0_alias
	.size		__nv_reservedSMEM_offset_0_alias, 0, 64
	.other		__nv_reservedSMEM_offset_0_alias,@"STO_CUDA_RESERVED_SHARED STV_DEFAULT"
__nv_reservedSMEM_offset_0_alias:
	.zero		0
	.zero		64


//--------------------- .nv.constant0.macd_many_series_one_param_f32 --------------------------
	.section	.nv.constant0.macd_many_series_one_param_f32,"a",@progbits
	.sectionflags	@""
	.align	4
.nv.constant0.macd_many_series_one_param_f32:
	.zero		960


//--------------------- .nv.constant0.macd_batch_f32 --------------------------
	.section	.nv.constant0.macd_batch_f32,"a",@progbits
	.sectionflags	@""
	.align	4
.nv.constant0.macd_batch_f32:
	.zero		968


//--------------------- SYMBOLS --------------------------

	.type		.nv.reservedSmem.offset0,@object
	.size		.nv.reservedSmem.offset0,0x4
